// auto-generated by cutlass_sweep.fmha — config: {"arch": "sm_90", "direction": "fwd", "dtype": "e4m3", "head_dim": 96, "mask": "residual", "schedule": "cooperative", "tile_kv": 256, "tile_q": 128}
#include "cutlass/cutlass.h"
#include "cute/tensor.hpp"
#include "cutlass/device_kernel.h"
#include "cutlass/kernel_hardware_info.h"
#include "88_hopper_fmha/collective/fmha_fusion.hpp"
#include "88_hopper_fmha/kernel/fmha_kernel_builder.hpp"

using namespace cute;
using Element = cutlass::float_e4m3_t;
using TileShape = Shape<_128, _256, _96>;
using StrideQ = cute::tuple<int, _1, cute::tuple<int, int>>;
using StrideK = cute::tuple<int, _1, cute::tuple<int, int>>;
using StrideV = cute::tuple<cute::_1, int, cute::tuple<int, int>>;

using Kernel = typename cutlass::fmha::kernel::FmhaBuilder<
    Element, float, float,
    TileShape, StrideQ, StrideK, StrideV,
    cutlass::fmha::collective::ResidualFusion,
    cutlass::gemm::KernelTmaWarpSpecializedCooperative
  >::Kernel;

auto* _anchor = &cutlass::device_kernel<Kernel>;


// ===== COMPILED SASS (sm_90a) =====

	.target	sm_90a

	.elftype	@"ET_EXEC"


//--------------------- .note.nv.tkinfo           --------------------------
	.section	.note.nv.tkinfo,"",@"SHT_NOTE"
	.sectionflags	@"SHF_NOTE_NV_TKINFO"
	.tkinfo
        /*0018*/ 	.word	0x00000002
        /*0030*/ 	.string	""
        /*0030*/ 	.string	"ptxas"
        /*0030*/ 	.string	"Cuda compilation tools, release 13.0, V13.0.88"
        /*0030*/ 	.string	"Build cuda_13.0.r13.0/compiler.36424714_0"
        /*0030*/ 	.string	"-arch sm_90a -m 64 "



//--------------------- .note.nv.cuinfo           --------------------------
	.section	.note.nv.cuinfo,"",@"SHT_NOTE"
	.sectionflags	@"SHF_NOTE_NV_CUINFO"
        /*0018*/ 	.short	0x0002
        /*001a*/ 	.short	0x005a
        /*001c*/ 	.short	0x0082
	.zero		2


//--------------------- .nv.info                  --------------------------
	.section	.nv.info,"",@"SHT_CUDA_INFO"
	.align	4


	//----- nvinfo : EIATTR_REGCOUNT
	.align		4
        /*0000*/ 	.byte	0x04, 0x2f
        /*0002*/ 	.short	(.L_16 - .L_15)
	.align		4
.L_15:
        /*0004*/ 	.word	index@(_ZN7cutlass13device_kernelINS_4fmha6kernel28FmhaKernelTmaWarpSpecializedINS1_10collective30FmhaMainloopTmaWarpSpecializedINS_12float_e4m3_tEffN4cute5tupleIJNS7_1CILi128EEENS9_ILi256EEENS9_ILi96EEEEEENS8_IJiNS9_ILi1EEENS8_IJiiEEEEEESG_NS8_IJSE_iSF_EEENS4_14ResidualFusionEJEEENS4_15FmhaFwdEpilogueIS6_fNS8_IJNS9_ILi64EEESC_SB_EEEEENS2_23IndividualTileSchedulerEJEEEEEvNT_6ParamsE)
        /*0008*/ 	.word	0x000000a8


	//----- nvinfo : EIATTR_FRAME_SIZE
	.align		4
.L_16:
        /*000c*/ 	.byte	0x04, 0x11
        /*000e*/ 	.short	(.L_18 - .L_17)
	.align		4
.L_17:
        /*0010*/ 	.word	index@($__internal_0_$__cuda_sm20_rcp_rn_f32_slowpath)
        /*0014*/ 	.word	0x00000000


	//----- nvinfo : EIATTR_FRAME_SIZE
	.align		4
.L_18:
        /*0018*/ 	.byte	0x04, 0x11
        /*001a*/ 	.short	(.L_20 - .L_19)
	.align		4
.L_19:
        /*001c*/ 	.word	index@(_ZN7cutlass13device_kernelINS_4fmha6kernel28FmhaKernelTmaWarpSpecializedINS1_10collective30FmhaMainloopTmaWarpSpecializedINS_12float_e4m3_tEffN4cute5tupleIJNS7_1CILi128EEENS9_ILi256EEENS9_ILi96EEEEEENS8_IJiNS9_ILi1EEENS8_IJiiEEEEEESG_NS8_IJSE_iSF_EEENS4_14ResidualFusionEJEEENS4_15FmhaFwdEpilogueIS6_fNS8_IJNS9_ILi64EEESC_SB_EEEEENS2_23IndividualTileSchedulerEJEEEEEvNT_6ParamsE)
        /*0020*/ 	.word	0x00000000


	//----- nvinfo : EIATTR_MIN_STACK_SIZE
	.align		4
.L_20:
        /*0024*/ 	.byte	0x04, 0x12
        /*0026*/ 	.short	(.L_22 - .L_21)
	.align		4
.L_21:
        /*0028*/ 	.word	index@(_ZN7cutlass13device_kernelINS_4fmha6kernel28FmhaKernelTmaWarpSpecializedINS1_10collective30FmhaMainloopTmaWarpSpecializedINS_12float_e4m3_tEffN4cute5tupleIJNS7_1CILi128EEENS9_ILi256EEENS9_ILi96EEEEEENS8_IJiNS9_ILi1EEENS8_IJiiEEEEEESG_NS8_IJSE_iSF_EEENS4_14ResidualFusionEJEEENS4_15FmhaFwdEpilogueIS6_fNS8_IJNS9_ILi64EEESC_SB_EEEEENS2_23IndividualTileSchedulerEJEEEEEvNT_6ParamsE)
        /*002c*/ 	.word	0x00000000
.L_22:


//--------------------- .nv.compat                --------------------------
	.section	.nv.compat,"",@"SHT_CUDA_COMPAT_INFO"
	.align	4
        /*0000*/ 	.byte	0x02, 0x09, 0x01, 0x00, 0x02, 0x02, 0x04, 0x00, 0x02, 0x05, 0x05, 0x00, 0x03, 0x07, 0x01, 0x01
        /*0010*/ 	.byte	0x02, 0x03, 0x01, 0x00, 0x02, 0x06, 0x01, 0x00, 0x04, 0x0b, 0x08, 0x00, 0x00, 0x00, 0x00, 0x00
        /*0020*/ 	.byte	0x00, 0x00, 0x00, 0x00


//--------------------- .nv.info._ZN7cutlass13device_kernelINS_4fmha6kernel28FmhaKernelTmaWarpSpecializedINS1_10collective30FmhaMainloopTmaWarpSpecializedINS_12float_e4m3_tEffN4cute5tupleIJNS7_1CILi128EEENS9_ILi256EEENS9_ILi96EEEEEENS8_IJiNS9_ILi1EEENS8_IJiiEEEEEESG_NS8_IJSE_iSF_EEENS4_14ResidualFusionEJEEENS4_15FmhaFwdEpilogueIS6_fNS8_IJNS9_ILi64EEESC_SB_EEEEENS2_23IndividualTileSchedulerEJEEEEEvNT_6ParamsE --------------------------
	.section	.nv.info._ZN7cutlass13device_kernelINS_4fmha6kernel28FmhaKernelTmaWarpSpecializedINS1_10collective30FmhaMainloopTmaWarpSpecializedINS_12float_e4m3_tEffN4cute5tupleIJNS7_1CILi128EEENS9_ILi256EEENS9_ILi96EEEEEENS8_IJiNS9_ILi1EEENS8_IJiiEEEEEESG_NS8_IJSE_iSF_EEENS4_14ResidualFusionEJEEENS4_15FmhaFwdEpilogueIS6_fNS8_IJNS9_ILi64EEESC_SB_EEEEENS2_23IndividualTileSchedulerEJEEEEEvNT_6ParamsE,"",@"SHT_CUDA_INFO"
	.sectionflags	@""
	.align	4


	//----- nvinfo : EIATTR_CUDA_API_VERSION
	.align		4
        /*0000*/ 	.byte	0x04, 0x37
        /*0002*/ 	.short	(.L_24 - .L_23)
.L_23:
        /*0004*/ 	.word	0x00000082


	//----- nvinfo : EIATTR_KPARAM_INFO
	.align		4
.L_24:
        /*0008*/ 	.byte	0x04, 0x17
        /*000a*/ 	.short	(.L_26 - .L_25)
.L_25:
        /*000c*/ 	.word	0x00000000
        /*0010*/ 	.short	0x0000
        /*0012*/ 	.short	0x0070
        /*0014*/ 	.byte	0x00, 0xf0, 0x01, 0x20


	//----- nvinfo : EIATTR_SPARSE_MMA_MASK
	.align		4
.L_26:
        /*0018*/ 	.byte	0x03, 0x50
        /*001a*/ 	.short	0x0000


	//----- nvinfo : EIATTR_MAXREG_COUNT
	.align		4
        /*001c*/ 	.byte	0x03, 0x1b
        /*001e*/ 	.short	0x00a8


	//----- nvinfo : EIATTR_NUM_BARRIERS
	.align		4
        /*0020*/ 	.byte	0x02, 0x4c
        /*0022*/ 	.byte	0x02
	.zero		1


	//----- nvinfo : EIATTR_EXTERNS
	.align		4
        /*0024*/ 	.byte	0x04, 0x0f
        /*0026*/ 	.short	(.L_28 - .L_27)


	//   ....[0]....
	.align		4
.L_27:
        /*0028*/ 	.word	index@(__assertfail)


	//----- nvinfo : EIATTR_MERCURY_ISA_VERSION
	.align		4
.L_28:
        /*002c*/ 	.byte	0x03, 0x5f
        /*002e*/ 	.short	0x0101


	//----- nvinfo : EIATTR_INT_WARP_WIDE_INSTR_OFFSETS
	.align		4
        /*0030*/ 	.byte	0x04, 0x31
        /*0032*/ 	.short	(.L_30 - .L_29)


	//   ....[0]....
.L_29:
        /*0034*/ 	.word	0x000006f0


	//   ....[1]....
        /*0038*/ 	.word	0x00000700


	//   ....[2]....
        /*003c*/ 	.word	0x00000710


	//   ....[3]....
        /*0040*/ 	.word	0x00000720


	//   ....[4]....
        /*0044*/ 	.word	0x00000790


	//----- nvinfo : EIATTR_COOP_GROUP_MASK_REGIDS
	.align		4
.L_30:
        /*0048*/ 	.byte	0x04, 0x29
        /*004a*/ 	.short	(.L_32 - .L_31)


	//   ....[0]....
.L_31:
        /*004c*/ 	.word	0xffffffff


	//   ....[1]....
        /*0050*/ 	.word	0xffffffff


	//   ....[2]....
        /*0054*/ 	.word	0xffffffff


	//   ....[3]....
        /*0058*/ 	.word	0xffffffff


	//   ....[4]....
        /*005c*/ 	.word	0xffffffff


	//   ....[5]....
        /*0060*/ 	.word	0xffffffff


	//   ....[6]....
        /*0064*/ 	.word	0xffffffff


	//   ....[7]....
        /*0068*/ 	.word	0xffffffff


	//   ....[8]....
        /*006c*/ 	.word	0xffffffff


	//   ....[9]....
        /*0070*/ 	.word	0xffffffff


	//   ....[10]....
        /*0074*/ 	.word	0xffffffff


	//   ....[11]....
        /*0078*/ 	.word	0xffffffff


	//   ....[12]....
        /*007c*/ 	.word	0xffffffff


	//   ....[13]....
        /*0080*/ 	.word	0xffffffff


	//   ....[14]....
        /*0084*/ 	.word	0xffffffff


	//   ....[15]....
        /*0088*/ 	.word	0xffffffff


	//   ....[16]....
        /*008c*/ 	.word	0xffffffff


	//   ....[17]....
        /*0090*/ 	.word	0xffffffff


	//   ....[18]....
        /*0094*/ 	.word	0xffffffff


	//   ....[19]....
        /*0098*/ 	.word	0xffffffff


	//   ....[20]....
        /*009c*/ 	.word	0xffffffff


	//   ....[21]....
        /*00a0*/ 	.word	0xffffffff


	//   ....[22]....
        /*00a4*/ 	.word	0xffffffff


	//   ....[23]....
        /*00a8*/ 	.word	0xffffffff


	//   ....[24]....
        /*00ac*/ 	.word	0xffffffff


	//   ....[25]....
        /*00b0*/ 	.word	0xffffffff


	//   ....[26]....
        /*00b4*/ 	.word	0xffffffff


	//   ....[27]....
        /*00b8*/ 	.word	0xffffffff


	//   ....[28]....
        /*00bc*/ 	.word	0xffffffff


	//   ....[29]....
        /*00c0*/ 	.word	0xffffffff


	//   ....[30]....
        /*00c4*/ 	.word	0xffffffff


	//   ....[31]....
        /*00c8*/ 	.word	0xffffffff


	//   ....[32]....
        /*00cc*/ 	.word	0xffffffff


	//   ....[33]....
        /*00d0*/ 	.word	0xffffffff


	//   ....[34]....
        /*00d4*/ 	.word	0xffffffff


	//   ....[35]....
        /*00d8*/ 	.word	0xffffffff


	//   ....[36]....
        /*00dc*/ 	.word	0xffffffff


	//   ....[37]....
        /*00e0*/ 	.word	0xffffffff


	//   ....[38]....
        /*00e4*/ 	.word	0xffffffff


	//   ....[39]....
        /*00e8*/ 	.word	0xffffffff


	//   ....[40]....
        /*00ec*/ 	.word	0xffffffff


	//   ....[41]....
        /*00f0*/ 	.word	0xffffffff


	//   ....[42]....
        /*00f4*/ 	.word	0xffffffff


	//   ....[43]....
        /*00f8*/ 	.word	0xffffffff


	//   ....[44]....
        /*00fc*/ 	.word	0xffffffff


	//   ....[45]....
        /*0100*/ 	.word	0xffffffff


	//   ....[46]....
        /*0104*/ 	.word	0xffffffff


	//   ....[47]....
        /*0108*/ 	.word	0xffffffff


	//   ....[48]....
        /*010c*/ 	.word	0xffffffff


	//   ....[49]....
        /*0110*/ 	.word	0xffffffff


	//   ....[50]....
        /*0114*/ 	.word	0xffffffff


	//   ....[51]....
        /*0118*/ 	.word	0xffffffff


	//   ....[52]....
        /*011c*/ 	.word	0xffffffff


	//   ....[53]....
        /*0120*/ 	.word	0xffffffff


	//   ....[54]....
        /*0124*/ 	.word	0xffffffff


	//   ....[55]....
        /*0128*/ 	.word	0xffffffff


	//   ....[56]....
        /*012c*/ 	.word	0xffffffff


	//   ....[57]....
        /*0130*/ 	.word	0xffffffff


	//   ....[58]....
        /*0134*/ 	.word	0xffffffff


	//   ....[59]....
        /*0138*/ 	.word	0xffffffff


	//   ....[60]....
        /*013c*/ 	.word	0xffffffff


	//   ....[61]....
        /*0140*/ 	.word	0xffffffff


	//   ....[62]....
        /*0144*/ 	.word	0xffffffff


	//   ....[63]....
        /*0148*/ 	.word	0xffffffff


	//   ....[64]....
        /*014c*/ 	.word	0xffffffff


	//   ....[65]....
        /*0150*/ 	.word	0xffffffff


	//   ....[66]....
        /*0154*/ 	.word	0xffffffff


	//   ....[67]....
        /*0158*/ 	.word	0xffffffff


	//   ....[68]....
        /*015c*/ 	.word	0xffffffff


	//   ....[69]....
        /*0160*/ 	.word	0xffffffff


	//   ....[70]....
        /*0164*/ 	.word	0xffffffff


	//   ....[71]....
        /*0168*/ 	.word	0xffffffff


	//   ....[72]....
        /*016c*/ 	.word	0xffffffff


	//   ....[73]....
        /*0170*/ 	.word	0xffffffff


	//   ....[74]....
        /*0174*/ 	.word	0xffffffff


	//   ....[75]....
        /*0178*/ 	.word	0xffffffff


	//   ....[76]....
        /*017c*/ 	.word	0xffffffff


	//   ....[77]....
        /*0180*/ 	.word	0xffffffff


	//   ....[78]....
        /*0184*/ 	.word	0xffffffff


	//   ....[79]....
        /*0188*/ 	.word	0xffffffff


	//   ....[80]....
        /*018c*/ 	.word	0xffffffff


	//   ....[81]....
        /*0190*/ 	.word	0xffffffff


	//   ....[82]....
        /*0194*/ 	.word	0xffffffff


	//   ....[83]....
        /*0198*/ 	.word	0xffffffff


	//   ....[84]....
        /*019c*/ 	.word	0xffffffff


	//   ....[85]....
        /*01a0*/ 	.word	0xffffffff


	//   ....[86]....
        /*01a4*/ 	.word	0xffffffff


	//   ....[87]....
        /*01a8*/ 	.word	0xffffffff


	//   ....[88]....
        /*01ac*/ 	.word	0xffffffff


	//   ....[89]....
        /*01b0*/ 	.word	0xffffffff


	//   ....[90]....
        /*01b4*/ 	.word	0xffffffff


	//   ....[91]....
        /*01b8*/ 	.word	0xffffffff


	//   ....[92]....
        /*01bc*/ 	.word	0xffffffff


	//   ....[93]....
        /*01c0*/ 	.word	0xffffffff


	//   ....[94]....
        /*01c4*/ 	.word	0xffffffff


	//   ....[95]....
        /*01c8*/ 	.word	0xffffffff


	//   ....[96]....
        /*01cc*/ 	.word	0xffffffff


	//   ....[97]....
        /*01d0*/ 	.word	0xffffffff


	//   ....[98]....
        /*01d4*/ 	.word	0xffffffff


	//   ....[99]....
        /*01d8*/ 	.word	0xffffffff


	//   ....[100]....
        /*01dc*/ 	.word	0xffffffff


	//   ....[101]....
        /*01e0*/ 	.word	0xffffffff


	//   ....[102]....
        /*01e4*/ 	.word	0xffffffff


	//   ....[103]....
        /*01e8*/ 	.word	0xffffffff


	//   ....[104]....
        /*01ec*/ 	.word	0xffffffff


	//   ....[105]....
        /*01f0*/ 	.word	0xffffffff


	//   ....[106]....
        /*01f4*/ 	.word	0xffffffff


	//   ....[107]....
        /*01f8*/ 	.word	0xffffffff


	//   ....[108]....
        /*01fc*/ 	.word	0xffffffff


	//   ....[109]....
        /*0200*/ 	.word	0xffffffff


	//   ....[110]....
        /*0204*/ 	.word	0xffffffff


	//   ....[111]....
        /*0208*/ 	.word	0xffffffff


	//   ....[112]....
        /*020c*/ 	.word	0xffffffff


	//   ....[113]....
        /*0210*/ 	.word	0xffffffff


	//   ....[114]....
        /*0214*/ 	.word	0xffffffff


	//   ....[115]....
        /*0218*/ 	.word	0xffffffff


	//   ....[116]....
        /*021c*/ 	.word	0xffffffff


	//   ....[117]....
        /*0220*/ 	.word	0xffffffff


	//----- nvinfo : EIATTR_COOP_GROUP_INSTR_OFFSETS
	.align		4
.L_32:
        /*0224*/ 	.byte	0x04, 0x28
        /*0226*/ 	.short	(.L_34 - .L_33)


	//   ....[0]....
.L_33:
        /*0228*/ 	.word	0x00000050


	//   ....[1]....
        /*022c*/ 	.word	0x00000080


	//   ....[2]....
        /*0230*/ 	.word	0x000001b0


	//   ....[3]....
        /*0234*/ 	.word	0x00000370


	//   ....[4]....
        /*0238*/ 	.word	0x00000530


	//   ....[5]....
        /*023c*/ 	.word	0x00000690


	//   ....[6]....
        /*0240*/ 	.word	0x00002b90


	//   ....[7]....
        /*0244*/ 	.word	0x00002c70


	//   ....[8]....
        /*0248*/ 	.word	0x00002cd0


	//   ....[9]....
        /*024c*/ 	.word	0x00002dc0


	//   ....[10]....
        /*0250*/ 	.word	0x00007ae0


	//   ....[11]....
        /*0254*/ 	.word	0x00007b10


	//   ....[12]....
        /*0258*/ 	.word	0x00007b50


	//   ....[13]....
        /*025c*/ 	.word	0x00007b90


	//   ....[14]....
        /*0260*/ 	.word	0x00007bd0


	//   ....[15]....
        /*0264*/ 	.word	0x00007c00


	//   ....[16]....
        /*0268*/ 	.word	0x00007c50


	//   ....[17]....
        /*026c*/ 	.word	0x00007c90


	//   ....[18]....
        /*0270*/ 	.word	0x00007cc0


	//   ....[19]....
        /*0274*/ 	.word	0x00007cf0


	//   ....[20]....
        /*0278*/ 	.word	0x00007d30


	//   ....[21]....
        /*027c*/ 	.word	0x00007db0


	//   ....[22]....
        /*0280*/ 	.word	0x00007e10


	//   ....[23]....
        /*0284*/ 	.word	0x00007f10


	//   ....[24]....
        /*0288*/ 	.word	0x00008050


	//   ....[25]....
        /*028c*/ 	.word	0x00008090


	//   ....[26]....
        /*0290*/ 	.word	0x000080c0


	//   ....[27]....
        /*0294*/ 	.word	0x000080f0


	//   ....[28]....
        /*0298*/ 	.word	0x00008120


	//   ....[29]....
        /*029c*/ 	.word	0x00008150


	//   ....[30]....
        /*02a0*/ 	.word	0x00008180


	//   ....[31]....
        /*02a4*/ 	.word	0x000081b0


	//   ....[32]....
        /*02a8*/ 	.word	0x000081e0


	//   ....[33]....
        /*02ac*/ 	.word	0x00008210


	//   ....[34]....
        /*02b0*/ 	.word	0x00008240


	//   ....[35]....
        /*02b4*/ 	.word	0x00008270


	//   ....[36]....
        /*02b8*/ 	.word	0x000082a0


	//   ....[37]....
        /*02bc*/ 	.word	0x000082d0


	//   ....[38]....
        /*02c0*/ 	.word	0x00008300


	//   ....[39]....
        /*02c4*/ 	.word	0x00008330


	//   ....[40]....
        /*02c8*/ 	.word	0x00008360


	//   ....[41]....
        /*02cc*/ 	.word	0x00008390


	//   ....[42]....
        /*02d0*/ 	.word	0x00008eb0


	//   ....[43]....
        /*02d4*/ 	.word	0x00008ee0


	//   ....[44]....
        /*02d8*/ 	.word	0x0000a430


	//   ....[45]....
        /*02dc*/ 	.word	0x0000a5f0


	//   ....[46]....
        /*02e0*/ 	.word	0x0000dab0


	//   ....[47]....
        /*02e4*/ 	.word	0x0000dae0


	//   ....[48]....
        /*02e8*/ 	.word	0x0000db20


	//   ....[49]....
        /*02ec*/ 	.word	0x0000db50


	//   ....[50]....
        /*02f0*/ 	.word	0x0000db90


	//   ....[51]....
        /*02f4*/ 	.word	0x0000dbd0


	//   ....[52]....
        /*02f8*/ 	.word	0x0000dc00


	//   ....[53]....
        /*02fc*/ 	.word	0x0000dc50


	//   ....[54]....
        /*0300*/ 	.word	0x0000e0b0


	//   ....[55]....
        /*0304*/ 	.word	0x0000e1b0


	//   ....[56]....
        /*0308*/ 	.word	0x0000e1e0


	//   ....[57]....
        /*030c*/ 	.word	0x0000e210


	//   ....[58]....
        /*0310*/ 	.word	0x0000e240


	//   ....[59]....
        /*0314*/ 	.word	0x0000e270


	//   ....[60]....
        /*0318*/ 	.word	0x0000e2a0


	//   ....[61]....
        /*031c*/ 	.word	0x0000e2d0


	//   ....[62]....
        /*0320*/ 	.word	0x0000e300


	//   ....[63]....
        /*0324*/ 	.word	0x0000e330


	//   ....[64]....
        /*0328*/ 	.word	0x0000e360


	//   ....[65]....
        /*032c*/ 	.word	0x0000e390


	//   ....[66]....
        /*0330*/ 	.word	0x0000e3c0


	//   ....[67]....
        /*0334*/ 	.word	0x0000e3f0


	//   ....[68]....
        /*0338*/ 	.word	0x0000e420


	//   ....[69]....
        /*033c*/ 	.word	0x0000e440


	//   ....[70]....
        /*0340*/ 	.word	0x0000e470


	//   ....[71]....
        /*0344*/ 	.word	0x0000e480


	//   ....[72]....
        /*0348*/ 	.word	0x0000e4a0


	//   ....[73]....
        /*034c*/ 	.word	0x0000e4b0


	//   ....[74]....
        /*0350*/ 	.word	0x0000e4e0


	//   ....[75]....
        /*0354*/ 	.word	0x0000e4f0


	//   ....[76]....
        /*0358*/ 	.word	0x0000e520


	//   ....[77]....
        /*035c*/ 	.word	0x0000e530


	//   ....[78]....
        /*0360*/ 	.word	0x000100c0


	//   ....[79]....
        /*0364*/ 	.word	0x00010190


	//   ....[80]....
        /*0368*/ 	.word	0x00011910


	//   ....[81]....
        /*036c*/ 	.word	0x00011a80


	//   ....[82]....
        /*0370*/ 	.word	0x00014c00


	//   ....[83]....
        /*0374*/ 	.word	0x00014c40


	//   ....[84]....
        /*0378*/ 	.word	0x00015100


	//   ....[85]....
        /*037c*/ 	.word	0x00015140


	//   ....[86]....
        /*0380*/ 	.word	0x00015180


	//   ....[87]....
        /*0384*/ 	.word	0x000151c0


	//   ....[88]....
        /*0388*/ 	.word	0x00015200


	//   ....[89]....
        /*038c*/ 	.word	0x00015240


	//   ....[90]....
        /*0390*/ 	.word	0x00015280


	//   ....[91]....
        /*0394*/ 	.word	0x000152c0


	//   ....[92]....
        /*0398*/ 	.word	0x00015300


	//   ....[93]....
        /*039c*/ 	.word	0x00015340


	//   ....[94]....
        /*03a0*/ 	.word	0x00015380


	//   ....[95]....
        /*03a4*/ 	.word	0x000153c0


	//   ....[96]....
        /*03a8*/ 	.word	0x00015400


	//   ....[97]....
        /*03ac*/ 	.word	0x00015440


	//   ....[98]....
        /*03b0*/ 	.word	0x00015480


	//   ....[99]....
        /*03b4*/ 	.word	0x000154c0


	//   ....[100]....
        /*03b8*/ 	.word	0x00015500


	//   ....[101]....
        /*03bc*/ 	.word	0x00015540


	//   ....[102]....
        /*03c0*/ 	.word	0x00015580


	//   ....[103]....
        /*03c4*/ 	.word	0x000155a0


	//   ....[104]....
        /*03c8*/ 	.word	0x000155b0


	//   ....[105]....
        /*03cc*/ 	.word	0x000155c0


	//   ....[106]....
        /*03d0*/ 	.word	0x000155d0


	//   ....[107]....
        /*03d4*/ 	.word	0x000155e0


	//   ....[108]....
        /*03d8*/ 	.word	0x000155f0


	//   ....[109]....
        /*03dc*/ 	.word	0x00015600


	//   ....[110]....
        /*03e0*/ 	.word	0x00015610


	//   ....[111]....
        /*03e4*/ 	.word	0x00015620


	//   ....[112]....
        /*03e8*/ 	.word	0x00015630


	//   ....[113]....
        /*03ec*/ 	.word	0x00015640


	//   ....[114]....
        /*03f0*/ 	.word	0x00015d30


	//   ....[115]....
        /*03f4*/ 	.word	0x00015d60


	//   ....[116]....
        /*03f8*/ 	.word	0x00015db0


	//   ....[117]....
        /*03fc*/ 	.word	0x00015dc0


	//----- nvinfo : EIATTR_REG_RECONFIG
	.align		4
.L_34:
        /*0400*/ 	.byte	0x01, 0x54
	.zero		2


	//----- nvinfo : EIATTR_SYSCALL_OFFSETS
	.align		4
        /*0404*/ 	.byte	0x04, 0x46
        /*0406*/ 	.short	(.L_36 - .L_35)


	//   ....[0]....
.L_35:
        /*0408*/ 	.word	0x00016890


	//   ....[1]....
        /*040c*/ 	.word	0x000169f0


	//----- nvinfo : EIATTR_MBARRIER_INSTR_OFFSETS
	.align		4
.L_36:
        /*0410*/ 	.byte	0x04, 0x39
        /*0412*/ 	.short	(.L_38 - .L_37)


	//   ....[0]....
.L_37:
        /*0414*/ 	.word	0x00000320
        /*0418*/ 	.word	0x000000ff
        /*041c*/ 	.word	0x00021050
        /*0420*/ 	.short	0x0100
        /*0422*/ 	.byte	0x06
	.zero		1


	//   ....[1]....
        /*0424*/ 	.word	0x00000330
        /*0428*/ 	.word	0x000000ff
        /*042c*/ 	.word	0x00021060
        /*0430*/ 	.short	0x0100
        /*0432*/ 	.byte	0x06
	.zero		1


	//   ....[2]....
        /*0434*/ 	.word	0x00000340
        /*0438*/ 	.word	0x000000ff
        /*043c*/ 	.word	0x00021058
        /*0440*/ 	.short	0x0100
        /*0442*/ 	.byte	0x06
	.zero		1


	//   ....[3]....
        /*0444*/ 	.word	0x00000350
        /*0448*/ 	.word	0x000000ff
        /*044c*/ 	.word	0x00021068
        /*0450*/ 	.short	0x0100
        /*0452*/ 	.byte	0x06
	.zero		1


	//   ....[4]....
        /*0454*/ 	.word	0x00000480
        /*0458*/ 	.word	0x000000ff
        /*045c*/ 	.word	0x00021000
        /*0460*/ 	.short	0x0100
        /*0462*/ 	.byte	0x06
	.zero		1


	//   ....[5]....
        /*0464*/ 	.word	0x00000490
        /*0468*/ 	.word	0x000000ff
        /*046c*/ 	.word	0x00021028
        /*0470*/ 	.short	0x0100
        /*0472*/ 	.byte	0x06
	.zero		1


	//   ....[6]....
        /*0474*/ 	.word	0x000004a0
        /*0478*/ 	.word	0x000000ff
        /*047c*/ 	.word	0x00021008
        /*0480*/ 	.short	0x0100
        /*0482*/ 	.byte	0x06
	.zero		1


	//   ....[7]....
        /*0484*/ 	.word	0x000004b0
        /*0488*/ 	.word	0x000000ff
        /*048c*/ 	.word	0x00021030
        /*0490*/ 	.short	0x0100
        /*0492*/ 	.byte	0x06
	.zero		1


	//   ....[8]....
        /*0494*/ 	.word	0x000004c0
        /*0498*/ 	.word	0x000000ff
        /*049c*/ 	.word	0x00021010
        /*04a0*/ 	.short	0x0100
        /*04a2*/ 	.byte	0x06
	.zero		1


	//   ....[9]....
        /*04a4*/ 	.word	0x000004d0
        /*04a8*/ 	.word	0x000000ff
        /*04ac*/ 	.word	0x00021038
        /*04b0*/ 	.short	0x0100
        /*04b2*/ 	.byte	0x06
	.zero		1


	//   ....[10]....
        /*04b4*/ 	.word	0x000004e0
        /*04b8*/ 	.word	0x000000ff
        /*04bc*/ 	.word	0x00021018
        /*04c0*/ 	.short	0x0100
        /*04c2*/ 	.byte	0x06
	.zero		1


	//   ....[11]....
        /*04c4*/ 	.word	0x000004f0
        /*04c8*/ 	.word	0x000000ff
        /*04cc*/ 	.word	0x00021040
        /*04d0*/ 	.short	0x0100
        /*04d2*/ 	.byte	0x06
	.zero		1


	//   ....[12]....
        /*04d4*/ 	.word	0x00000500
        /*04d8*/ 	.word	0x000000ff
        /*04dc*/ 	.word	0x00021020
        /*04e0*/ 	.short	0x0100
        /*04e2*/ 	.byte	0x06
	.zero		1


	//   ....[13]....
        /*04e4*/ 	.word	0x00000510
        /*04e8*/ 	.word	0x000000ff
        /*04ec*/ 	.word	0x00021048
        /*04f0*/ 	.short	0x0100
        /*04f2*/ 	.byte	0x06
	.zero		1


	//   ....[14]....
        /*04f4*/ 	.word	0x00000640
        /*04f8*/ 	.word	0x000000ff
        /*04fc*/ 	.word	0x00021070
        /*0500*/ 	.short	0x0100
        /*0502*/ 	.byte	0x06
	.zero		1


	//   ....[15]....
        /*0504*/ 	.word	0x00000650
        /*0508*/ 	.word	0x000000ff
        /*050c*/ 	.word	0x00021080
        /*0510*/ 	.short	0x0100
        /*0512*/ 	.byte	0x06
	.zero		1


	//   ....[16]....
        /*0514*/ 	.word	0x00000660
        /*0518*/ 	.word	0x000000ff
        /*051c*/ 	.word	0x00021078
        /*0520*/ 	.short	0x0100
        /*0522*/ 	.byte	0x06
	.zero		1


	//   ....[17]....
        /*0524*/ 	.word	0x00000670
        /*0528*/ 	.word	0x000000ff
        /*052c*/ 	.word	0x00021088
        /*0530*/ 	.short	0x0100
        /*0532*/ 	.byte	0x06
	.zero		1


	//   ....[18]....
        /*0534*/ 	.word	0x000007b0
        /*0538*/ 	.word	0x000000ff
        /*053c*/ 	.word	0x00021090
        /*0540*/ 	.short	0x0100
        /*0542*/ 	.byte	0x06
	.zero		1


	//   ....[19]....
        /*0544*/ 	.word	0x000007c0
        /*0548*/ 	.word	0x000000ff
        /*054c*/ 	.word	0x00021098
        /*0550*/ 	.short	0x0100
        /*0552*/ 	.byte	0x06
	.zero		1


	//   ....[20]....
        /*0554*/ 	.word	0x000007d0
        /*0558*/ 	.word	0x000000ff
        /*055c*/ 	.word	0x000210a0
        /*0560*/ 	.short	0x0100
        /*0562*/ 	.byte	0x06
	.zero		1


	//   ....[21]....
        /*0564*/ 	.word	0x000007e0
        /*0568*/ 	.word	0x000000ff
        /*056c*/ 	.word	0x000210a8
        /*0570*/ 	.short	0x0100
        /*0572*/ 	.byte	0x06
	.zero		1


	//   ....[22]....
        /*0574*/ 	.word	0x000008e0
        /*0578*/ 	.word	0x000000ff
        /*057c*/ 	.word	0x000210c0
        /*0580*/ 	.short	0x0100
        /*0582*/ 	.byte	0x06
	.zero		1


	//   ....[23]....
        /*0584*/ 	.word	0x000008f0
        /*0588*/ 	.word	0x000000ff
        /*058c*/ 	.word	0x000210d8
        /*0590*/ 	.short	0x0100
        /*0592*/ 	.byte	0x06
	.zero		1


	//   ....[24]....
        /*0594*/ 	.word	0x00000900
        /*0598*/ 	.word	0x000000ff
        /*059c*/ 	.word	0x000210c8
        /*05a0*/ 	.short	0x0100
        /*05a2*/ 	.byte	0x06
	.zero		1


	//   ....[25]....
        /*05a4*/ 	.word	0x00000910
        /*05a8*/ 	.word	0x000000ff
        /*05ac*/ 	.word	0x000210e0
        /*05b0*/ 	.short	0x0100
        /*05b2*/ 	.byte	0x06
	.zero		1


	//   ....[26]....
        /*05b4*/ 	.word	0x00000920
        /*05b8*/ 	.word	0x000000ff
        /*05bc*/ 	.word	0x000210d0
        /*05c0*/ 	.short	0x0100
        /*05c2*/ 	.byte	0x06
	.zero		1


	//   ....[27]....
        /*05c4*/ 	.word	0x00000930
        /*05c8*/ 	.word	0x000000ff
        /*05cc*/ 	.word	0x000210e8
        /*05d0*/ 	.short	0x0100
        /*05d2*/ 	.byte	0x06
	.zero		1


	//   ....[28]....
        /*05d4*/ 	.word	0x00000db0
        /*05d8*/ 	.word	0x000000ff
        /*05dc*/ 	.word	0x00021050
        /*05e0*/ 	.short	0x010a
        /*05e2*/ 	.byte	0x08
	.zero		1


	//   ....[29]....
        /*05e4*/ 	.word	0x00000e30
        /*05e8*/ 	.word	0x000000ff
        /*05ec*/ 	.word	0x00021000
        /*05f0*/ 	.short	0x010a
        /*05f2*/ 	.byte	0x24
	.zero		1


	//   ....[30]....
        /*05f4*/ 	.word	0x00000e80
        /*05f8*/ 	.word	0x000000ff
        /*05fc*/ 	.word	0xfffffff8
        /*0600*/ 	.short	0x010a
        /*0602*/ 	.byte	0x14
	.zero		1


	//   ....[31]....
        /*0604*/ 	.word	0x00004ee0
        /*0608*/ 	.word	0x00000021
        /*060c*/ 	.word	0x00000000
        /*0610*/ 	.short	0x0101
        /*0612*/ 	.byte	0x15
	.zero		1


	//   ....[32]....
        /*0614*/ 	.word	0x00008490
        /*0618*/ 	.word	0x000000ff
        /*061c*/ 	.word	0x00021008
        /*0620*/ 	.short	0x010a
        /*0622*/ 	.byte	0x24
	.zero		1


	//   ....[33]....
        /*0624*/ 	.word	0x000087a0
        /*0628*/ 	.word	0x000000ff
        /*062c*/ 	.word	0x00000000
        /*0630*/ 	.short	0x0101
        /*0632*/ 	.byte	0x05
	.zero		1


	//   ....[34]....
        /*0634*/ 	.word	0x00008910
        /*0638*/ 	.word	0x000000ff
        /*063c*/ 	.word	0x00021000
        /*0640*/ 	.short	0x010a
        /*0642*/ 	.byte	0x07
	.zero		1


	//   ....[35]....
        /*0644*/ 	.word	0x0000e350
        /*0648*/ 	.word	0x000000ff
        /*064c*/ 	.word	0x00021000
        /*0650*/ 	.short	0x010a
        /*0652*/ 	.byte	0x05
	.zero		1


	//   ....[36]....
        /*0654*/ 	.word	0x0000e600
        /*0658*/ 	.word	0x000000ff
        /*065c*/ 	.word	0x00021000
        /*0660*/ 	.short	0x010a
        /*0662*/ 	.byte	0x05
	.zero		1


	//   ....[37]....
        /*0664*/ 	.word	0x0000e8f0
        /*0668*/ 	.word	0x000000ff
        /*066c*/ 	.word	0x00000000
        /*0670*/ 	.short	0x0101
        /*0672*/ 	.byte	0x05
	.zero		1


	//   ....[38]....
        /*0674*/ 	.word	0x0000e9a0
        /*0678*/ 	.word	0x000000ff
        /*067c*/ 	.word	0x00000000
        /*0680*/ 	.short	0x0101
        /*0682*/ 	.byte	0x04
	.zero		1


	//   ....[39]....
        /*0684*/ 	.word	0x0000eb50
        /*0688*/ 	.word	0x000000ff
        /*068c*/ 	.word	0x00021000
        /*0690*/ 	.short	0x010a
        /*0692*/ 	.byte	0x07
	.zero		1


	//   ....[40]....
        /*0694*/ 	.word	0x000154d0
        /*0698*/ 	.word	0x000000ff
        /*069c*/ 	.word	0x00021000
        /*06a0*/ 	.short	0x010a
        /*06a2*/ 	.byte	0x05
	.zero		1


	//   ....[41]....
        /*06a4*/ 	.word	0x00015680
        /*06a8*/ 	.word	0x000000ff
        /*06ac*/ 	.word	0x00021000
        /*06b0*/ 	.short	0x010a
        /*06b2*/ 	.byte	0x05
	.zero		1


	//   ....[42]....
        /*06b4*/ 	.word	0x00015b70
        /*06b8*/ 	.word	0x000000ff
        /*06bc*/ 	.word	0x00000000
        /*06c0*/ 	.short	0x0101
        /*06c2*/ 	.byte	0x05
	.zero		1


	//   ....[43]....
        /*06c4*/ 	.word	0x00015c20
        /*06c8*/ 	.word	0x000000ff
        /*06cc*/ 	.word	0x00000000
        /*06d0*/ 	.short	0x0101
        /*06d2*/ 	.byte	0x04
	.zero		1


	//   ....[44]....
        /*06d4*/ 	.word	0x00016340
        /*06d8*/ 	.word	0x000000ff
        /*06dc*/ 	.word	0x00000008
        /*06e0*/ 	.short	0x010a
        /*06e2*/ 	.byte	0x14
	.zero		1


	//   ....[45]....
        /*06e4*/ 	.word	0x00017610
        /*06e8*/ 	.word	0x00000000
        /*06ec*/ 	.word	0x00021090
        /*06f0*/ 	.short	0x0101
        /*06f2*/ 	.byte	0x24
	.zero		1


	//   ....[46]....
        /*06f4*/ 	.word	0x00017760
        /*06f8*/ 	.word	0x00000004
        /*06fc*/ 	.word	0x00021060
        /*0700*/ 	.short	0x010a
        /*0702*/ 	.byte	0x3f
	.zero		1


	//   ....[47]....
        /*0704*/ 	.word	0x00017a80
        /*0708*/ 	.word	0x00000005
        /*070c*/ 	.word	0x00021028
        /*0710*/ 	.short	0x010a
        /*0712*/ 	.byte	0x3f
	.zero		1


	//   ....[48]....
        /*0714*/ 	.word	0x00017da0
        /*0718*/ 	.word	0x00000005
        /*071c*/ 	.word	0x00021060
        /*0720*/ 	.short	0x010a
        /*0722*/ 	.byte	0x3f
	.zero		1


	//   ....[49]....
        /*0724*/ 	.word	0x000180f0
        /*0728*/ 	.word	0x00000004
        /*072c*/ 	.word	0x00021028
        /*0730*/ 	.short	0x010a
        /*0732*/ 	.byte	0x3f
	.zero		1


	//   ....[50]....
        /*0734*/ 	.word	0x00018490
        /*0738*/ 	.word	0x00000006
        /*073c*/ 	.word	0x00021028
        /*0740*/ 	.short	0x010a
        /*0742*/ 	.byte	0x3f
	.zero		1


	//   ....[51]....
        /*0744*/ 	.word	0x000187e0
        /*0748*/ 	.word	0x00000006
        /*074c*/ 	.word	0x00021028
        /*0750*/ 	.short	0x010a
        /*0752*/ 	.byte	0x3f
	.zero		1


	//   ....[52]....
        /*0754*/ 	.word	0x00018ab0
        /*0758*/ 	.word	0x00000003
        /*075c*/ 	.word	0x00021050
        /*0760*/ 	.short	0x010a
        /*0762*/ 	.byte	0x3f
	.zero		1


	//   ....[53]....
        /*0764*/ 	.word	0x00018b10
        /*0768*/ 	.word	0x00000003
        /*076c*/ 	.word	0x00021000
        /*0770*/ 	.short	0x010a
        /*0772*/ 	.byte	0x3f
	.zero		1


	//   ....[54]....
        /*0774*/ 	.word	0x00018b70
        /*0778*/ 	.word	0x00000003
        /*077c*/ 	.word	0xfffffff8
        /*0780*/ 	.short	0x010a
        /*0782*/ 	.byte	0x3f
	.zero		1


	//   ....[55]....
        /*0784*/ 	.word	0x00018bd0
        /*0788*/ 	.word	0x0000000d
        /*078c*/ 	.word	0x00021008
        /*0790*/ 	.short	0x010a
        /*0792*/ 	.byte	0x3f
	.zero		1


	//   ....[56]....
        /*0794*/ 	.word	0x00018c30
        /*0798*/ 	.word	0x00000008
        /*079c*/ 	.word	0x00021000
        /*07a0*/ 	.short	0x010a
        /*07a2*/ 	.byte	0x3f
	.zero		1


	//   ....[57]....
        /*07a4*/ 	.word	0x00018c90
        /*07a8*/ 	.word	0x00000010
        /*07ac*/ 	.word	0x00021000
        /*07b0*/ 	.short	0x010a
        /*07b2*/ 	.byte	0x3f
	.zero		1


	//   ....[58]....
        /*07b4*/ 	.word	0x00018cf0
        /*07b8*/ 	.word	0x0000000d
        /*07bc*/ 	.word	0x00021000
        /*07c0*/ 	.short	0x010a
        /*07c2*/ 	.byte	0x3f
	.zero		1


	//   ....[59]....
        /*07c4*/ 	.word	0x00018d50
        /*07c8*/ 	.word	0x0000000a
        /*07cc*/ 	.word	0x00021000
        /*07d0*/ 	.short	0x010a
        /*07d2*/ 	.byte	0x3f
	.zero		1


	//   ....[60]....
        /*07d4*/ 	.word	0x00018db0
        /*07d8*/ 	.word	0x00000003
        /*07dc*/ 	.word	0x00000008
        /*07e0*/ 	.short	0x010a
        /*07e2*/ 	.byte	0x3f
	.zero		1


	//   ....[61]....
        /*07e4*/ 	.word	0x00018e00
        /*07e8*/ 	.word	0x00000004
        /*07ec*/ 	.word	0x00021060
        /*07f0*/ 	.short	0x010a
        /*07f2*/ 	.byte	0x3f
	.zero		1


	//   ....[62]....
        /*07f4*/ 	.word	0x00018e50
        /*07f8*/ 	.word	0x00000005
        /*07fc*/ 	.word	0x00021028
        /*0800*/ 	.short	0x010a
        /*0802*/ 	.byte	0x3f
	.zero		1


	//   ....[63]....
        /*0804*/ 	.word	0x00018ea0
        /*0808*/ 	.word	0x00000005
        /*080c*/ 	.word	0x00021060
        /*0810*/ 	.short	0x010a
        /*0812*/ 	.byte	0x3f
	.zero		1


	//   ....[64]....
        /*0814*/ 	.word	0x00018ef0
        /*0818*/ 	.word	0x00000004
        /*081c*/ 	.word	0x00021028
        /*0820*/ 	.short	0x010a
        /*0822*/ 	.byte	0x3f
	.zero		1


	//   ....[65]....
        /*0824*/ 	.word	0x00018f40
        /*0828*/ 	.word	0x00000006
        /*082c*/ 	.word	0x00021028
        /*0830*/ 	.short	0x010a
        /*0832*/ 	.byte	0x3f
	.zero		1


	//   ....[66]....
        /*0834*/ 	.word	0x00018f90
        /*0838*/ 	.word	0x00000006
        /*083c*/ 	.word	0x00021028
        /*0840*/ 	.short	0x010a
        /*0842*/ 	.byte	0x3f
	.zero		1


	//----- nvinfo : EIATTR_NUM_MBARRIERS
	.align		4
.L_38:
        /*0844*/ 	.byte	0x03, 0x38
        /*0846*/ 	.short	0x001c


	//----- nvinfo : EIATTR_EXIT_INSTR_OFFSETS
	.align		4
        /*0848*/ 	.byte	0x04, 0x1c
        /*084a*/ 	.short	(.L_40 - .L_39)


	//   ....[0]....
.L_39:
        /*084c*/ 	.word	0x000009d0


	//   ....[1]....
        /*0850*/ 	.word	0x00017620


	//   ....[2]....
        /*0854*/ 	.word	0x00017660


	//   ....[3]....
        /*0858*/ 	.word	0x00018360


	//   ....[4]....
        /*085c*/ 	.word	0x00018a90


	//----- nvinfo : EIATTR_MAX_THREADS
	.align		4
.L_40:
        /*0860*/ 	.byte	0x04, 0x05
        /*0862*/ 	.short	(.L_42 - .L_41)
.L_41:
        /*0864*/ 	.word	0x00000180
        /*0868*/ 	.word	0x00000001
        /*086c*/ 	.word	0x00000001


	//----- nvinfo : EIATTR_CRS_STACK_SIZE
	.align		4
.L_42:
        /*0870*/ 	.byte	0x04, 0x1e
        /*0872*/ 	.short	(.L_44 - .L_43)
.L_43:
        /*0874*/ 	.word	0x00000000


	//----- nvinfo : EIATTR_CBANK_PARAM_SIZE
	.align		4
.L_44:
        /*0878*/ 	.byte	0x03, 0x19
        /*087a*/ 	.short	0x0870


	//----- nvinfo : EIATTR_PARAM_CBANK
	.align		4
        /*087c*/ 	.byte	0x04, 0x0a
        /*087e*/ 	.short	(.L_46 - .L_45)
	.align		4
.L_45:
        /*0880*/ 	.word	index@(.nv.constant0._ZN7cutlass13device_kernelINS_4fmha6kernel28FmhaKernelTmaWarpSpecializedINS1_10collective30FmhaMainloopTmaWarpSpecializedINS_12float_e4m3_tEffN4cute5tupleIJNS7_1CILi128EEENS9_ILi256EEENS9_ILi96EEEEEENS8_IJiNS9_ILi1EEENS8_IJiiEEEEEESG_NS8_IJSE_iSF_EEENS4_14ResidualFusionEJEEENS4_15FmhaFwdEpilogueIS6_fNS8_IJNS9_ILi64EEESC_SB_EEEEENS2_23IndividualTileSchedulerEJEEEEEvNT_6ParamsE)
        /*0884*/ 	.short	0x0210
        /*0886*/ 	.short	0x0870


	//----- nvinfo : EIATTR_SW_WAR
	.align		4
.L_46:
        /*0888*/ 	.byte	0x04, 0x36
        /*088a*/ 	.short	(.L_48 - .L_47)
.L_47:
        /*088c*/ 	.word	0x00000008
.L_48:


//--------------------- .nv.callgraph             --------------------------
	.section	.nv.callgraph,"",@"SHT_CUDA_CALLGRAPH"
	.align	4
	.sectionentsize	8
	.align		4
        /*0000*/ 	.word	0x00000000
	.align		4
        /*0004*/ 	.word	0xffffffff
	.align		4
        /*0008*/ 	.word	index@(_ZN7cutlass13device_kernelINS_4fmha6kernel28FmhaKernelTmaWarpSpecializedINS1_10collective30FmhaMainloopTmaWarpSpecializedINS_12float_e4m3_tEffN4cute5tupleIJNS7_1CILi128EEENS9_ILi256EEENS9_ILi96EEEEEENS8_IJiNS9_ILi1EEENS8_IJiiEEEEEESG_NS8_IJSE_iSF_EEENS4_14ResidualFusionEJEEENS4_15FmhaFwdEpilogueIS6_fNS8_IJNS9_ILi64EEESC_SB_EEEEENS2_23IndividualTileSchedulerEJEEEEEvNT_6ParamsE)
	.align		4
        /*000c*/ 	.word	index@(__assertfail)
	.align		4
        /*0010*/ 	.word	0x00000000
	.align		4
        /*0014*/ 	.word	0xfffffffe
	.align		4
        /*0018*/ 	.word	0x00000000
	.align		4
        /*001c*/ 	.word	0xfffffffd
	.align		4
        /*0020*/ 	.word	0x00000000
	.align		4
        /*0024*/ 	.word	0xfffffffc


//--------------------- .nv.constant4             --------------------------
	.section	.nv.constant4,"a",@progbits
	.align	8
	.align		8
.nv.constant4:
        /*0000*/ 	.dword	__assertfail
	.align		8
        /*0008*/ 	.dword	__unnamed_1
	.align		8
        /*0010*/ 	.dword	__unnamed_2
	.align		8
        /*0018*/ 	.dword	_ZN39_INTERNAL_57739cfd_4_k_cu_d1765aec_29494cuda3std3__45__cpo5beginE
	.align		8
        /*0020*/ 	.dword	_ZN39_INTERNAL_57739cfd_4_k_cu_d1765aec_29494cuda3std3__45__cpo3endE
	.align		8
        /*0028*/ 	.dword	_ZN39_INTERNAL_57739cfd_4_k_cu_d1765aec_29494cuda3std3__45__cpo6cbeginE
	.align		8
        /*0030*/ 	.dword	_ZN39_INTERNAL_57739cfd_4_k_cu_d1765aec_29494cuda3std3__45__cpo4cendE
	.align		8
        /*0038*/ 	.dword	_ZN39_INTERNAL_57739cfd_4_k_cu_d1765aec_29494cuda3std3__441_GLOBAL__N__57739cfd_4_k_cu_d1765aec_29496ignoreE
	.align		8
        /*0040*/ 	.dword	_ZN39_INTERNAL_57739cfd_4_k_cu_d1765aec_29494cuda3std3__419piecewise_constructE
	.align		8
        /*0048*/ 	.dword	_ZN39_INTERNAL_57739cfd_4_k_cu_d1765aec_29494cuda3std3__48in_placeE
	.align		8
        /*0050*/ 	.dword	_ZN39_INTERNAL_57739cfd_4_k_cu_d1765aec_29494cuda3std6ranges3__45__cpo4swapE
	.align		8
        /*0058*/ 	.dword	_ZN39_INTERNAL_57739cfd_4_k_cu_d1765aec_29494cuda3std6ranges3__45__cpo9iter_moveE
	.align		8
        /*0060*/ 	.dword	_ZN39_INTERNAL_57739cfd_4_k_cu_d1765aec_29494cute7productE
	.align		8
        /*0068*/ 	.dword	_ZN39_INTERNAL_57739cfd_4_k_cu_d1765aec_29494cute1_E
	.align		8
        /*0070*/ 	.dword	$str$24
	.align		8
        /*0078*/ 	.dword	$str$25


//--------------------- .text._ZN7cutlass13device_kernelINS_4fmha6kernel28FmhaKernelTmaWarpSpecializedINS1_10collective30FmhaMainloopTmaWarpSpecializedINS_12float_e4m3_tEffN4cute5tupleIJNS7_1CILi128EEENS9_ILi256EEENS9_ILi96EEEEEENS8_IJiNS9_ILi1EEENS8_IJiiEEEEEESG_NS8_IJSE_iSF_EEENS4_14ResidualFusionEJEEENS4_15FmhaFwdEpilogueIS6_fNS8_IJNS9_ILi64EEESC_SB_EEEEENS2_23IndividualTileSchedulerEJEEEEEvNT_6ParamsE --------------------------
	.section	.text._ZN7cutlass13device_kernelINS_4fmha6kernel28FmhaKernelTmaWarpSpecializedINS1_10collective30FmhaMainloopTmaWarpSpecializedINS_12float_e4m3_tEffN4cute5tupleIJNS7_1CILi128EEENS9_ILi256EEENS9_ILi96EEEEEENS8_IJiNS9_ILi1EEENS8_IJiiEEEEEESG_NS8_IJSE_iSF_EEENS4_14ResidualFusionEJEEENS4_15FmhaFwdEpilogueIS6_fNS8_IJNS9_ILi64EEESC_SB_EEEEENS2_23IndividualTileSchedulerEJEEEEEvNT_6ParamsE,"ax",@progbits
	.align	128
.text._ZN7cutlass13device_kernelINS_4fmha6kernel28FmhaKernelTmaWarpSpecializedINS1_10collective30FmhaMainloopTmaWarpSpecializedINS_12float_e4m3_tEffN4cute5tupleIJNS7_1CILi128EEENS9_ILi256EEENS9_ILi96EEEEEENS8_IJiNS9_ILi1EEENS8_IJiiEEEEEESG_NS8_IJSE_iSF_EEENS4_14ResidualFusionEJEEENS4_15FmhaFwdEpilogueIS6_fNS8_IJNS9_ILi64EEESC_SB_EEEEENS2_23IndividualTileSchedulerEJEEEEEvNT_6ParamsE:
        .type           _ZN7cutlass13device_kernelINS_4fmha6kernel28FmhaKernelTmaWarpSpecializedINS1_10collective30FmhaMainloopTmaWarpSpecializedINS_12float_e4m3_tEffN4cute5tupleIJNS7_1CILi128EEENS9_ILi256EEENS9_ILi96EEEEEENS8_IJiNS9_ILi1EEENS8_IJiiEEEEEESG_NS8_IJSE_iSF_EEENS4_14ResidualFusionEJEEENS4_15FmhaFwdEpilogueIS6_fNS8_IJNS9_ILi64EEESC_SB_EEEEENS2_23IndividualTileSchedulerEJEEEEEvNT_6ParamsE,@function
        .size           _ZN7cutlass13device_kernelINS_4fmha6kernel28FmhaKernelTmaWarpSpecializedINS1_10collective30FmhaMainloopTmaWarpSpecializedINS_12float_e4m3_tEffN4cute5tupleIJNS7_1CILi128EEENS9_ILi256EEENS9_ILi96EEEEEENS8_IJiNS9_ILi1EEENS8_IJiiEEEEEESG_NS8_IJSE_iSF_EEENS4_14ResidualFusionEJEEENS4_15FmhaFwdEpilogueIS6_fNS8_IJNS9_ILi64EEESC_SB_EEEEENS2_23IndividualTileSchedulerEJEEEEEvNT_6ParamsE,(.L_x_121 - _ZN7cutlass13device_kernelINS_4fmha6kernel28FmhaKernelTmaWarpSpecializedINS1_10collective30FmhaMainloopTmaWarpSpecializedINS_12float_e4m3_tEffN4cute5tupleIJNS7_1CILi128EEENS9_ILi256EEENS9_ILi96EEEEEENS8_IJiNS9_ILi1EEENS8_IJiiEEEEEESG_NS8_IJSE_iSF_EEENS4_14ResidualFusionEJEEENS4_15FmhaFwdEpilogueIS6_fNS8_IJNS9_ILi64EEESC_SB_EEEEENS2_23IndividualTileSchedulerEJEEEEEvNT_6ParamsE)
        .other          _ZN7cutlass13device_kernelINS_4fmha6kernel28FmhaKernelTmaWarpSpecializedINS1_10collective30FmhaMainloopTmaWarpSpecializedINS_12float_e4m3_tEffN4cute5tupleIJNS7_1CILi128EEENS9_ILi256EEENS9_ILi96EEEEEENS8_IJiNS9_ILi1EEENS8_IJiiEEEEEESG_NS8_IJSE_iSF_EEENS4_14ResidualFusionEJEEENS4_15FmhaFwdEpilogueIS6_fNS8_IJNS9_ILi64EEESC_SB_EEEEENS2_23IndividualTileSchedulerEJEEEEEvNT_6ParamsE,@"STO_CUDA_ENTRY STV_DEFAULT"
_ZN7cutlass13device_kernelINS_4fmha6kernel28FmhaKernelTmaWarpSpecializedINS1_10collective30FmhaMainloopTmaWarpSpecializedINS_12float_e4m3_tEffN4cute5tupleIJNS7_1CILi128EEENS9_ILi256EEENS9_ILi96EEEEEENS8_IJiNS9_ILi1EEENS8_IJiiEEEEEESG_NS8_IJSE_iSF_EEENS4_14ResidualFusionEJEEENS4_15FmhaFwdEpilogueIS6_fNS8_IJNS9_ILi64EEESC_SB_EEEEENS2_23IndividualTileSchedulerEJEEEEEvNT_6ParamsE:
[----:B------:R-:W1:Y:S01]  /*0000*/  LDC R1, c[0x0][0x28] ;  /* 0x00000a00ff017b82 */ /* 0x000e620000000800 */
[----:B------:R-:W2:Y:S01]  /*0010*/  S2R R0, SR_TID.X ;  /* 0x0000000000007919 */ /* 0x000ea20000002100 */
[----:B------:R-:W-:Y:S01]  /*0020*/  ELECT P1, URZ, PT ;  /* 0x00000000003f782f */ /* 0x000fe20003820000 */
[----:B------:R-:W-:Y:S01]  /*0030*/  BSSY B0, `(.L_x_0) ;  /* 0x0000017000007945 */ /* 0x000fe20003800000 */
[----:B--2---:R-:W-:-:S05]  /*0040*/  SHF.R.U32.HI R2, RZ, 0x5, R0 ;  /* 0x00000005ff027819 */ /* 0x004fca0000011600 */
[----:B------:R-:W2:Y:S02]  /*0050*/  SHFL.IDX PT, R3, R2, RZ, 0x1f ;  /* 0x00001fff02037589 */ /* 0x000ea400000e0000 */
[----:B--2---:R-:W-:Y:S02]  /*0060*/  R2UR UR4, R3 ;  /* 0x00000000030472ca */ /* 0x004fe400000e0000 */
[----:B------:R-:W-:-:S06]  /*0070*/  SHF.R.U32.HI R3, RZ, 0x7, R0 ;  /* 0x00000007ff037819 */ /* 0x000fcc0000011600 */
[----:B------:R-:W2:Y:S05]  /*0080*/  SHFL.IDX PT, R3, R3, RZ, 0x1f ;  /* 0x00001fff03037589 */ /* 0x000eaa00000e0000 */
[----:B------:R-:W-:Y:S02]  /*0090*/  USHF.R.S32.HI UR5, URZ, 0x1f, UR4 ;  /* 0x0000001f3f057899 */ /* 0x000fe40008011404 */
[----:B------:R-:W-:Y:S02]  /*00a0*/  ISETP.NE.OR P0, PT, RZ, UR4, !P1 ;  /* 0x00000004ff007c0c */ /* 0x000fe4000cf05670 */
[----:B------:R-:W-:-:S04]  /*00b0*/  ULEA.HI UR5, UR5, UR4, URZ, 0x2 ;  /* 0x0000000405057291 */ /* 0x000fc8000f8f103f */
[----:B------:R-:W-:-:S04]  /*00c0*/  ULOP3.LUT UR5, UR5, 0xfffffffc, URZ, 0xc0, !UPT ;  /* 0xfffffffc05057892 */ /* 0x000fc8000f8ec03f */
[----:B------:R-:W-:-:S03]  /*00d0*/  UIADD3 UR5, UR4, -UR5, URZ ;  /* 0x8000000504057290 */ /* 0x000fc6000fffe03f */
[----:B-1----:R-:W-:Y:S09]  /*00e0*/  @P0 BRA `(.L_x_1) ;  /* 0x00000000002c0947 */ /* 0x002ff20003800000 */
[----:B------:R-:W-:Y:S02]  /*00f0*/  ULDC.64 UR6, c[0x0][0x198] ;  /* 0x0000660000067ab9 */ /* 0x000fe40000000a00 */
[----:B------:R-:W-:Y:S02]  /*0100*/  UIADD3 UR8, UP0, UR6, 0xf0, URZ ;  /* 0x000000f006087890 */ /* 0x000fe4000ff1e03f */
[----:B------:R-:W-:Y:S02]  /*0110*/  UIADD3 UR10, UP1, UR6, 0x1f0, URZ ;  /* 0x000001f0060a7890 */ /* 0x000fe4000ff3e03f */
[----:B------:R-:W-:Y:S02]  /*0120*/  UIADD3 UR6, UP2, UR6, 0x2f0, URZ ;  /* 0x000002f006067890 */ /* 0x000fe4000ff5e03f */
[----:B------:R-:W-:Y:S02]  /*0130*/  UIADD3.X UR9, URZ, UR7, URZ, UP0, !UPT ;  /* 0x000000073f097290 */ /* 0x000fe400087fe43f */
[----:B------:R-:W-:-:S02]  /*0140*/  UIADD3.X UR11, URZ, UR7, URZ, UP1, !UPT ;  /* 0x000000073f0b7290 */ /* 0x000fc40008ffe43f */
[----:B------:R-:W-:-:S05]  /*0150*/  UIADD3.X UR7, URZ, UR7, URZ, UP2, !UPT ;  /* 0x000000073f077290 */ /* 0x000fca00097fe43f */
[----:B------:R1:W-:Y:S02]  /*0160*/  UTMACCTL.PF [UR8] ;  /* 0x00000000080079b9 */ /* 0x0003e40008040000 */
[----:B------:R1:W-:Y:S02]  /*0170*/  UTMACCTL.PF [UR10] ;  /* 0x000000000a0079b9 */ /* 0x0003e40008040000 */
[----:B------:R1:W-:Y:S02]  /*0180*/  UTMACCTL.PF [UR6] ;  /* 0x00000000060079b9 */ /* 0x0003e40008040000 */
[----:B-1----:R-:W-:Y:S01]  /*0190*/  NOP ;  /* 0x0000000000007918 */ /* 0x002fe20000000000 */
.L_x_1:
[----:B------:R-:W-:Y:S05]  /*01a0*/  BSYNC B0 ;  /* 0x0000000000007941 */ /* 0x000fea0003800000 */
.L_x_0:
[----:B------:R-:W1:Y:S01]  /*01b0*/  SHFL.IDX PT, R4, R2, RZ, 0x1f ;  /* 0x00001fff02047589 */ /* 0x000e6200000e0000 */
[----:B--2---:R-:W-:Y:S01]  /*01c0*/  R2UR UR37, R3 ;  /* 0x00000000032572ca */ /* 0x004fe200000e0000 */
[----:B------:R-:W-:-:S12]  /*01d0*/  UISETP.NE.AND UP0, UPT, UR5, 0x1, UPT ;  /* 0x000000010500788c */ /* 0x000fd8000bf05270 */
[----:B------:R-:W-:Y:S02]  /*01e0*/  UIADD3 UR7, UR37, -0x1, URZ ;  /* 0xffffffff25077890 */ /* 0x000fe4000fffe03f */
[----:B------:R-:W-:Y:S02]  /*01f0*/  UISETP.EQ.AND UP0, UPT, UR37, URZ, !UP0 ;  /* 0x0000003f2500728c */ /* 0x000fe4000c702270 */
[----:B------:R-:W-:Y:S02]  /*0200*/  UISETP.GE.U32.AND UP1, UPT, UR7, 0x4, UPT ;  /* 0x000000040700788c */ /* 0x000fe4000bf26070 */
[----:B------:R-:W-:Y:S01]  /*0210*/  USEL UR4, URZ, 0x1, !UP0 ;  /* 0x000000013f047887 */ /* 0x000fe2000c000000 */
[----:B-1----:R-:W-:-:S03]  /*0220*/  ISETP.NE.AND P0, PT, R4, RZ, PT ;  /* 0x000000ff0400720c */ /* 0x002fc60003f05270 */
[----:B------:R-:W-:-:S10]  /*0230*/  USEL UR4, UR4, 0x2, UP1 ;  /* 0x0000000204047887 */ /* 0x000fd40008800000 */
[----:B------:R-:W-:Y:S05]  /*0240*/  @P0 BRA `(.L_x_2) ;  /* 0x0000000000480947 */ /* 0x000fea0003800000 */
[----:B------:R-:W1:Y:S01]  /*0250*/  S2UR UR8, SR_CgaCtaId ;  /* 0x00000000000879c3 */ /* 0x000e620000008800 */
[----:B------:R-:W-:Y:S01]  /*0260*/  UMOV UR6, 0x400 ;  /* 0x0000040000067882 */ /* 0x000fe20000000000 */
[----:B------:R-:W-:Y:S01]  /*0270*/  UMOV UR9, 0x1 ;  /* 0x0000000100097882 */ /* 0x000fe20000000000 */
[----:B------:R-:W-:Y:S01]  /*0280*/  UMOV UR10, 0x80 ;  /* 0x00000080000a7882 */ /* 0x000fe20000000000 */
[----:B------:R-:W-:Y:S01]  /*0290*/  ELECT P0, URZ, PT ;  /* 0x00000000003f782f */ /* 0x000fe20003800000 */
[----:B------:R-:W-:-:S04]  /*02a0*/  UIADD3 UR10, -UR10, 0x100000, URZ ;  /* 0x001000000a0a7890 */ /* 0x000fc8000fffe13f */
[----:B------:R-:W-:Y:S02]  /*02b0*/  USHF.L.U32 UR11, UR10, 0xb, URZ ;  /* 0x0000000b0a0b7899 */ /* 0x000fe4000800063f */
[----:B------:R-:W-:Y:S02]  /*02c0*/  USHF.L.U32 UR10, UR10, 0x1, URZ ;  /* 0x000000010a0a7899 */ /* 0x000fe4000800063f */
[----:B-1----:R-:W-:Y:S02]  /*02d0*/  ULEA UR6, UR8, UR6, 0x18 ;  /* 0x0000000608067291 */ /* 0x002fe4000f8ec03f */
[----:B------:R-:W-:-:S04]  /*02e0*/  UIADD3 UR8, -UR9, 0x100000, URZ ;  /* 0x0010000009087890 */ /* 0x000fc8000fffe13f */
[----:B------:R-:W-:Y:S02]  /*02f0*/  USHF.L.U32 UR9, UR8, 0xb, URZ ;  /* 0x0000000b08097899 */ /* 0x000fe4000800063f */
[----:B------:R-:W-:Y:S01]  /*0300*/  USHF.L.U32 UR8, UR8, 0x1, URZ ;  /* 0x0000000108087899 */ /* 0x000fe2000800063f */
[----:B------:R-:W1:Y:S11]  /*0310*/  FENCE.VIEW.ASYNC.S ;  /* 0x00000000000073c6 */ /* 0x000e760000000000 */
[----:B-1----:R1:W2:Y:S01]  /*0320*/  SYNCS.EXCH.64 URZ, [UR6+0x21050], UR8 ;  /* 0x02105008063f75b2 */ /* 0x0022a20008000100 */
[----:B------:R1:W3:Y:S01]  /*0330*/  SYNCS.EXCH.64 URZ, [UR6+0x21060], UR10 ;  /* 0x0210600a063f75b2 */ /* 0x0002e20008000100 */
[----:B------:R1:W4:Y:S01]  /*0340*/  SYNCS.EXCH.64 URZ, [UR6+0x21058], UR8 ;  /* 0x02105808063f75b2 */ /* 0x0003220008000100 */
[----:B------:R1:W1:Y:S01]  /*0350*/  SYNCS.EXCH.64 URZ, [UR6+0x21068], UR10 ;  /* 0x0210680a063f75b2 */ /* 0x0002620008000100 */
[----:B------:R-:W-:Y:S01]  /*0360*/  NOP ;  /* 0x0000000000007918 */ /* 0x000fe20000000000 */
.L_x_2:
[----:B------:R-:W5:Y:S01]  /*0370*/  SHFL.IDX PT, R3, R2, RZ, 0x1f ;  /* 0x00001fff02037589 */ /* 0x000f6200000e0000 */
[----:B------:R-:W-:Y:S01]  /*0380*/  NOP ;  /* 0x0000000000007918 */ /* 0x000fe20000000000 */
[----:B-----5:R-:W-:-:S13]  /*0390*/  ISETP.NE.AND P0, PT, R3, RZ, PT ;  /* 0x000000ff0300720c */ /* 0x020fda0003f05270 */
[----:B------:R-:W-:Y:S05]  /*03a0*/  @P0 BRA `(.L_x_3) ;  /* 0x0000000000600947 */ /* 0x000fea0003800000 */
[----:B-1----:R-:W1:Y:S01]  /*03b0*/  S2UR UR8, SR_CgaCtaId ;  /* 0x00000000000879c3 */ /* 0x002e620000008800 */
[----:B------:R-:W-:Y:S01]  /*03c0*/  UMOV UR6, 0x400 ;  /* 0x0000040000067882 */ /* 0x000fe20000000000 */
[----:B------:R-:W-:Y:S01]  /*03d0*/  UMOV UR10, 0x1 ;  /* 0x00000001000a7882 */ /* 0x000fe20000000000 */
[----:B------:R-:W-:Y:S01]  /*03e0*/  UMOV UR9, 0x100 ;  /* 0x0000010000097882 */ /* 0x000fe20000000000 */
[----:B------:R-:W-:-:S04]  /*03f0*/  UIADD3 UR10, -UR10, 0x100000, URZ ;  /* 0x001000000a0a7890 */ /* 0x000fc8000fffe13f */
[----:B------:R-:W-:Y:S02]  /*0400*/  USHF.L.U32 UR11, UR10, 0xb, URZ ;  /* 0x0000000b0a0b7899 */ /* 0x000fe4000800063f */
[----:B------:R-:W-:Y:S01]  /*0410*/  USHF.L.U32 UR10, UR10, 0x1, URZ ;  /* 0x000000010a0a7899 */ /* 0x000fe2000800063f */
[----:B------:R-:W-:Y:S01]  /*0420*/  ELECT P0, URZ, PT ;  /* 0x00000000003f782f */ /* 0x000fe20003800000 */
[----:B-1----:R-:W-:Y:S02]  /*0430*/  ULEA UR6, UR8, UR6, 0x18 ;  /* 0x0000000608067291 */ /* 0x002fe4000f8ec03f */
[----:B------:R-:W-:-:S04]  /*0440*/  UIADD3 UR8, -UR9, 0x100000, URZ ;  /* 0x0010000009087890 */ /* 0x000fc8000fffe13f */
[----:B------:R-:W-:Y:S02]  /*0450*/  USHF.L.U32 UR9, UR8, 0xb, URZ ;  /* 0x0000000b08097899 */ /* 0x000fe4000800063f */
[----:B------:R-:W-:Y:S01]  /*0460*/  USHF.L.U32 UR8, UR8, 0x1, URZ ;  /* 0x0000000108087899 */ /* 0x000fe2000800063f */
[----:B------:R-:W1:Y:S03]  /*0470*/  FENCE.VIEW.ASYNC.S ;  /* 0x00000000000073c6 */ /* 0x000e660000000000 */
[----:B-1----:R1:W1:Y:S08]  /*0480*/  SYNCS.EXCH.64 URZ, [UR6+0x21000], UR10 ;  /* 0x0210000a063f75b2 */ /* 0x0022700008000100 */
[----:B------:R1:W1:Y:S01]  /*0490*/  SYNCS.EXCH.64 URZ, [UR6+0x21028], UR8 ;  /* 0x02102808063f75b2 */ /* 0x0002620008000100 */
        /* <DEDUP_REMOVED lines=8> */
[----:B------:R-:W-:Y:S01]  /*0520*/  NOP ;  /* 0x0000000000007918 */ /* 0x000fe20000000000 */
.L_x_3:
        /* <DEDUP_REMOVED lines=21> */
[----:B------:R-:W-:Y:S01]  /*0680*/  NOP ;  /* 0x0000000000007918 */ /* 0x000fe20000000000 */
.L_x_4:
[----:B------:R-:W5:Y:S01]  /*0690*/  SHFL.IDX PT, R3, R2, RZ, 0x1f ;  /* 0x00001fff02037589 */ /* 0x000f6200000e0000 */
[----:B------:R-:W-:Y:S01]  /*06a0*/  ELECT P0, URZ, PT ;  /* 0x00000000003f782f */ /* 0x000fe20003800000 */
[----:B------:R-:W-:Y:S01]  /*06b0*/  NOP ;  /* 0x0000000000007918 */ /* 0x000fe20000000000 */
[----:B-1----:R-:W-:Y:S02]  /*06c0*/  UMOV UR8, 0x80 ;  /* 0x0000008000087882 */ /* 0x002fe40000000000 */
[C---:B-----5:R-:W-:Y:S02]  /*06d0*/  ISETP.NE.OR P0, PT, R3.reuse, RZ, !P0 ;  /* 0x000000ff0300720c */ /* 0x060fe40004705670 */
[----:B------:R-:W-:-:S11]  /*06e0*/  ISETP.NE.AND P2, PT, R3, RZ, PT ;  /* 0x000000ff0300720c */ /* 0x000fd60003f45270 */
[----:B------:R-:W-:Y:S01]  /*06f0*/  VOTEU.ALL UP0, P0 ;  /* 0x00000000003f7886 */ /* 0x000fe20000000000 */
[----:B------:R-:W-:Y:S01]  /*0700*/  VOTEU.ALL UP2, P0 ;  /* 0x00000000003f7886 */ /* 0x000fe20000040000 */
[----:B------:R-:W-:Y:S01]  /*0710*/  VOTEU.ALL UP3, P0 ;  /* 0x00000000003f7886 */ /* 0x000fe20000060000 */
[----:B------:R-:W-:Y:S02]  /*0720*/  VOTEU.ALL UP4, P0 ;  /* 0x00000000003f7886 */ /* 0x000fe40000080000 */
[----:B------:R-:W1:Y:S01]  /*0730*/  @!UP0 S2UR UR10, SR_CgaCtaId ;  /* 0x00000000000a89c3 */ /* 0x000e620000008800 */
[----:B------:R-:W-:Y:S01]  /*0740*/  @!UP0 UMOV UR6, 0x400 ;  /* 0x0000040000068882 */ /* 0x000fe20000000000 */
[----:B------:R-:W-:-:S04]  /*0750*/  @!UP0 UIADD3 UR8, -UR8, 0x100000, URZ ;  /* 0x0010000008088890 */ /* 0x000fc8000fffe13f */
[----:B------:R-:W-:Y:S02]  /*0760*/  @!UP0 USHF.L.U32 UR9, UR8, 0xb, URZ ;  /* 0x0000000b08098899 */ /* 0x000fe4000800063f */
[----:B------:R-:W-:Y:S02]  /*0770*/  @!UP0 USHF.L.U32 UR8, UR8, 0x1, URZ ;  /* 0x0000000108088899 */ /* 0x000fe4000800063f */
[----:B-1----:R-:W-:Y:S01]  /*0780*/  @!UP0 ULEA UR6, UR10, UR6, 0x18 ;  /* 0x000000060a068291 */ /* 0x002fe2000f8ec03f */
[----:B------:R-:W-:Y:S01]  /*0790*/  VOTEU.ALL UP0, P0 ;  /* 0x00000000003f7886 */ /* 0x000fe20000000000 */
[----:B------:R-:W1:Y:S10]  /*07a0*/  FENCE.VIEW.ASYNC.S ;  /* 0x00000000000073c6 */ /* 0x000e740000000000 */
[----:B-1----:R1:W1:Y:S01]  /*07b0*/  @!UP0 SYNCS.EXCH.64 URZ, [UR6+0x21090], UR8 ;  /* 0x02109008063f85b2 */ /* 0x0022620008000100 */
[----:B------:R1:W1:Y:S01]  /*07c0*/  @!UP2 SYNCS.EXCH.64 URZ, [UR6+0x21098], UR8 ;  /* 0x02109808063fa5b2 */ /* 0x0002620008000100 */
[----:B------:R1:W1:Y:S01]  /*07d0*/  @!UP3 SYNCS.EXCH.64 URZ, [UR6+0x210a0], UR8 ;  /* 0x0210a008063fb5b2 */ /* 0x0002620008000100 */
[----:B------:R1:W1:Y:S01]  /*07e0*/  @!UP4 SYNCS.EXCH.64 URZ, [UR6+0x210a8], UR8 ;  /* 0x0210a808063fc5b2 */ /* 0x0002620008000100 */
[----:B------:R-:W-:Y:S01]  /*07f0*/  NOP ;  /* 0x0000000000007918 */ /* 0x000fe20000000000 */
[----:B------:R-:W-:Y:S05]  /*0800*/  @P2 BRA `(.L_x_5) ;  /* 0x0000000000502947 */ /* 0x000fea0003800000 */
[----:B-1----:R-:W1:Y:S01]  /*0810*/  S2UR UR8, SR_CgaCtaId ;  /* 0x00000000000879c3 */ /* 0x002e620000008800 */
        /* <DEDUP_REMOVED lines=12> */
[----:B-1----:R1:W1:Y:S01]  /*08e0*/  SYNCS.EXCH.64 URZ, [UR6+0x210c0], UR8 ;  /* 0x0210c008063f75b2 */ /* 0x0022620008000100 */
[----:B------:R1:W1:Y:S01]  /*08f0*/  SYNCS.EXCH.64 URZ, [UR6+0x210d8], UR10 ;  /* 0x0210d80a063f75b2 */ /* 0x0002620008000100 */
[----:B------:R1:W1:Y:S01]  /*0900*/  SYNCS.EXCH.64 URZ, [UR6+0x210c8], UR8 ;  /* 0x0210c808063f75b2 */ /* 0x0002620008000100 */
[----:B------:R1:W1:Y:S01]  /*0910*/  SYNCS.EXCH.64 URZ, [UR6+0x210e0], UR10 ;  /* 0x0210e00a063f75b2 */ /* 0x0002620008000100 */
[----:B------:R1:W1:Y:S01]  /*0920*/  SYNCS.EXCH.64 URZ, [UR6+0x210d0], UR8 ;  /* 0x0210d008063f75b2 */ /* 0x0002620008000100 */
[----:B------:R1:W1:Y:S01]  /*0930*/  SYNCS.EXCH.64 URZ, [UR6+0x210e8], UR10 ;  /* 0x0210e80a063f75b2 */ /* 0x0002620008000100 */
[----:B------:R-:W-:Y:S01]  /*0940*/  NOP ;  /* 0x0000000000007918 */ /* 0x000fe20000000000 */
.L_x_5:
[----:B------:R-:W-:Y:S01]  /*0950*/  ISETP.NE.AND P0, PT, RZ, UR37, PT ;  /* 0x00000025ff007c0c */ /* 0x000fe2000bf05270 */
[----:B------:R-:W-:Y:S01]  /*0960*/  IMAD.U32 R2, RZ, RZ, UR5 ;  /* 0x00000005ff027e24 */ /* 0x000fe2000f8e00ff */
[----:B------:R-:W-:Y:S01]  /*0970*/  NOP ;  /* 0x0000000000007918 */ /* 0x000fe20000000000 */
[----:B-1234-:R-:W-:Y:S03]  /*0980*/  BAR.SYNC.DEFER_BLOCKING 0x0 ;  /* 0x0000000000007b1d */ /* 0x01efe60000010000 */
[----:B------:R-:W-:-:S07]  /*0990*/  ISETP.EQ.AND P2, PT, R2, 0x1, P1 ;  /* 0x000000010200780c */ /* 0x000fce0000f42270 */
[----:B------:R-:W-:Y:S06]  /*09a0*/  @!P0 BRA `(.L_x_6) ;  /* 0x0000016c00208947 */ /* 0x000fec0003800000 */
[----:B------:R-:W-:-:S06]  /*09b0*/  UISETP.GT.U32.AND UP0, UPT, UR7, 0x3, UPT ;  /* 0x000000030700788c */ /* 0x000fcc000bf04070 */
[----:B------:R-:W-:-:S13]  /*09c0*/  PLOP3.LUT P0, PT, PT, PT, UP0, 0x80, 0x0 ;  /* 0x000000000000781c */ /* 0x000fda0003f0f008 */
[----:B------:R-:W-:Y:S05]  /*09d0*/  @P0 EXIT ;  /* 0x000000000000094d */ /* 0x000fea0003800000 */
.L_x_7:
[----:B------:R-:W-:-:S08]  /*09e0*/  NOP ;  /* 0x0000000000007918 */ /* 0x000fd00000000000 */
[----:B------:R-:W1:Y:S02]  /*09f0*/  USETMAXREG.TRY_ALLOC.CTAPOOL UP0, 0xf0 ;  /* 0x000000f0000079c8 */ /* 0x000e640008000600 */
[----:B-1----:R-:W-:-:S13]  /*0a00*/  PLOP3.LUT P0, PT, PT, PT, UP0, 0x80, 0x0 ;  /* 0x000000000000781c */ /* 0x002fda0003f0f008 */
[----:B------:R-:W-:Y:S05]  /*0a10*/  @!P0 BRA `(.L_x_7) ;  /* 0xfffffffc00f08947 */ /* 0x000fea000383ffff */
[----:B------:R-:W-:Y:S01]  /*0a20*/  UISETP.NE.AND UP0, UPT, UR37, 0x1, UPT ;  /* 0x000000012500788c */ /* 0x000fe2000bf05270 */
[----:B------:R-:W1:Y:S01]  /*0a30*/  S2UR UR42, SR_CTAID.X ;  /* 0x00000000002a79c3 */ /* 0x000e620000002500 */
[----:B------:R-:W-:Y:S01]  /*0a40*/  UMOV UR5, URZ ;  /* 0x0000003f00057c82 */ /* 0x000fe20008000000 */
[----:B------:R-:W-:-:S03]  /*0a50*/  UMOV UR6, URZ ;  /* 0x0000003f00067c82 */ /* 0x000fc60008000000 */
[----:B------:R-:W-:-:S13]  /*0a60*/  PLOP3.LUT P0, PT, PT, PT, UP0, 0x80, 0x0 ;  /* 0x000000000000781c */ /* 0x000fda0003f0f008 */
[----:B------:R-:W-:Y:S05]  /*0a70*/  @!P0 BRA `(.L_x_8) ;  /* 0x00000000003c8947 */ /* 0x000fea0003800000 */
[----:B------:R-:W-:Y:S01]  /*0a80*/  UISETP.NE.AND UP0, UPT, UR37, 0x2, UPT ;  /* 0x000000022500788c */ /* 0x000fe2000bf05270 */
[----:B------:R-:W-:-:S05]  /*0a90*/  UMOV UR6, 0x1 ;  /* 0x0000000100067882 */ /* 0x000fca0000000000 */
[----:B------:R-:W-:-:S13]  /*0aa0*/  PLOP3.LUT P1, PT, PT, PT, UP0, 0x80, 0x0 ;  /* 0x000000000000781c */ /* 0x000fda0003f2f008 */
[----:B------:R-:W-:Y:S05]  /*0ab0*/  @!P1 BRA `(.L_x_8) ;  /* 0x00000000002c9947 */ /* 0x000fea0003800000 */
[----:B------:R-:W-:-:S06]  /*0ac0*/  UISETP.NE.AND UP0, UPT, UR37, 0x3, UPT ;  /* 0x000000032500788c */ /* 0x000fcc000bf05270 */
[----:B------:R-:W-:-:S13]  /*0ad0*/  PLOP3.LUT P1, PT, PT, PT, UP0, 0x80, 0x0 ;  /* 0x000000000000781c */ /* 0x000fda0003f2f008 */
[----:B------:R-:W-:Y:S05]  /*0ae0*/  @!P1 BRA `(.L_x_9) ;  /* 0x0000000000189947 */ /* 0x000fea0003800000 */
[----:B------:R-:W-:-:S11]  /*0af0*/  UISETP.NE.AND UP0, UPT, UR37, 0x4, UPT ;  /* 0x000000042500788c */ /* 0x000fd6000bf05270 */
[----:B------:R-:W-:Y:S01]  /*0b00*/  @!UP0 UMOV UR5, 0x1 ;  /* 0x0000000100058882 */ /* 0x000fe20000000000 */
[----:B------:R-:W-:Y:S01]  /*0b10*/  @!UP0 UMOV UR6, 0x1 ;  /* 0x0000000100068882 */ /* 0x000fe20000000000 */
[----:B------:R-:W-:Y:S01]  /*0b20*/  @UP0 UMOV UR5, URZ ;  /* 0x0000003f00050c82 */ /* 0x000fe20008000000 */
[----:B------:R-:W-:Y:S01]  /*0b30*/  @UP0 UMOV UR6, URZ ;  /* 0x0000003f00060c82 */ /* 0x000fe20008000000 */
[----:B------:R-:W-:Y:S05]  /*0b40*/  BRA `(.L_x_8) ;  /* 0x0000000000087947 */ /* 0x000fea0003800000 */
.L_x_9:
[----:B------:R-:W-:Y:S01]  /*0b50*/  UMOV UR5, 0x1 ;  /* 0x0000000100057882 */ /* 0x000fe20000000000 */
[----:B------:R-:W-:-:S05]  /*0b60*/  UMOV UR6, URZ ;  /* 0x0000003f00067c82 */ /* 0x000fca0008000000 */
.L_x_8:
[----:B------:R-:W-:Y:S05]  /*0b70*/  @!P0 BRA `(.L_x_10) ;  /* 0x00000000003c8947 */ /* 0x000fea0003800000 */
[----:B------:R-:W-:-:S06]  /*0b80*/  UISETP.NE.AND UP0, UPT, UR37, 0x2, UPT ;  /* 0x000000022500788c */ /* 0x000fcc000bf05270 */
[----:B------:R-:W-:-:S13]  /*0b90*/  PLOP3.LUT P0, PT, PT, PT, UP0, 0x80, 0x0 ;  /* 0x000000000000781c */ /* 0x000fda0003f0f008 */
[----:B------:R-:W-:Y:S05]  /*0ba0*/  @!P0 BRA `(.L_x_11) ;  /* 0x0000000000288947 */ /* 0x000fea0003800000 */
[----:B------:R-:W-:-:S06]  /*0bb0*/  UISETP.NE.AND UP0, UPT, UR37, 0x3, UPT ;  /* 0x000000032500788c */ /* 0x000fcc000bf05270 */
[----:B------:R-:W-:-:S13]  /*0bc0*/  PLOP3.LUT P0, PT, PT, PT, UP0, 0x80, 0x0 ;  /* 0x000000000000781c */ /* 0x000fda0003f0f008 */
[----:B------:R-:W-:Y:S05]  /*0bd0*/  @!P0 BRA `(.L_x_12) ;  /* 0x0000000000148947 */ /* 0x000fea0003800000 */
[----:B------:R-:W-:-:S06]  /*0be0*/  UISETP.NE.AND UP0, UPT, UR37, 0x4, UPT ;  /* 0x000000042500788c */ /* 0x000fcc000bf05270 */
[----:B------:R-:W-:-:S13]  /*0bf0*/  PLOP3.LUT P0, PT, PT, PT, UP0, 0x80, 0x0 ;  /* 0x000000000000781c */ /* 0x000fda0003f0f008 */
[----:B------:R-:W-:Y:S05]  /*0c00*/  @P0 BRA `(.L_x_13) ;  /* 0x00000000001c0947 */ /* 0x000fea0003800000 */
[----:B-1----:R-:W-:Y:S01]  /*0c10*/  ULEA UR42, UR42, 0x3, 0x1 ;  /* 0x000000032a2a7891 */ /* 0x002fe2000f8e083f */
[----:B------:R-:W-:Y:S11]  /*0c20*/  BRA `(.L_x_13) ;  /* 0x0000000000147947 */ /* 0x000ff60003800000 */
.L_x_12:
[----:B-1----:R-:W-:Y:S01]  /*0c30*/  ULEA UR42, UR42, 0x2, 0x1 ;  /* 0x000000022a2a7891 */ /* 0x002fe2000f8e083f */
[----:B------:R-:W-:Y:S11]  /*0c40*/  BRA `(.L_x_13) ;  /* 0x00000000000c7947 */ /* 0x000ff60003800000 */
.L_x_11:
[----:B-1----:R-:W-:Y:S01]  /*0c50*/  ULEA UR42, UR42, 0x1, 0x1 ;  /* 0x000000012a2a7891 */ /* 0x002fe2000f8e083f */
[----:B------:R-:W-:Y:S11]  /*0c60*/  BRA `(.L_x_13) ;  /* 0x0000000000047947 */ /* 0x000ff60003800000 */
.L_x_10:
[----:B-1----:R-:W-:-:S12]  /*0c70*/  USHF.L.U32 UR42, UR42, 0x1, URZ ;  /* 0x000000012a2a7899 */ /* 0x002fd8000800063f */
.L_x_13:
[----:B------:R-:W-:-:S04]  /*0c80*/  ULOP3.LUT UR8, UR4, 0x1, URZ, 0xfc, !UPT ;  /* 0x0000000104087892 */ /* 0x000fc8000f8efc3f */
[----:B------:R-:W-:-:S06]  /*0c90*/  UISETP.NE.AND UP0, UPT, UR8, 0x3, UPT ;  /* 0x000000030800788c */ /* 0x000fcc000bf05270 */
[----:B------:R-:W-:-:S13]  /*0ca0*/  PLOP3.LUT P0, PT, PT, PT, UP0, 0x80, 0x0 ;  /* 0x000000000000781c */ /* 0x000fda0003f0f008 */
[----:B------:R-:W-:Y:S05]  /*0cb0*/  @!P0 BRA `(.L_x_14) ;  /* 0x0000000000048947 */ /* 0x000fea0003800000 */
[----:B-1----:R-:W-:Y:S01]  /*0cc0*/  BPT.TRAP 0x1 ;  /* 0x000000040000795c */ /* 0x002fe20000300000 */
.L_x_14:
[----:B------:R-:W2:Y:S01]  /*0cd0*/  S2UR UR8, SR_CgaCtaId ;  /* 0x00000000000879c3 */ /* 0x000ea20000008800 */
[----:B------:R-:W-:Y:S01]  /*0ce0*/  UMOV UR36, 0x400 ;  /* 0x0000040000247882 */ /* 0x000fe20000000000 */
[----:B------:R-:W-:Y:S01]  /*0cf0*/  IMAD.U32 R4, RZ, RZ, UR5 ;  /* 0x00000005ff047e24 */ /* 0x000fe2000f8e00ff */
[----:B------:R-:W-:-:S04]  /*0d00*/  SHF.R.S32.HI R3, RZ, 0x1f, R0 ;  /* 0x0000001fff037819 */ /* 0x000fc80000011400 */
[----:B------:R-:W-:Y:S02]  /*0d10*/  SHF.L.U32 R4, R4, 0x1f, RZ ;  /* 0x0000001f04047819 */ /* 0x000fe400000006ff */
[----:B------:R-:W-:-:S04]  /*0d20*/  LEA.HI R3, R3, R0, RZ, 0x7 ;  /* 0x0000000003037211 */ /* 0x000fc800078f38ff */
[----:B------:R-:W-:-:S05]  /*0d30*/  LOP3.LUT R3, R3, 0xffffff80, RZ, 0xc0, !PT ;  /* 0xffffff8003037812 */ /* 0x000fca00078ec0ff */
[----:B------:R-:W-:-:S05]  /*0d40*/  IMAD.IADD R3, R0, 0x1, -R3 ;  /* 0x0000000100037824 */ /* 0x000fca00078e0a03 */
[----:B------:R-:W-:Y:S01]  /*0d50*/  SHF.R.S32.HI R2, RZ, 0x1f, R3 ;  /* 0x0000001fff027819 */ /* 0x000fe20000011403 */
[----:B--2---:R-:W-:-:S03]  /*0d60*/  ULEA UR36, UR8, UR36, 0x18 ;  /* 0x0000002408247291 */ /* 0x004fc6000f8ec03f */
[----:B------:R-:W-:Y:S01]  /*0d70*/  LEA.HI R2, R2, R3, RZ, 0x2 ;  /* 0x0000000302027211 */ /* 0x000fe200078f10ff */
[----:B------:R-:W-:-:S03]  /*0d80*/  ULEA UR8, UR6, UR36, 0x3 ;  /* 0x0000002406087291 */ /* 0x000fc6000f8e183f */
[----:B------:R-:W-:-:S05]  /*0d90*/  LOP3.LUT R2, R2, 0x7ffffffc, RZ, 0xc0, !PT ;  /* 0x7ffffffc02027812 */ /* 0x000fca00078ec0ff */
[----:B------:R-:W-:Y:S01]  /*0da0*/  IMAD.IADD R2, R3, 0x1, -R2 ;  /* 0x0000000103027824 */ /* 0x000fe200078e0a02 */
[----:B------:R-:W2:Y:S02]  /*0db0*/  SYNCS.PHASECHK.TRANS64.TRYWAIT P1, [UR8+0x21050], R4 ;  /* 0x02105004ff0075a7 */ /* 0x000ea40008020148 */
[----:B--2---:R-:W-:Y:S05]  /*0dc0*/  @!P1 BRA `(.L_x_15) ;  /* 0x0000017c00349947 */ /* 0x004fea0003800000 */
.L_x_103:
[----:B------:R-:W-:Y:S01]  /*0dd0*/  IMAD.SHL.U32 R9, R2, 0x2, RZ ;  /* 0x0000000202097824 */ /* 0x000fe200078e00ff */
[----:B------:R-:W-:Y:S06]  /*0de0*/  @!P0 BRA `(.L_x_16) ;  /* 0x0000000000048947 */ /* 0x000fec0003800000 */
[----:B-1----:R-:W-:Y:S01]  /*0df0*/  BPT.TRAP 0x1 ;  /* 0x000000040000795c */ /* 0x002fe20000300000 */
.L_x_16:
[----:B--2---:R-:W-:Y:S01]  /*0e00*/  SHF.L.U32 R4, RZ, 0x1f, RZ ;  /* 0x0000001fff047819 */ /* 0x004fe200000006ff */
[----:B------:R-:W-:Y:S01]  /*0e10*/  UIADD3 UR21, UR36, 0x21090, URZ ;  /* 0x0002109024157890 */ /* 0x000fe2000fffe03f */
[----:B------:R-:W-:Y:S02]  /*0e20*/  ISETP.NE.AND P2, PT, RZ, UR7, PT ;  /* 0x00000007ff007c0c */ /* 0x000fe4000bf45270 */
[----:B------:R-:W2:Y:S02]  /*0e30*/  SYNCS.PHASECHK.TRANS64.TRYWAIT P1, [UR36+0x21000], R4 ;  /* 0x02100004ff0075a7 */ /* 0x000ea40008020164 */
[----:B--2---:R-:W-:Y:S09]  /*0e40*/  @!P1 BRA `(.L_x_17) ;  /* 0x0000017c002c9947 */ /* 0x004ff20003800000 */
.L_x_104:
[----:B------:R-:W-:Y:S01]  /*0e50*/  ULEA UR20, UR37, UR21, 0x3 ;  /* 0x0000001525147291 */ /* 0x000fe2000f8e183f */
[----:B------:R-:W-:-:S04]  /*0e60*/  SEL R2, RZ, 0x1, P2 ;  /* 0x00000001ff027807 */ /* 0x000fc80001000000 */
[----:B------:R-:W-:-:S04]  /*0e70*/  SHF.L.U32 R2, R2, 0x1f, RZ ;  /* 0x0000001f02027819 */ /* 0x000fc800000006ff */
[----:B------:R-:W3:Y:S02]  /*0e80*/  SYNCS.PHASECHK.TRANS64.TRYWAIT P1, [UR20+-0x8], R2 ;  /* 0xfffff802ff0075a7 */ /* 0x000ee40008020154 */
[----:B---3--:R-:W-:Y:S05]  /*0e90*/  @!P1 BRA `(.L_x_18) ;  /* 0x0000017c00309947 */ /* 0x008fea0003800000 */
.L_x_105:
[----:B------:R-:W-:Y:S01]  /*0ea0*/  USHF.R.U32.HI UR5, URZ, 0x4, UR36 ;  /* 0x000000043f057899 */ /* 0x000fe20008011624 */
[----:B------:R-:W-:Y:S01]  /*0eb0*/  WARPGROUP.ARRIVE ;  /* 0x00000000000079c5 */ /* 0x000fe20000000000 */
[----:B------:R-:W-:Y:S01]  /*0ec0*/  UIADD3 UR8, UR36, 0x3000, URZ ;  /* 0x0000300024087890 */ /* 0x000fe2000fffe03f */
[C---:B--2---:R-:W-:Y:S01]  /*0ed0*/  VIADD R3, R9.reuse, 0x8 ;  /* 0x0000000809037836 */ /* 0x044fe20000000000 */
[----:B------:R-:W-:Y:S01]  /*0ee0*/  ULOP3.LUT UR5, UR5, 0x3fff, URZ, 0xc0, !UPT ;  /* 0x00003fff05057892 */ /* 0x000fe2000f8ec03f */
[C---:B------:R-:W-:Y:S01]  /*0ef0*/  VIADD R2, R9.reuse, 0x1 ;  /* 0x0000000109027836 */ /* 0x040fe20000000000 */
[----:B------:R-:W-:Y:S01]  /*0f00*/  USHF.R.U32.HI UR8, URZ, 0x4, UR8 ;  /* 0x000000043f087899 */ /* 0x000fe20008011608 */
[C---:B------:R-:W-:Y:S01]  /*0f10*/  VIADD R5, R9.reuse, 0x21 ;  /* 0x0000002109057836 */ /* 0x040fe20000000000 */
[----:B------:R-:W-:Y:S01]  /*0f20*/  ULOP3.LUT UR5, UR5, 0x10000, URZ, 0xfc, !UPT ;  /* 0x0001000005057892 */ /* 0x000fe2000f8efc3f */
[C---:B------:R-:W-:Y:S01]  /*0f30*/  VIADD R6, R9.reuse, 0x29 ;  /* 0x0000002909067836 */ /* 0x040fe20000000000 */
[----:B------:R-:W-:Y:S01]  /*0f40*/  ULOP3.LUT UR8, UR8, 0x3fff, URZ, 0xc0, !UPT ;  /* 0x00003fff08087892 */ /* 0x000fe2000f8ec03f */
[C---:B------:R-:W-:Y:S01]  /*0f50*/  VIADD R7, R9.reuse, 0x31 ;  /* 0x0000003109077836 */ /* 0x040fe20000000000 */
[----:B------:R-:W-:Y:S01]  /*0f60*/  UIMAD UR5, UR6, 0x180, UR5 ;  /* 0x00000180060578a4 */ /* 0x000fe2000f8e0205 */
[C---:B------:R-:W-:Y:S01]  /*0f70*/  VIADD R8, R9.reuse, 0x39 ;  /* 0x0000003909087836 */ /* 0x040fe20000000000 */
[----:B------:R-:W-:Y:S01]  /*0f80*/  ULOP3.LUT UR6, UR8, 0x10000, URZ, 0xfc, !UPT ;  /* 0x0001000008067892 */ /* 0x000fe2000f8efc3f */
[C---:B------:R-:W-:Y:S01]  /*0f90*/  VIADD R10, R9.reuse, 0x41 ;  /* 0x00000041090a7836 */ /* 0x040fe20000000000 */
[----:B------:R-:W-:Y:S01]  /*0fa0*/  UMOV UR9, 0xc0000010 ;  /* 0xc000001000097882 */ /* 0x000fe20000000000 */
[----:B------:R-:W-:Y:S01]  /*0fb0*/  UMOV UR11, 0xc0000010 ;  /* 0xc0000010000b7882 */ /* 0x000fe20000000000 */
[----:B------:R-:W-:Y:S01]  /*0fc0*/  UIADD3 UR12, UR5, 0x80, URZ ;  /* 0x00000080050c7890 */ /* 0x000fe2000fffe03f */
[C---:B------:R-:W-:Y:S01]  /*0fd0*/  VIADD R11, R9.reuse, 0x49 ;  /* 0x00000049090b7836 */ /* 0x040fe20000000000 */
[----:B------:R-:W-:Y:S01]  /*0fe0*/  UMOV UR8, UR5 ;  /* 0x0000000500087c82 */ /* 0x000fe20008000000 */
[----:B------:R-:W-:Y:S01]  /*0ff0*/  UMOV UR10, UR6 ;  /* 0x00000006000a7c82 */ /* 0x000fe20008000000 */
[----:B------:R-:W-:Y:S01]  /*1000*/  UIADD3 UR14, UR6, 0x200, URZ ;  /* 0x00000200060e7890 */ /* 0x000fe2000fffe03f */
[----:B------:R-:W-:Y:S01]  /*1010*/  QGMMA.64x256x32.F32.E4M3.E4M3 R24, gdesc[UR8], RZ, !UPT, gsb0 ;  /* 0x03e00000081879f3 */ /* 0x000fe2000c0008ff */
[----:B------:R-:W-:Y:S01]  /*1020*/  UMOV UR13, 0xc0000010 ;  /* 0xc0000010000d7882 */ /* 0x000fe20000000000 */
[----:B------:R-:W-:Y:S01]  /*1030*/  UMOV UR15, 0xc0000010 ;  /* 0xc0000010000f7882 */ /* 0x000fe20000000000 */
[----:B------:R-:W-:Y:S01]  /*1040*/  UIADD3 UR16, UR5, 0x100, URZ ;  /* 0x0000010005107890 */ /* 0x000fe2000fffe03f */
[C---:B------:R-:W-:Y:S01]  /*1050*/  VIADD R12, R9.reuse, 0x98 ;  /* 0x00000098090c7836 */ /* 0x040fe20000000000 */
[----:B------:R-:W-:Y:S01]  /*1060*/  UIADD3 UR18, UR6, 0x400, URZ ;  /* 0x0000040006127890 */ /* 0x000fe2000fffe03f */
[----:B------:R-:W-:Y:S01]  /*1070*/  VIADD R14, R9, 0x99 ;  /* 0x00000099090e7836 */ /* 0x000fe20000000000 */
[----:B------:R-:W-:Y:S01]  /*1080*/  UMOV UR17, 0xc0000010 ;  /* 0xc000001000117882 */ /* 0x000fe20000000000 */
[----:B------:R-:W-:Y:S01]  /*1090*/  UMOV UR19, 0xc0000010 ;  /* 0xc000001000137882 */ /* 0x000fe20000000000 */
[----:B------:R-:W-:Y:S01]  /*10a0*/  ULDC UR10, c[0x0][0x28c] ;  /* 0x0000a300000a7ab9 */ /* 0x000fe20000000800 */
[----:B------:R-:W-:Y:S01]  /*10b0*/  ULDC UR5, c[0x0][0x28c] ;  /* 0x0000a30000057ab9 */ /* 0x000fe20000000800 */
[----:B------:R-:W-:Y:S01]  /*10c0*/  ISETP.GE.AND P3, PT, R3, UR10, PT ;  /* 0x0000000a03007c0c */ /* 0x000fe2000bf66270 */
[C---:B------:R-:W-:Y:S01]  /*10d0*/  VIADD R3, R9.reuse, 0x10 ;  /* 0x0000001009037836 */ /* 0x040fe20000000000 */
[----:B------:R-:W-:Y:S01]  /*10e0*/  ISETP.GE.AND P2, PT, R2, UR5, PT ;  /* 0x0000000502007c0c */ /* 0x000fe2000bf46270 */
[----:B------:R-:W-:Y:S01]  /*10f0*/  VIADD R2, R9, 0x9 ;  /* 0x0000000909027836 */ /* 0x000fe20000000000 */
        /* <DEDUP_REMOVED lines=9> */
[----:B------:R-:W-:Y:S01]  /*1190*/  VIADD R3, R9, 0x19 ;  /* 0x0000001909037836 */ /* 0x000fe20000000000 */
[----:B------:R-:W-:Y:S01]  /*11a0*/  ISETP.GE.AND P6, PT, R2, UR5, PT ;  /* 0x0000000502007c0c */ /* 0x000fe2000bfc6270 */
[----:B------:R-:W-:Y:S01]  /*11b0*/  ULDC UR5, c[0x0][0x28c] ;  /* 0x0000a30000057ab9 */ /* 0x000fe20000000800 */
[----:B------:R-:W-:Y:S01]  /*11c0*/  ULDC UR10, c[0x0][0x28c] ;  /* 0x0000a300000a7ab9 */ /* 0x000fe20000000800 */
[----:B------:R-:W-:Y:S01]  /*11d0*/  USHF.L.U32 UR7, UR7, 0x3, URZ ;  /* 0x0000000307077899 */ /* 0x000fe2000800063f */
[----:B------:R-:W-:-:S03]  /*11e0*/  IMAD.MOV.U32 R199, RZ, RZ, RZ ;  /* 0x000000ffffc77224 */ /* 0x000fc600078e00ff */
[----:B------:R-:W-:Y:S01]  /*11f0*/  ULOP3.LUT UR7, UR7, 0x8, URZ, 0xc, !UPT ;  /* 0x0000000807077892 */ /* 0x000fe2000f8e0c3f */
[----:B------:R-:W-:Y:S02]  /*1200*/  WARPGROUP.DEPBAR.LE gsb0, 0x0 ;  /* 0x00008000000079c5 */ /* 0x000fe40000010000 */
[----:B------:R-:W-:-:S06]  /*1210*/  WARPGROUP.ARRIVE ;  /* 0x00000000000079c5 */ /* 0x000fcc0000000000 */
[----:B------:R-:W-:Y:S03]  /*1220*/  QGMMA.64x256x32.F32.E4M3.E4M3 R24, gdesc[UR12], R24, gsb0 ;  /* 0x03e000000c1879f3 */ /* 0x000fe60008000818 */
[----:B------:R-:W-:Y:S02]  /*1230*/  WARPGROUP.DEPBAR.LE gsb0, 0x0 ;  /* 0x00008000000079c5 */ /* 0x000fe40000010000 */
[----:B------:R-:W-:-:S15]  /*1240*/  WARPGROUP.ARRIVE ;  /* 0x00000000000079c5 */ /* 0x000fde0000000000 */
[----:B------:R-:W-:-:S08]  /*1250*/  NOP ;  /* 0x0000000000007918 */ /* 0x000fd00000000000 */
[----:B------:R-:W-:Y:S03]  /*1260*/  QGMMA.64x256x32.F32.E4M3.E4M3 R24, gdesc[UR16], R24, gsb0 ;  /* 0x03e00000101879f3 */ /* 0x000fe60008000818 */
[----:B------:R-:W-:Y:S02]  /*1270*/  WARPGROUP.DEPBAR.LE gsb0, 0x0 ;  /* 0x00008000000079c5 */ /* 0x000fe40000010000 */
[----:B------:R-:W-:Y:S02]  /*1280*/  FSEL R2, R25, -INF , !P2 ;  /* 0xff80000019027808 */ /* 0x000fe40005000000 */
[----:B------:R-:W-:Y:S02]  /*1290*/  FSEL R27, R27, -INF , !P2 ;  /* 0xff8000001b1b7808 */ /* 0x000fe40005000000 */
[----:B------:R-:W-:Y:S01]  /*12a0*/  ISETP.GE.AND P2, PT, R3, UR5, PT ;  /* 0x0000000503007c0c */ /* 0x000fe2000bf46270 */
[----:B------:R-:W-:Y:S01]  /*12b0*/  VIADD R3, R9, 0x20 ;  /* 0x0000002009037836 */ /* 0x000fe20000000000 */
[----:B------:R-:W-:Y:S01]  /*12c0*/  ULDC UR5, c[0x0][0x28c] ;  /* 0x0000a30000057ab9 */ /* 0x000fe20000000800 */
[----:B------:R-:W-:-:S02]  /*12d0*/  FSEL R28, R28, -INF , !P3 ;  /* 0xff8000001c1c7808 */ /* 0x000fc40005800000 */
[----:B------:R-:W-:Y:S02]  /*12e0*/  FSEL R23, R30, -INF , !P3 ;  /* 0xff8000001e177808 */ /* 0x000fe40005800000 */
[----:B------:R-:W-:Y:S01]  /*12f0*/  ISETP.GE.AND P3, PT, R3, UR5, PT ;  /* 0x0000000503007c0c */ /* 0x000fe2000bf66270 */
[----:B------:R-:W-:Y:S01]  /*1300*/  ULDC UR5, c[0x0][0x28c] ;  /* 0x0000a30000057ab9 */ /* 0x000fe20000000800 */
        /* <DEDUP_REMOVED lines=33> */
[----:B------:R-:W-:Y:S01]  /*1520*/  FSEL R37, R46, -INF , !P5 ;  /* 0xff8000002e257808 */ /* 0x000fe20006800000 */
[----:B------:R-:W-:Y:S01]  /*1530*/  VIADD R46, R9, 0xb8 ;  /* 0x000000b8092e7836 */ /* 0x000fe20000000000 */
        /* <DEDUP_REMOVED lines=19> */
[----:B------:R-:W-:Y:S01]  /*1670*/  VIADD R11, R9, 0x51 ;  /* 0x00000051090b7836 */ /* 0x000fe20000000000 */
        /* <DEDUP_REMOVED lines=80> */
[----:B------:R-:W-:Y:S01]  /*1b80*/  FSEL R38, R85, -INF , !P2 ;  /* 0xff80000055267808 */ /* 0x000fe20005000000 */
[----:B------:R-:W-:Y:S01]  /*1b90*/  VIADD R11, R9, 0x91 ;  /* 0x00000091090b7836 */ /* 0x000fe20000000000 */
[----:B------:R-:W-:Y:S02]  /*1ba0*/  FSEL R87, R87, -INF , !P2 ;  /* 0xff80000057577808 */ /* 0x000fe40005000000 */
[----:B------:R-:W-:Y:S01]  /*1bb0*/  ISETP.GE.AND P2, PT, R9, UR5, PT ;  /* 0x0000000509007c0c */ /* 0x000fe2000bf46270 */
[----:B------:R-:W-:Y:S01]  /*1bc0*/  ULDC UR5, c[0x0][0x28c] ;  /* 0x0000a30000057ab9 */ /* 0x000fe20000000800 */
[----:B------:R-:W-:-:S02]  /*1bd0*/  FSEL R88, R88, -INF , !P3 ;  /* 0xff80000058587808 */ /* 0x000fc40005800000 */
[----:B------:R-:W-:Y:S02]  /*1be0*/  FSEL R69, R24, -INF , !P2 ;  /* 0xff80000018457808 */ /* 0x000fe40005000000 */
[----:B------:R-:W-:Y:S02]  /*1bf0*/  FSEL R90, R90, -INF , !P3 ;  /* 0xff8000005a5a7808 */ /* 0x000fe40005800000 */
[----:B------:R-:W-:Y:S01]  /*1c00*/  ISETP.GE.AND P3, PT, R11, UR10, PT ;  /* 0x0000000a0b007c0c */ /* 0x000fe2000bf66270 */
[----:B------:R-:W-:Y:S01]  /*1c10*/  ULDC UR10, c[0x0][0x604] ;  /* 0x00018100000a7ab9 */ /* 0x000fe20000000800 */
[----:B------:R-:W-:Y:S02]  /*1c20*/  FMNMX R11, R69, R2, !PT ;  /* 0x00000002450b7209 */ /* 0x000fe40007800000 */
[----:B------:R-:W-:Y:S02]  /*1c30*/  FSEL R24, R89, -INF , !P4 ;  /* 0xff80000059187808 */ /* 0x000fe40006000000 */
[----:B------:R-:W-:-:S02]  /*1c40*/  FSEL R91, R91, -INF , !P4 ;  /* 0xff8000005b5b7808 */ /* 0x000fc40006000000 */
[----:B------:R-:W-:Y:S01]  /*1c50*/  ISETP.GE.AND P4, PT, R12, UR5, PT ;  /* 0x000000050c007c0c */ /* 0x000fe2000bf86270 */
[----:B------:R-:W-:Y:S01]  /*1c60*/  ULDC UR5, c[0x0][0x28c] ;  /* 0x0000a30000057ab9 */ /* 0x000fe20000000800 */
[----:B------:R-:W-:Y:S02]  /*1c70*/  FMNMX R12, R28, R11, !PT ;  /* 0x0000000b1c0c7209 */ /* 0x000fe40007800000 */
[----:B------:R-:W-:Y:S02]  /*1c80*/  FSEL R92, R92, -INF , !P5 ;  /* 0xff8000005c5c7808 */ /* 0x000fe40006800000 */
[----:B------:R-:W-:Y:S02]  /*1c90*/  FMNMX R11, R3, R12, !PT ;  /* 0x0000000c030b7209 */ /* 0x000fe40007800000 */
[----:B------:R-:W-:Y:S02]  /*1ca0*/  FSEL R94, R94, -INF , !P5 ;  /* 0xff8000005e5e7808 */ /* 0x000fe40006800000 */
[----:B------:R-:W-:-:S02]  /*1cb0*/  FMNMX R12, R32, R11, !PT ;  /* 0x0000000b200c7209 */ /* 0x000fc40007800000 */
[----:B------:R-:W-:Y:S01]  /*1cc0*/  ISETP.GE.AND P5, PT, R14, UR5, PT ;  /* 0x000000050e007c0c */ /* 0x000fe2000bfa6270 */
[----:B------:R-:W-:Y:S01]  /*1cd0*/  VIADD R14, R9, 0xa0 ;  /* 0x000000a0090e7836 */ /* 0x000fe20000000000 */
[----:B------:R-:W-:Y:S01]  /*1ce0*/  FMNMX R11, R5, R12, !PT ;  /* 0x0000000c050b7209 */ /* 0x000fe20007800000 */
[----:B------:R-:W-:Y:S01]  /*1cf0*/  ULDC UR5, c[0x0][0x28c] ;  /* 0x0000a30000057ab9 */ /* 0x000fe20000000800 */
[----:B------:R-:W-:Y:S01]  /*1d00*/  VIADD R12, R9, 0xa1 ;  /* 0x000000a1090c7836 */ /* 0x000fe20000000000 */
[----:B------:R-:W-:Y:S02]  /*1d10*/  FSEL R42, R93, -INF , !P6 ;  /* 0xff8000005d2a7808 */ /* 0x000fe40007000000 */
[----:B------:R-:W-:Y:S02]  /*1d20*/  FMNMX R11, R36, R11, !PT ;  /* 0x0000000b240b7209 */ /* 0x000fe40007800000 */
[----:B------:R-:W-:Y:S02]  /*1d30*/  FSEL R95, R95, -INF , !P6 ;  /* 0xff8000005f5f7808 */ /* 0x000fe40007000000 */
[----:B------:R-:W-:Y:S01]  /*1d40*/  ISETP.GE.AND P6, PT, R14, UR5, PT ;  /* 0x000000050e007c0c */ /* 0x000fe2000bfc6270 */
[----:B------:R-:W-:Y:S01]  /*1d50*/  ULDC UR5, c[0x0][0x28c] ;  /* 0x0000a30000057ab9 */ /* 0x000fe20000000800 */
[----:B------:R-:W-:Y:S01]  /*1d60*/  FMNMX R11, R6, R11, !PT ;  /* 0x0000000b060b7209 */ /* 0x000fe20007800000 */
[----:B------:R-:W-:Y:S01]  /*1d70*/  VIADD R14, R9, 0xa8 ;  /* 0x000000a8090e7836 */ /* 0x000fe20000000000 */
[----:B------:R-:W-:-:S02]  /*1d80*/  FSEL R96, R96, -INF , !P1 ;  /* 0xff80000060607808 */ /* 0x000fc40004800000 */
[----:B------:R-:W-:Y:S02]  /*1d90*/  FSEL R98, R98, -INF , !P1 ;  /* 0xff80000062627808 */ /* 0x000fe40004800000 */
[----:B------:R-:W-:Y:S01]  /*1da0*/  ISETP.GE.AND P1, PT, R12, UR5, PT ;  /* 0x000000050c007c0c */ /* 0x000fe2000bf26270 */
[----:B------:R-:W-:Y:S01]  /*1db0*/  ULDC UR5, c[0x0][0x28c] ;  /* 0x0000a30000057ab9 */ /* 0x000fe20000000800 */
[----:B------:R-:W-:Y:S02]  /*1dc0*/  FMNMX R12, R40, R11, !PT ;  /* 0x0000000b280c7209 */ /* 0x000fe40007800000 */
[----:B------:R-:W-:Y:S02]  /*1dd0*/  FSEL R50, R97, -INF , !P3 ;  /* 0xff80000061327808 */ /* 0x000fe40005800000 */
[----:B------:R-:W-:Y:S01]  /*1de0*/  FMNMX R11, R7, R12, !PT ;  /* 0x0000000c070b7209 */ /* 0x000fe20007800000 */
[----:B------:R-:W-:Y:S01]  /*1df0*/  VIADD R12, R9, 0xb0 ;  /* 0x000000b0090c7836 */ /* 0x000fe20000000000 */
[----:B------:R-:W-:-:S02]  /*1e00*/  FSEL R99, R99, -INF , !P3 ;  /* 0xff80000063637808 */ /* 0x000fc40005800000 */
[----:B------:R-:W-:Y:S02]  /*1e10*/  FMNMX R11, R44, R11, !PT ;  /* 0x0000000b2c0b7209 */ /* 0x000fe40007800000 */
[----:B------:R-:W-:Y:S01]  /*1e20*/  ISETP.GE.AND P3, PT, R14, UR5, PT ;  /* 0x000000050e007c0c */ /* 0x000fe2000bf66270 */
[----:B------:R-:W-:Y:S01]  /*1e30*/  VIADD R14, R9, 0xa9 ;  /* 0x000000a9090e7836 */ /* 0x000fe20000000000 */
[----:B------:R-:W-:Y:S01]  /*1e40*/  FMNMX R11, R8, R11, !PT ;  /* 0x0000000b080b7209 */ /* 0x000fe20007800000 */
[----:B------:R-:W-:Y:S01]  /*1e50*/  ULDC UR5, c[0x0][0x28c] ;  /* 0x0000a30000057ab9 */ /* 0x000fe20000000800 */
[----:B------:R-:W-:Y:S02]  /*1e60*/  FSEL R100, R100, -INF , !P4 ;  /* 0xff80000064647808 */ /* 0x000fe40006000000 */
[----:B------:R-:W-:Y:S02]  /*1e70*/  FSEL R65, R102, -INF , !P4 ;  /* 0xff80000066417808 */ /* 0x000fe40006000000 */
[----:B------:R-:W-:-:S02]  /*1e80*/  FMNMX R11, R48, R11, !PT ;  /* 0x0000000b300b7209 */ /* 0x000fc40007800000 */
[----:B------:R-:W-:Y:S01]  /*1e90*/  ISETP.GE.AND P4, PT, R14, UR5, PT ;  /* 0x000000050e007c0c */ /* 0x000fe2000bf86270 */
[----:B------:R-:W-:Y:S01]  /*1ea0*/  ULDC UR5, c[0x0][0x28c] ;  /* 0x0000a30000057ab9 */ /* 0x000fe20000000800 */
[----:B------:R-:W-:Y:S01]  /*1eb0*/  FSEL R80, R26, -INF , !P2 ;  /* 0xff8000001a507808 */ /* 0x000fe20005000000 */
[----:B------:R-:W-:Y:S01]  /*1ec0*/  VIADD R14, R9, 0xb1 ;  /* 0x000000b1090e7836 */ /* 0x000fe20000000000 */
[----:B------:R-:W-:Y:S02]  /*1ed0*/  FSEL R54, R101, -INF , !P5 ;  /* 0xff80000065367808 */ /* 0x000fe40006800000 */
[----:B------:R-:W-:Y:S02]  /*1ee0*/  FSEL R103, R103, -INF , !P5 ;  /* 0xff80000067677808 */ /* 0x000fe40006800000 */
[----:B------:R-:W-:Y:S01]  /*1ef0*/  ISETP.GE.AND P5, PT, R12, UR5, PT ;  /* 0x000000050c007c0c */ /* 0x000fe2000bfa6270 */
[----:B------:R-:W-:Y:S01]  /*1f00*/  ULDC UR5, c[0x0][0x28c] ;  /* 0x0000a30000057ab9 */ /* 0x000fe20000000800 */
[----:B------:R-:W-:-:S02]  /*1f10*/  FMNMX R11, R10, R11, !PT ;  /* 0x0000000b0a0b7209 */ /* 0x000fc40007800000 */
[----:B------:R-:W-:Y:S02]  /*1f20*/  FMNMX R12, R80, R27, !PT ;  /* 0x0000001b500c7209 */ /* 0x000fe40007800000 */
[----:B------:R-:W-:Y:S01]  /*1f30*/  ISETP.GE.AND P2, PT, R14, UR5, PT ;  /* 0x000000050e007c0c */ /* 0x000fe2000bf46270 */
[----:B------:R-:W-:Y:S01]  /*1f40*/  ULDC UR5, c[0x0][0x28c] ;  /* 0x0000a30000057ab9 */ /* 0x000fe20000000800 */
[----:B------:R-:W-:Y:S02]  /*1f50*/  FMNMX R14, R52, R11, !PT ;  /* 0x0000000b340e7209 */ /* 0x000fe40007800000 */
[----:B------:R-:W-:Y:S02]  /*1f60*/  FMNMX R12, R23, R12, !PT ;  /* 0x0000000c170c7209 */ /* 0x000fe40007800000 */
[----:B------:R-:W-:Y:S02]  /*1f70*/  FMNMX R11, R13, R14, !PT ;  /* 0x0000000e0d0b7209 */ /* 0x000fe40007800000 */
[----:B------:R-:W-:-:S02]  /*1f80*/  FMNMX R12, R31, R12, !PT ;  /* 0x0000000c1f0c7209 */ /* 0x000fc40007800000 */
[----:B------:R-:W-:Y:S02]  /*1f90*/  FMNMX R14, R56, R11, !PT ;  /* 0x0000000b380e7209 */ /* 0x000fe40007800000 */
[----:B------:R-:W-:Y:S02]  /*1fa0*/  FMNMX R12, R25, R12, !PT ;  /* 0x0000000c190c7209 */ /* 0x000fe40007800000 */
        /* <DEDUP_REMOVED lines=18> */
[----:B------:R-:W-:Y:S01]  /*20d0*/  FMNMX R11, R21, R14, !PT ;  /* 0x0000000e150b7209 */ /* 0x000fe20007800000 */
[----:B------:R-:W-:Y:S01]  /*20e0*/  VIADD R14, R9, 0xc9 ;  /* 0x000000c9090e7836 */ /* 0x000fe20000000000 */
[----:B------:R-:W-:Y:S02]  /*20f0*/  FMNMX R12, R45, R12, !PT ;  /* 0x0000000c2d0c7209 */ /* 0x000fe40007800000 */
[----:B------:R-:W-:Y:S02]  /*2100*/  FMNMX R11, R22, R11, !PT ;  /* 0x0000000b160b7209 */ /* 0x000fe40007800000 */
[----:B------:R-:W-:-:S02]  /*2110*/  FMNMX R12, R55, R12, !PT ;  /* 0x0000000c370c7209 */ /* 0x000fc40007800000 */
[----:B------:R-:W-:Y:S02]  /*2120*/  FSEL R26, R104, -INF , !P6 ;  /* 0xff800000681a7808 */ /* 0x000fe40007000000 */
[----:B------:R-:W-:Y:S02]  /*2130*/  FSEL R106, R106, -INF , !P6 ;  /* 0xff8000006a6a7808 */ /* 0x000fe40007000000 */
[----:B------:R-:W-:Y:S01]  /*2140*/  ISETP.GE.AND P6, PT, R46, UR5, PT ;  /* 0x000000052e007c0c */ /* 0x000fe2000bfc6270 */
[----:B------:R-:W-:Y:S01]  /*2150*/  VIADD R46, R9, 0xb9 ;  /* 0x000000b9092e7836 */ /* 0x000fe20000000000 */
[----:B------:R-:W-:Y:S01]  /*2160*/  FMNMX R11, R30, R11, !PT ;  /* 0x0000000b1e0b7209 */ /* 0x000fe20007800000 */
[----:B------:R-:W-:Y:S01]  /*2170*/  ULDC UR5, c[0x0][0x28c] ;  /* 0x0000a30000057ab9 */ /* 0x000fe20000000800 */
        /* <DEDUP_REMOVED lines=29> */
[----:B------:R-:W-:Y:S01]  /*2350*/  ULDC UR5, c[0x0][0x28c] ;  /* 0x0000a30000057ab9 */ /* 0x000fe20000000800 */
[----:B------:R-:W-:Y:S01]  /*2360*/  FMNMX R73, R92, R11, !PT ;  /* 0x0000000b5c497209 */ /* 0x000fe20007800000 */
[----:B------:R-:W-:Y:S01]  /*2370*/  VIADD R46, R9, 0xe8 ;  /* 0x000000e8092e7836 */ /* 0x000fe20000000000 */
[----:B------:R-:W-:Y:S02]  /*2380*/  FSEL R153, R113, -INF , !P2 ;  /* 0xff80000071997808 */ /* 0x000fe40005000000 */
[----:B------:R-:W-:-:S02]  /*2390*/  FSEL R115, R115, -INF , !P2 ;  /* 0xff80000073737808 */ /* 0x000fc40005000000 */
[----:B------:R-:W-:Y:S02]  /*23a0*/  FMNMX R12, R61, R12, !PT ;  /* 0x0000000c3d0c7209 */ /* 0x000fe40007800000 */
[----:B------:R-:W-:Y:S01]  /*23b0*/  ISETP.GE.AND P2, PT, R14, UR5, PT ;  /* 0x000000050e007c0c */ /* 0x000fe2000bf46270 */
[----:B------:R-:W-:Y:S01]  /*23c0*/  VIADD R14, R9, 0xd0 ;  /* 0x000000d0090e7836 */ /* 0x000fe20000000000 */
[----:B------:R-:W-:Y:S01]  /*23d0*/  FMNMX R73, R42, R73, !PT ;  /* 0x000000492a497209 */ /* 0x000fe20007800000 */
[----:B------:R-:W-:Y:S01]  /*23e0*/  ULDC UR5, c[0x0][0x28c] ;  /* 0x0000a30000057ab9 */ /* 0x000fe20000000800 */
[----:B------:R-:W-:Y:S02]  /*23f0*/  FMNMX R11, R71, R12, !PT ;  /* 0x0000000c470b7209 */ /* 0x000fe40007800000 */
        /* <DEDUP_REMOVED lines=55> */
[----:B------:R-:W-:Y:S01]  /*2770*/  FMNMX R12, R98, R11, !PT ;  /* 0x0000000b620c7209 */ /* 0x000fe20007800000 */
[----:B------:R-:W-:Y:S01]  /*2780*/  VIADD R11, R9, 0xf0 ;  /* 0x000000f0090b7836 */ /* 0x000fe20000000000 */
[----:B------:R-:W-:-:S02]  /*2790*/  FSEL R128, R128, -INF , !P6 ;  /* 0xff80000080807808 */ /* 0x000fc40007000000 */
[----:B------:R-:W-:Y:S02]  /*27a0*/  FSEL R76, R130, -INF , !P6 ;  /* 0xff800000824c7808 */ /* 0x000fe40007000000 */
[----:B------:R-:W-:Y:S01]  /*27b0*/  ISETP.GE.AND P6, PT, R46, UR5, PT ;  /* 0x000000052e007c0c */ /* 0x000fe2000bfc6270 */
[----:B------:R-:W-:Y:S01]  /*27c0*/  VIADD R46, R9, 0xe9 ;  /* 0x000000e9092e7836 */ /* 0x000fe20000000000 */
[----:B------:R-:W-:Y:S01]  /*27d0*/  FMNMX R77, R122, R77, !PT ;  /* 0x0000004d7a4d7209 */ /* 0x000fe20007800000 */
[----:B------:R-:W-:Y:S01]  /*27e0*/  ULDC UR5, c[0x0][0x28c] ;  /* 0x0000a30000057ab9 */ /* 0x000fe20000000800 */
[----:B------:R-:W-:Y:S02]  /*27f0*/  FMNMX R12, R99, R12, !PT ;  /* 0x0000000c630c7209 */ /* 0x000fe40007800000 */
[----:B------:R-:W-:Y:S02]  /*2800*/  FMNMX R81, R124, R77, !PT ;  /* 0x0000004d7c517209 */ /* 0x000fe40007800000 */
[----:B------:R-:W-:-:S02]  /*2810*/  FSEL R130, R129, -INF , !P1 ;  /* 0xff80000081827808 */ /* 0x000fc40004800000 */
[----:B------:R-:W-:Y:S02]  /*2820*/  FSEL R131, R131, -INF , !P1 ;  /* 0xff80000083837808 */ /* 0x000fe40004800000 */
[----:B------:R-:W-:Y:S01]  /*2830*/  ISETP.GE.AND P1, PT, R46, UR5, PT ;  /* 0x000000052e007c0c */ /* 0x000fe2000bf26270 */
[----:B------:R-:W-:Y:S01]  /*2840*/  ULDC UR5, c[0x0][0x28c] ;  /* 0x0000a30000057ab9 */ /* 0x000fe20000000800 */
[----:B------:R-:W-:Y:S02]  /*2850*/  FMNMX R12, R65, R12, !PT ;  /* 0x0000000c410c7209 */ /* 0x000fe40007800000 */
[----:B------:R-:W-:Y:S02]  /*2860*/  FSEL R132, R132, -INF , !P3 ;  /* 0xff80000084847808 */ /* 0x000fe40005800000 */
[----:B------:R-:W-:Y:S02]  /*2870*/  FSEL R77, R134, -INF , !P3 ;  /* 0xff800000864d7808 */ /* 0x000fe40005800000 */
[----:B------:R-:W-:-:S02]  /*2880*/  FMNMX R81, R126, R81, !PT ;  /* 0x000000517e517209 */ /* 0x000fc40007800000 */
[----:B------:R-:W-:Y:S01]  /*2890*/  ISETP.GE.AND P3, PT, R11, UR5, PT ;  /* 0x000000050b007c0c */ /* 0x000fe2000bf66270 */
[----:B------:R-:W-:Y:S01]  /*28a0*/  ULDC UR5, c[0x0][0x28c] ;  /* 0x0000a30000057ab9 */ /* 0x000fe20000000800 */
[----:B------:R-:W-:Y:S02]  /*28b0*/  FMNMX R11, R103, R12, !PT ;  /* 0x0000000c670b7209 */ /* 0x000fe40007800000 */
[----:B------:R-:W-:Y:S02]  /*28c0*/  FMNMX R81, R128, R81, !PT ;  /* 0x0000005180517209 */ /* 0x000fe40007800000 */
[----:B------:R-:W-:Y:S02]  /*28d0*/  FMNMX R12, R106, R11, !PT ;  /* 0x0000000b6a0c7209 */ /* 0x000fe40007800000 */
[----:B------:R-:W-:Y:S02]  /*28e0*/  FMNMX R81, R130, R81, !PT ;  /* 0x0000005182517209 */ /* 0x000fe40007800000 */
[----:B------:R-:W-:-:S02]  /*28f0*/  FMNMX R11, R107, R12, !PT ;  /* 0x0000000c6b0b7209 */ /* 0x000fc40007800000 */
[----:B------:R-:W-:Y:S02]  /*2900*/  FSEL R134, R133, -INF , !P4 ;  /* 0xff80000085867808 */ /* 0x000fe40006000000 */
[----:B------:R-:W-:Y:S02]  /*2910*/  FMNMX R85, R132, R81, !PT ;  /* 0x0000005184557209 */ /* 0x000fe40007800000 */
[----:B------:R-:W-:Y:S02]  /*2920*/  FMNMX R12, R110, R11, !PT ;  /* 0x0000000b6e0c7209 */ /* 0x000fe40007800000 */
[----:B------:R-:W2:Y:S01]  /*2930*/  LDC R11, c[0x0][0x28c] ;  /* 0x0000a300ff0b7b82 */ /* 0x000ea20000000800 */
[----:B------:R-:W-:Y:S02]  /*2940*/  FSEL R156, R136, -INF , !P5 ;  /* 0xff800000889c7808 */ /* 0x000fe40006800000 */
[----:B------:R-:W-:Y:S02]  /*2950*/  FMNMX R85, R134, R85, !PT ;  /* 0x0000005586557209 */ /* 0x000fe40007800000 */
[----:B------:R-:W-:-:S02]  /*2960*/  FMNMX R81, R111, R12, !PT ;  /* 0x0000000c6f517209 */ /* 0x000fc40007800000 */
[----:B------:R-:W-:Y:S02]  /*2970*/  FSEL R158, R137, -INF , !P2 ;  /* 0xff800000899e7808 */ /* 0x000fe40005000000 */
[----:B------:R-:W-:Y:S02]  /*2980*/  FMNMX R85, R156, R85, !PT ;  /* 0x000000559c557209 */ /* 0x000fe40007800000 */
[----:B------:R-:W-:Y:S02]  /*2990*/  FSEL R135, R135, -INF , !P4 ;  /* 0xff80000087877808 */ /* 0x000fe40006000000 */
[----:B------:R-:W-:Y:S02]  /*29a0*/  FMNMX R12, R114, R81, !PT ;  /* 0x00000051720c7209 */ /* 0x000fe40007800000 */
[----:B------:R-:W-:Y:S01]  /*29b0*/  ISETP.GE.AND P4, PT, R14, UR5, PT ;  /* 0x000000050e007c0c */ /* 0x000fe2000bf86270 */
[----:B------:R-:W-:Y:S01]  /*29c0*/  VIADD R14, R9, 0xf8 ;  /* 0x000000f8090e7836 */ /* 0x000fe20000000000 */
[----:B------:R-:W-:Y:S01]  /*29d0*/  FSEL R140, R140, -INF , !P6 ;  /* 0xff8000008c8c7808 */ /* 0x000fe20007000000 */
[----:B------:R-:W-:Y:S01]  /*29e0*/  ULDC UR5, c[0x0][0x28c] ;  /* 0x0000a30000057ab9 */ /* 0x000fe20000000800 */
[----:B------:R-:W-:-:S02]  /*29f0*/  FMNMX R85, R158, R85, !PT ;  /* 0x000000559e557209 */ /* 0x000fc40007800000 */
[----:B------:R-:W-:Y:S01]  /*2a00*/  FMNMX R81, R115, R12, !PT ;  /* 0x0000000c73517209 */ /* 0x000fe20007800000 */
[----:B------:R-:W-:Y:S01]  /*2a10*/  VIADD R12, R9, 0xf9 ;  /* 0x000000f9090c7836 */ /* 0x000fe20000000000 */
[----:B------:R-:W-:Y:S02]  /*2a20*/  FSEL R160, R141, -INF , !P1 ;  /* 0xff8000008da07808 */ /* 0x000fe40004800000 */
[----:B------:R-:W-:Y:S02]  /*2a30*/  FMNMX R85, R140, R85, !PT ;  /* 0x000000558c557209 */ /* 0x000fe40007800000 */
[----:B------:R-:W-:Y:S02]  /*2a40*/  FSEL R138, R138, -INF , !P5 ;  /* 0xff8000008a8a7808 */ /* 0x000fe40006800000 */
[----:B------:R-:W-:Y:S01]  /*2a50*/  ISETP.GE.AND P5, PT, R14, UR5, PT ;  /* 0x000000050e007c0c */ /* 0x000fe2000bfa6270 */
[----:B------:R-:W-:Y:S01]  /*2a60*/  ULDC UR5, c[0x0][0x604] ;  /* 0x0001810000057ab9 */ /* 0x000fe20000000800 */
[----:B------:R-:W-:-:S02]  /*2a70*/  FMNMX R14, R118, R81, !PT ;  /* 0x00000051760e7209 */ /* 0x000fc40007800000 */
[----:B------:R-:W-:Y:S02]  /*2a80*/  FSEL R144, R144, -INF , !P3 ;  /* 0xff80000090907808 */ /* 0x000fe40005800000 */
[----:B------:R-:W-:Y:S02]  /*2a90*/  FMNMX R85, R160, R85, !PT ;  /* 0x00000055a0557209 */ /* 0x000fe40007800000 */
[----:B------:R-:W-:Y:S02]  /*2aa0*/  FMNMX R81, R119, R14, !PT ;  /* 0x0000000e77517209 */ /* 0x000fe40007800000 */
[----:B------:R-:W-:Y:S02]  /*2ab0*/  FSEL R161, R145, -INF , !P4 ;  /* 0xff80000091a17808 */ /* 0x000fe40006000000 */
[----:B------:R-:W-:Y:S02]  /*2ac0*/  FMNMX R46, R144, R85, !PT ;  /* 0x00000055902e7209 */ /* 0x000fe40007800000 */
[----:B------:R-:W-:-:S02]  /*2ad0*/  FSEL R139, R139, -INF , !P2 ;  /* 0xff8000008b8b7808 */ /* 0x000fc40005000000 */
[----:B------:R-:W-:Y:S02]  /*2ae0*/  FMNMX R14, R72, R81, !PT ;  /* 0x00000051480e7209 */ /* 0x000fe40007800000 */
[----:B--2---:R-:W-:Y:S02]  /*2af0*/  ISETP.GE.AND P2, PT, R12, R11, PT ;  /* 0x0000000b0c00720c */ /* 0x004fe40003f46270 */
[----:B------:R-:W-:Y:S02]  /*2b00*/  FSEL R163, R148, -INF , !P5 ;  /* 0xff80000094a37808 */ /* 0x000fe40006800000 */
[----:B------:R-:W-:Y:S02]  /*2b10*/  FMNMX R46, R161, R46, !PT ;  /* 0x0000002ea12e7209 */ /* 0x000fe40007800000 */
[----:B------:R-:W-:Y:S02]  /*2b20*/  FMNMX R14, R123, R14, !PT ;  /* 0x0000000e7b0e7209 */ /* 0x000fe40007800000 */
[----:B------:R-:W-:-:S02]  /*2b30*/  FSEL R164, R149, -INF , !P2 ;  /* 0xff80000095a47808 */ /* 0x000fc40005000000 */
[----:B------:R-:W-:Y:S02]  /*2b40*/  FMNMX R85, R163, R46, !PT ;  /* 0x0000002ea3557209 */ /* 0x000fe40007800000 */
[----:B------:R-:W-:Y:S02]  /*2b50*/  FMNMX R14, R73, R14, !PT ;  /* 0x0000000e490e7209 */ /* 0x000fe40007800000 */
[----:B------:R-:W-:Y:S02]  /*2b60*/  FMNMX R85, R164, R85, !PT ;  /* 0x00000055a4557209 */ /* 0x000fe40007800000 */
[----:B------:R-:W-:Y:S02]  /*2b70*/  FMNMX R81, R127, R14, !PT ;  /* 0x0000000e7f517209 */ /* 0x000fe40007800000 */
[----:B------:R-:W-:Y:S01]  /*2b80*/  FSEL R142, R142, -INF , !P6 ;  /* 0xff8000008e8e7808 */ /* 0x000fe20007000000 */
[----:B------:R-:W2:Y:S01]  /*2b90*/  SHFL.BFLY PT, R14, R85, 0x1, 0x1f ;  /* 0x0c201f00550e7f89 */ /* 0x000ea200000e0000 */
[----:B------:R-:W-:-:S02]  /*2ba0*/  FMNMX R12, R76, R81, !PT ;  /* 0x000000514c0c7209 */ /* 0x000fc40007800000 */
[----:B------:R-:W-:Y:S02]  /*2bb0*/  FSEL R143, R143, -INF , !P1 ;  /* 0xff8000008f8f7808 */ /* 0x000fe40004800000 */
[----:B------:R-:W-:Y:S02]  /*2bc0*/  FMNMX R12, R131, R12, !PT ;  /* 0x0000000c830c7209 */ /* 0x000fe40007800000 */
[----:B------:R-:W-:Y:S02]  /*2bd0*/  FSEL R108, R146, -INF , !P3 ;  /* 0xff800000926c7808 */ /* 0x000fe40005800000 */
[----:B------:R-:W-:Y:S02]  /*2be0*/  FMNMX R12, R77, R12, !PT ;  /* 0x0000000c4d0c7209 */ /* 0x000fe40007800000 */
[----:B------:R-:W-:Y:S02]  /*2bf0*/  FSEL R104, R147, -INF , !P4 ;  /* 0xff80000093687808 */ /* 0x000fe40006000000 */
[----:B------:R-:W-:-:S02]  /*2c00*/  FMNMX R81, R135, R12, !PT ;  /* 0x0000000c87517209 */ /* 0x000fc40007800000 */
[----:B------:R-:W-:Y:S02]  /*2c10*/  FSEL R133, R150, -INF , !P5 ;  /* 0xff80000096857808 */ /* 0x000fe40006800000 */
[----:B------:R-:W-:Y:S02]  /*2c20*/  FMNMX R12, R138, R81, !PT ;  /* 0x000000518a0c7209 */ /* 0x000fe40007800000 */
[----:B------:R-:W-:Y:S02]  /*2c30*/  FSEL R137, R151, -INF , !P2 ;  /* 0xff80000097897808 */ /* 0x000fe40005000000 */
[----:B------:R-:W-:Y:S02]  /*2c40*/  FMNMX R81, R139, R12, !PT ;  /* 0x0000000c8b517209 */ /* 0x000fe40007800000 */
[----:B--2---:R-:W-:Y:S02]  /*2c50*/  FMNMX R46, R85, R14, !PT ;  /* 0x0000000e552e7209 */ /* 0x004fe40007800000 */
[----:B------:R-:W-:-:S03]  /*2c60*/  FMNMX R12, R142, R81, !PT ;  /* 0x000000518e0c7209 */ /* 0x000fc60007800000 */
[----:B------:R-:W2:Y:S01]  /*2c70*/  SHFL.BFLY PT, R85, R46, 0x2, 0x1f ;  /* 0x0c401f002e557f89 */ /* 0x000ea200000e0000 */
[----:B------:R-:W-:-:S04]  /*2c80*/  FMNMX R81, R143, R12, !PT ;  /* 0x0000000c8f517209 */ /* 0x000fc80007800000 */
[----:B------:R-:W-:-:S04]  /*2c90*/  FMNMX R81, R108, R81, !PT ;  /* 0x000000516c517209 */ /* 0x000fc80007800000 */
[----:B------:R-:W-:-:S04]  /*2ca0*/  FMNMX R12, R104, R81, !PT ;  /* 0x00000051680c7209 */ /* 0x000fc80007800000 */
[----:B------:R-:W-:-:S04]  /*2cb0*/  FMNMX R12, R133, R12, !PT ;  /* 0x0000000c850c7209 */ /* 0x000fc80007800000 */
[----:B------:R-:W-:-:S05]  /*2cc0*/  FMNMX R14, R137, R12, !PT ;  /* 0x0000000c890e7209 */ /* 0x000fca0007800000 */
[----:B------:R-:W3:Y:S01]  /*2cd0*/  SHFL.BFLY PT, R81, R14, 0x1, 0x1f ;  /* 0x0c201f000e517f89 */ /* 0x000ee200000e0000 */
[----:B--2---:R-:W-:-:S04]  /*2ce0*/  FMNMX R12, R46, R85, !PT ;  /* 0x000000552e0c7209 */ /* 0x004fc80007800000 */
[----:B------:R-:W-:-:S04]  /*2cf0*/  FSETP.NEU.AND P1, PT, R12, -INF , PT ;  /* 0xff8000000c00780b */ /* 0x000fc80003f2d000 */
[----:B------:R-:W-:-:S05]  /*2d00*/  FSEL R147, R12, RZ, P1 ;  /* 0x000000ff0c937208 */ /* 0x000fca0000800000 */
[----:B------:R-:W-:Y:S01]  /*2d10*/  FMUL R147, R147, UR5 ;  /* 0x0000000593937c20 */ /* 0x000fe20008400000 */
[----:B------:R-:W-:-:S03]  /*2d20*/  ULDC UR5, c[0x0][0x604] ;  /* 0x0001810000057ab9 */ /* 0x000fc60000000800 */
[--C-:B------:R-:W-:Y:S01]  /*2d30*/  FFMA R125, R69, UR5, -R147.reuse ;  /* 0x00000005457d7c23 */ /* 0x100fe20008000893 */
[----:B------:R-:W-:Y:S02]  /*2d40*/  ULDC UR5, c[0x0][0x604] ;  /* 0x0001810000057ab9 */ /* 0x000fe40000000800 */
[--C-:B------:R-:W-:Y:S01]  /*2d50*/  FFMA R2, R2, UR5, -R147.reuse ;  /* 0x0000000502027c23 */ /* 0x100fe20008000893 */
[----:B------:R-:W-:Y:S01]  /*2d60*/  ULDC UR5, c[0x0][0x604] ;  /* 0x0001810000057ab9 */ /* 0x000fe20000000800 */
[----:B---3--:R-:W-:Y:S01]  /*2d70*/  FMNMX R46, R14, R81, !PT ;  /* 0x000000510e2e7209 */ /* 0x008fe20007800000 */
[--C-:B------:R-:W-:Y:S01]  /*2d80*/  FFMA R28, R28, UR5, -R147.reuse ;  /* 0x000000051c1c7c23 */ /* 0x100fe20008000893 */
[----:B------:R-:W-:Y:S01]  /*2d90*/  ULDC UR5, c[0x0][0x604] ;  /* 0x0001810000057ab9 */ /* 0x000fe20000000800 */
[----:B------:R-:W-:Y:S01]  /*2da0*/  FSETP.GEU.AND P6, PT, R2, -126, PT ;  /* 0xc2fc00000200780b */ /* 0x000fe20003fce000 */
[--C-:B------:R-:W-:Y:S01]  /*2db0*/  FFMA R3, R3, UR5, -R147.reuse ;  /* 0x0000000503037c23 */ /* 0x100fe20008000893 */
[----:B------:R-:W2:Y:S01]  /*2dc0*/  SHFL.BFLY PT, R69, R46, 0x2, 0x1f ;  /* 0x0c401f002e457f89 */ /* 0x000ea200000e0000 */
[----:B------:R-:W-:Y:S01]  /*2dd0*/  FSETP.GEU.AND P1, PT, R28, -126, PT ;  /* 0xc2fc00001c00780b */ /* 0x000fe20003f2e000 */
[----:B------:R-:W-:Y:S01]  /*2de0*/  ULDC UR5, c[0x0][0x604] ;  /* 0x0001810000057ab9 */ /* 0x000fe20000000800 */
[----:B------:R-:W-:Y:S01]  /*2df0*/  FSETP.GEU.AND P5, PT, R125, -126, PT ;  /* 0xc2fc00007d00780b */ /* 0x000fe20003fae000 */
[--C-:B------:R-:W-:Y:S01]  /*2e00*/  FFMA R32, R32, UR5, -R147.reuse ;  /* 0x0000000520207c23 */ /* 0x100fe20008000893 */
[----:B------:R-:W-:Y:S01]  /*2e10*/  ULDC UR5, c[0x0][0x604] ;  /* 0x0001810000057ab9 */ /* 0x000fe20000000800 */
[----:B------:R-:W-:Y:S01]  /*2e20*/  FSETP.GEU.AND P2, PT, R3, -126, PT ;  /* 0xc2fc00000300780b */ /* 0x000fe20003f4e000 */
[--C-:B------:R-:W-:Y:S01]  /*2e30*/  FFMA R5, R5, UR5, -R147.reuse ;  /* 0x0000000505057c23 */ /* 0x100fe20008000893 */
[----:B------:R-:W-:Y:S01]  /*2e40*/  ULDC UR5, c[0x0][0x604] ;  /* 0x0001810000057ab9 */ /* 0x000fe20000000800 */
[----:B------:R-:W-:Y:S01]  /*2e50*/  FSETP.GEU.AND P3, PT, R32, -126, PT ;  /* 0xc2fc00002000780b */ /* 0x000fe20003f6e000 */
[----:B------:R-:W-:Y:S01]  /*2e60*/  FFMA R36, R36, UR5, -R147 ;  /* 0x0000000524247c23 */ /* 0x000fe20008000893 */
[----:B------:R-:W-:Y:S01]  /*2e70*/  @!P6 FMUL R2, R2, 0.5 ;  /* 0x3f0000000202e820 */ /* 0x000fe20000400000 */
[----:B------:R-:W-:-:S02]  /*2e80*/  ULDC UR5, c[0x0][0x604] ;  /* 0x0001810000057ab9 */ /* 0x000fc40000000800 */
[----:B------:R-:W-:Y:S01]  /*2e90*/  @!P1 FMUL R28, R28, 0.5 ;  /* 0x3f0000001c1c9820 */ /* 0x000fe20000400000 */
[----:B------:R-:W3:Y:S01]  /*2ea0*/  MUFU.EX2 R81, R2 ;  /* 0x0000000200517308 */ /* 0x000ee20000000800 */
[--C-:B------:R-:W-:Y:S01]  /*2eb0*/  FFMA R6, R6, UR5, -R147.reuse ;  /* 0x0000000506067c23 */ /* 0x100fe20008000893 */
[----:B------:R-:W-:Y:S01]  /*2ec0*/  @!P5 FMUL R125, R125, 0.5 ;  /* 0x3f0000007d7dd820 */ /* 0x000fe20000400000 */
[----:B------:R-:W-:Y:S01]  /*2ed0*/  ULDC UR5, c[0x0][0x604] ;  /* 0x0001810000057ab9 */ /* 0x000fe20000000800 */
[----:B------:R-:W-:Y:S01]  /*2ee0*/  @!P2 FMUL R3, R3, 0.5 ;  /* 0x3f0000000303a820 */ /* 0x000fe20000400000 */
[--C-:B------:R-:W-:Y:S01]  /*2ef0*/  FFMA R40, R40, UR5, -R147.reuse ;  /* 0x0000000528287c23 */ /* 0x100fe20008000893 */
[----:B------:R-:W-:Y:S01]  /*2f00*/  ULDC UR5, c[0x0][0x604] ;  /* 0x0001810000057ab9 */ /* 0x000fe20000000800 */
[----:B------:R-:W-:Y:S01]  /*2f10*/  @!P3 FMUL R32, R32, 0.5 ;  /* 0x3f0000002020b820 */ /* 0x000fe20000400000 */
[----:B------:R-:W4:Y:S01]  /*2f20*/  MUFU.EX2 R117, R28 ;  /* 0x0000001c00757308 */ /* 0x000f220000000800 */
[----:B--2---:R-:W-:Y:S01]  /*2f30*/  FMNMX R14, R46, R69, !PT ;  /* 0x000000452e0e7209 */ /* 0x004fe20007800000 */
[----:B------:R-:W-:Y:S01]  /*2f40*/  FFMA R7, R7, UR5, -R147 ;  /* 0x0000000507077c23 */ /* 0x000fe20008000893 */
[----:B------:R-:W-:-:S02]  /*2f50*/  ULDC UR5, c[0x0][0x604] ;  /* 0x0001810000057ab9 */ /* 0x000fc40000000800 */
[----:B------:R-:W-:Y:S01]  /*2f60*/  FSETP.NEU.AND P4, PT, R14, -INF , PT ;  /* 0xff8000000e00780b */ /* 0x000fe20003f8d000 */
[--C-:B------:R-:W-:Y:S01]  /*2f70*/  FFMA R44, R44, UR5, -R147.reuse ;  /* 0x000000052c2c7c23 */ /* 0x100fe20008000893 */
[----:B------:R-:W-:Y:S01]  /*2f80*/  ULDC UR5, c[0x0][0x604] ;  /* 0x0001810000057ab9 */ /* 0x000fe20000000800 */
[----:B------:R-:W2:Y:S01]  /*2f90*/  MUFU.EX2 R125, R125 ;  /* 0x0000007d007d7308 */ /* 0x000ea20000000800 */
[----:B---3--:R-:W-:Y:S01]  /*2fa0*/  @!P6 FMUL R81, R81, R81 ;  /* 0x000000515151e220 */ /* 0x008fe20000400000 */
[----:B------:R-:W-:Y:S01]  /*2fb0*/  FSETP.GEU.AND P6, PT, R6, -126, PT ;  /* 0xc2fc00000600780b */ /* 0x000fe20003fce000 */
[--C-:B------:R-:W-:Y:S01]  /*2fc0*/  FFMA R8, R8, UR5, -R147.reuse ;  /* 0x0000000508087c23 */ /* 0x100fe20008000893 */
[----:B------:R-:W-:Y:S01]  /*2fd0*/  FSEL R146, R14, RZ, P4 ;  /* 0x000000ff0e927208 */ /* 0x000fe20002000000 */
[----:B------:R-:W-:Y:S01]  /*2fe0*/  ULDC UR5, c[0x0][0x604] ;  /* 0x0001810000057ab9 */ /* 0x000fe20000000800 */
[----:B------:R-:W-:Y:S01]  /*2ff0*/  FSETP.GEU.AND P4, PT, R5, -126, PT ;  /* 0xc2fc00000500780b */ /* 0x000fe20003f8e000 */
[----:B------:R-:W-:Y:S01]  /*3000*/  FFMA R48, R48, UR5, -R147 ;  /* 0x0000000530307c23 */ /* 0x000fe20008000893 */
[----:B------:R-:W3:Y:S01]  /*3010*/  MUFU.EX2 R85, R32 ;  /* 0x0000002000557308 */ /* 0x000ee20000000800 */
[----:B----4-:R-:W-:Y:S01]  /*3020*/  @!P1 FMUL R117, R117, R117 ;  /* 0x0000007575759220 */ /* 0x010fe20000400000 */
[----:B------:R-:W-:Y:S01]  /*3030*/  FSETP.GEU.AND P1, PT, R40, -126, PT ;  /* 0xc2fc00002800780b */ /* 0x000fe20003f2e000 */
[----:B------:R-:W-:-:S02]  /*3040*/  ULDC UR5, c[0x0][0x604] ;  /* 0x0001810000057ab9 */ /* 0x000fc40000000800 */
[--C-:B------:R-:W-:Y:S01]  /*3050*/  FFMA R10, R10, UR5, -R147.reuse ;  /* 0x000000050a0a7c23 */ /* 0x100fe20008000893 */
[----:B------:R-:W-:Y:S01]  /*3060*/  ULDC UR5, c[0x0][0x604] ;  /* 0x0001810000057ab9 */ /* 0x000fe20000000800 */
[----:B------:R-:W-:Y:S01]  /*3070*/  @!P6 FMUL R6, R6, 0.5 ;  /* 0x3f0000000606e820 */ /* 0x000fe20000400000 */
[----:B------:R-:W4:Y:S01]  /*3080*/  MUFU.EX2 R89, R3 ;  /* 0x0000000300597308 */ /* 0x000f220000000800 */
[----:B--2---:R-:W-:Y:S01]  /*3090*/  @!P5 FMUL R125, R125, R125 ;  /* 0x0000007d7d7dd220 */ /* 0x004fe20000400000 */
[----:B------:R-:W-:Y:S01]  /*30a0*/  FSETP.GEU.AND P5, PT, R36, -126, PT ;  /* 0xc2fc00002400780b */ /* 0x000fe20003fae000 */
[----:B------:R-:W-:Y:S01]  /*30b0*/  @!P4 FMUL R5, R5, 0.5 ;  /* 0x3f0000000505c820 */ /* 0x000fe20000400000 */
[--C-:B------:R-:W-:Y:S01]  /*30c0*/  FFMA R52, R52, UR5, -R147.reuse ;  /* 0x0000000534347c23 */ /* 0x100fe20008000893 */
[----:B------:R-:W-:Y:S02]  /*30d0*/  ULDC UR5, c[0x0][0x604] ;  /* 0x0001810000057ab9 */ /* 0x000fe40000000800 */
[----:B------:R-:W-:Y:S01]  /*30e0*/  @!P1 FMUL R40, R40, 0.5 ;  /* 0x3f00000028289820 */ /* 0x000fe20000400000 */
[----:B------:R-:W2:Y:S01]  /*30f0*/  MUFU.EX2 R101, R6 ;  /* 0x0000000600657308 */ /* 0x000ea20000000800 */
[----:B---3--:R-:W-:Y:S01]  /*3100*/  @!P3 FMUL R85, R85, R85 ;  /* 0x000000555555b220 */ /* 0x008fe20000400000 */
[----:B------:R-:W-:Y:S01]  /*3110*/  FSETP.GEU.AND P3, PT, R44, -126, PT ;  /* 0xc2fc00002c00780b */ /* 0x000fe20003f6e000 */
[----:B------:R-:W-:Y:S01]  /*3120*/  FFMA R13, R13, UR5, -R147 ;  /* 0x000000050d0d7c23 */ /* 0x000fe20008000893 */
[----:B------:R-:W-:-:S02]  /*3130*/  ULDC UR5, c[0x0][0x604] ;  /* 0x0001810000057ab9 */ /* 0x000fc40000000800 */
[--C-:B------:R-:W-:Y:S01]  /*3140*/  FFMA R56, R56, UR5, -R147.reuse ;  /* 0x0000000538387c23 */ /* 0x100fe20008000893 */
[----:B------:R-:W-:Y:S01]  /*3150*/  @!P5 FMUL R36, R36, 0.5 ;  /* 0x3f0000002424d820 */ /* 0x000fe20000400000 */
[----:B------:R-:W3:Y:S01]  /*3160*/  MUFU.EX2 R97, R40 ;  /* 0x0000002800617308 */ /* 0x000ee20000000800 */
[----:B----4-:R-:W-:Y:S01]  /*3170*/  @!P2 FMUL R89, R89, R89 ;  /* 0x000000595959a220 */ /* 0x010fe20000400000 */
[----:B------:R-:W-:Y:S01]  /*3180*/  FSETP.GEU.AND P2, PT, R7, -126, PT ;  /* 0xc2fc00000700780b */ /* 0x000fe20003f4e000 */
[----:B------:R-:W-:Y:S02]  /*3190*/  ULDC UR5, c[0x0][0x604] ;  /* 0x0001810000057ab9 */ /* 0x000fe40000000800 */
[--C-:B------:R-:W-:Y:S01]  /*31a0*/  FFMA R15, R15, UR5, -R147.reuse ;  /* 0x000000050f0f7c23 */ /* 0x100fe20008000893 */
[----:B------:R-:W-:Y:S01]  /*31b0*/  ULDC UR5, c[0x0][0x604] ;  /* 0x0001810000057ab9 */ /* 0x000fe20000000800 */
[----:B------:R-:W-:Y:S01]  /*31c0*/  @!P3 FMUL R44, R44, 0.5 ;  /* 0x3f0000002c2cb820 */ /* 0x000fe20000400000 */
[----:B------:R-:W4:Y:S01]  /*31d0*/  MUFU.EX2 R69, R5 ;  /* 0x0000000500457308 */ /* 0x000f220000000800 */
[----:B--2---:R-:W-:Y:S01]  /*31e0*/  @!P6 FMUL R101, R101, R101 ;  /* 0x000000656565e220 */ /* 0x004fe20000400000 */
[----:B------:R-:W-:Y:S01]  /*31f0*/  FSETP.GEU.AND P6, PT, R10, -126, PT ;  /* 0xc2fc00000a00780b */ /* 0x000fe20003fce000 */
[----:B------:R-:W-:Y:S01]  /*3200*/  FFMA R60, R60, UR5, -R147 ;  /* 0x000000053c3c7c23 */ /* 0x000fe20008000893 */
[----:B------:R-:W-:-:S02]  /*3210*/  ULDC UR5, c[0x0][0x604] ;  /* 0x0001810000057ab9 */ /* 0x000fc40000000800 */
[--C-:B------:R-:W-:Y:S01]  /*3220*/  FFMA R16, R16, UR5, -R147.reuse ;  /* 0x0000000510107c23 */ /* 0x100fe20008000893 */
[----:B------:R-:W-:Y:S01]  /*3230*/  @!P2 FMUL R7, R7, 0.5 ;  /* 0x3f0000000707a820 */ /* 0x000fe20000400000 */
[----:B------:R-:W2:Y:S01]  /*3240*/  MUFU.EX2 R109, R36 ;  /* 0x00000024006d7308 */ /* 0x000ea20000000800 */
[----:B---3--:R-:W-:Y:S01]  /*3250*/  @!P1 FMUL R97, R97, R97 ;  /* 0x0000006161619220 */ /* 0x008fe20000400000 */
[----:B------:R-:W-:Y:S01]  /*3260*/  FSETP.GEU.AND P1, PT, R52, -126, PT ;  /* 0xc2fc00003400780b */ /* 0x000fe20003f2e000 */
[----:B------:R-:W-:Y:S02]  /*3270*/  ULDC UR5, c[0x0][0x604] ;  /* 0x0001810000057ab9 */ /* 0x000fe40000000800 */
[--C-:B------:R-:W-:Y:S01]  /*3280*/  FFMA R64, R64, UR5, -R147.reuse ;  /* 0x0000000540407c23 */ /* 0x100fe20008000893 */
[----:B------:R-:W-:Y:S01]  /*3290*/  ULDC UR5, c[0x0][0x604] ;  /* 0x0001810000057ab9 */ /* 0x000fe20000000800 */
[----:B------:R-:W-:Y:S01]  /*32a0*/  @!P6 FMUL R10, R10, 0.5 ;  /* 0x3f0000000a0ae820 */ /* 0x000fe20000400000 */
[----:B------:R-:W3:Y:S01]  /*32b0*/  MUFU.EX2 R105, R44 ;  /* 0x0000002c00697308 */ /* 0x000ee20000000800 */
[----:B----4-:R-:W-:Y:S01]  /*32c0*/  @!P4 FMUL R69, R69, R69 ;  /* 0x000000454545c220 */ /* 0x010fe20000400000 */
[----:B------:R-:W-:Y:S01]  /*32d0*/  FSETP.GEU.AND P4, PT, R8, -126, PT ;  /* 0xc2fc00000800780b */ /* 0x000fe20003f8e000 */
[----:B------:R-:W-:Y:S01]  /*32e0*/  FFMA R17, R17, UR5, -R147 ;  /* 0x0000000511117c23 */ /* 0x000fe20008000893 */
[----:B------:R-:W-:-:S02]  /*32f0*/  ULDC UR5, c[0x0][0x604] ;  /* 0x0001810000057ab9 */ /* 0x000fc40000000800 */
[--C-:B------:R-:W-:Y:S01]  /*3300*/  FFMA R68, R68, UR5, -R147.reuse ;  /* 0x0000000544447c23 */ /* 0x100fe20008000893 */
[----:B------:R-:W-:Y:S01]  /*3310*/  @!P1 FMUL R52, R52, 0.5 ;  /* 0x3f00000034349820 */ /* 0x000fe20000400000 */
[----:B------:R-:W4:Y:S01]  /*3320*/  MUFU.EX2 R93, R7 ;  /* 0x00000007005d7308 */ /* 0x000f220000000800 */
[----:B--2---:R-:W-:Y:S01]  /*3330*/  @!P5 FMUL R109, R109, R109 ;  /* 0x0000006d6d6dd220 */ /* 0x004fe20000400000 */
[----:B------:R-:W-:Y:S01]  /*3340*/  FSETP.GEU.AND P5, PT, R48, -126, PT ;  /* 0xc2fc00003000780b */ /* 0x000fe20003fae000 */
[----:B------:R-:W-:Y:S02]  /*3350*/  ULDC UR5, c[0x0][0x604] ;  /* 0x0001810000057ab9 */ /* 0x000fe40000000800 */
[--C-:B------:R-:W-:Y:S01]  /*3360*/  FFMA R18, R18, UR5, -R147.reuse ;  /* 0x0000000512127c23 */ /* 0x100fe20008000893 */
[----:B------:R-:W-:Y:S01]  /*3370*/  ULDC UR5, c[0x0][0x604] ;  /* 0x0001810000057ab9 */ /* 0x000fe20000000800 */
[----:B------:R-:W-:Y:S01]  /*3380*/  @!P4 FMUL R8, R8, 0.5 ;  /* 0x3f0000000808c820 */ /* 0x000fe20000400000 */
[----:B------:R-:W2:Y:S01]  /*3390*/  MUFU.EX2 R129, R10 ;  /* 0x0000000a00817308 */ /* 0x000ea20000000800 */
[----:B---3--:R-:W-:Y:S01]  /*33a0*/  @!P3 FMUL R105, R105, R105 ;  /* 0x000000696969b220 */ /* 0x008fe20000400000 */
[----:B------:R-:W-:Y:S01]  /*33b0*/  FSETP.GEU.AND P3, PT, R56, -126, PT ;  /* 0xc2fc00003800780b */ /* 0x000fe20003f6e000 */
[----:B------:R-:W-:Y:S01]  /*33c0*/  FFMA R19, R19, UR5, -R147 ;  /* 0x0000000513137c23 */ /* 0x000fe20008000893 */
[----:B------:R-:W-:-:S02]  /*33d0*/  ULDC UR5, c[0x0][0x604] ;  /* 0x0001810000057ab9 */ /* 0x000fc40000000800 */
[----:B------:R-:W-:Y:S01]  /*33e0*/  FFMA R20, R20, UR5, -R147 ;  /* 0x0000000514147c23 */ /* 0x000fe20008000893 */
[----:B------:R-:W-:Y:S01]  /*33f0*/  @!P5 FMUL R48, R48, 0.5 ;  /* 0x3f0000003030d820 */ /* 0x000fe20000400000 */
[----:B------:R-:W3:Y:S01]  /*3400*/  MUFU.EX2 R136, R52 ;  /* 0x0000003400887308 */ /* 0x000ee20000000800 */
[----:B----4-:R-:W-:Y:S01]  /*3410*/  @!P2 FMUL R93, R93, R93 ;  /* 0x0000005d5d5da220 */ /* 0x010fe20000400000 */
[----:B------:R-:W-:Y:S01]  /*3420*/  FSETP.GEU.AND P2, PT, R13, -126, PT ;  /* 0xc2fc00000d00780b */ /* 0x000fe20003f4e000 */
[----:B------:R-:W-:-:S04]  /*3430*/  ULDC UR5, c[0x0][0x604] ;  /* 0x0001810000057ab9 */ /* 0x000fc80000000800 */
[----:B------:R-:W-:Y:S01]  /*3440*/  @!P3 FMUL R56, R56, 0.5 ;  /* 0x3f0000003838b820 */ /* 0x000fe20000400000 */
[----:B------:R-:W4:Y:S01]  /*3450*/  MUFU.EX2 R113, R8 ;  /* 0x0000000800717308 */ /* 0x000f220000000800 */
[----:B--2---:R-:W-:Y:S01]  /*3460*/  @!P6 FMUL R129, R129, R129 ;  /* 0x000000818181e220 */ /* 0x004fe20000400000 */
[----:B------:R-:W-:-:S05]  /*3470*/  FSETP.GEU.AND P6, PT, R16, -126, PT ;  /* 0xc2fc00001000780b */ /* 0x000fca0003fce000 */
[----:B------:R-:W-:Y:S01]  /*3480*/  @!P2 FMUL R13, R13, 0.5 ;  /* 0x3f0000000d0da820 */ /* 0x000fe20000400000 */
[----:B------:R-:W2:Y:S01]  /*3490*/  MUFU.EX2 R121, R48 ;  /* 0x0000003000797308 */ /* 0x000ea20000000800 */
[----:B---3--:R-:W-:Y:S01]  /*34a0*/  @!P1 FMUL R136, R136, R136 ;  /* 0x0000008888889220 */ /* 0x008fe20000400000 */
[----:B------:R-:W-:-:S05]  /*34b0*/  FSETP.GEU.AND P1, PT, R64, -126, PT ;  /* 0xc2fc00004000780b */ /* 0x000fca0003f2e000 */
[----:B------:R-:W-:Y:S01]  /*34c0*/  @!P6 FMUL R16, R16, 0.5 ;  /* 0x3f0000001010e820 */ /* 0x000fe20000400000 */
[----:B------:R-:W3:Y:S01]  /*34d0*/  MUFU.EX2 R145, R56 ;  /* 0x0000003800917308 */ /* 0x000ee20000000800 */
[----:B----4-:R-:W-:Y:S01]  /*34e0*/  @!P4 FMUL R113, R113, R113 ;  /* 0x000000717171c220 */ /* 0x010fe20000400000 */
[----:B------:R-:W-:-:S05]  /*34f0*/  FSETP.GEU.AND P4, PT, R15, -126, PT ;  /* 0xc2fc00000f00780b */ /* 0x000fca0003f8e000 */
        /* <DEDUP_REMOVED lines=13> */
[----:B------:R4:W5:Y:S01]  /*35d0*/  MUFU.EX2 R162, R15 ;  /* 0x0000000f00a27308 */ /* 0x0009620000000800 */
[----:B--2---:R-:W-:Y:S01]  /*35e0*/  @!P6 FMUL R157, R157, R157 ;  /* 0x0000009d9d9de220 */ /* 0x004fe20000400000 */
[----:B------:R-:W-:-:S05]  /*35f0*/  FSETP.GEU.AND P6, PT, R20, -126, PT ;  /* 0xc2fc00001400780b */ /* 0x000fca0003fce000 */
[----:B------:R-:W-:Y:S01]  /*3600*/  @!P2 FMUL R17, R17, 0.5 ;  /* 0x3f0000001111a820 */ /* 0x000fe20000400000 */
[----:B------:R-:W2:Y:S01]  /*3610*/  MUFU.EX2 R159, R60 ;  /* 0x0000003c009f7308 */ /* 0x000ea20000000800 */
[--C-:B----4-:R-:W-:Y:S01]  /*3620*/  FFMA R15, R21, UR5, -R147.reuse ;  /* 0x00000005150f7c23 */ /* 0x110fe20008000893 */
[----:B---3--:R-:W-:Y:S01]  /*3630*/  @!P1 FMUL R154, R154, R154 ;  /* 0x0000009a9a9a9220 */ /* 0x008fe20000400000 */
[----:B------:R-:W-:Y:S02]  /*3640*/  ULDC UR5, c[0x0][0x604] ;  /* 0x0001810000057ab9 */ /* 0x000fe40000000800 */
[--C-:B------:R-:W-:Y:S01]  /*3650*/  FFMA R13, R22, UR5, -R147.reuse ;  /* 0x00000005160d7c23 */ /* 0x100fe20008000893 */
[----:B------:R-:W-:Y:S01]  /*3660*/  FSETP.GEU.AND P1, PT, R15, -126, PT ;  /* 0xc2fc00000f00780b */ /* 0x000fe20003f2e000 */
[----:B------:R-:W-:Y:S01]  /*3670*/  @!P6 FMUL R20, R20, 0.5 ;  /* 0x3f0000001414e820 */ /* 0x000fe20000400000 */
[----:B------:R-:W3:Y:S01]  /*3680*/  MUFU.EX2 R149, R68 ;  /* 0x0000004400957308 */ /* 0x000ee20000000800 */
[----:B------:R-:W-:Y:S01]  /*3690*/  ULDC UR5, c[0x0][0x604] ;  /* 0x0001810000057ab9 */ /* 0x000fe20000000800 */
[----:B-----5:R-:W-:Y:S01]  /*36a0*/  @!P4 FMUL R162, R162, R162 ;  /* 0x000000a2a2a2c220 */ /* 0x020fe20000400000 */
[--C-:B------:R-:W-:Y:S01]  /*36b0*/  FFMA R7, R30, UR5, -R147.reuse ;  /* 0x000000051e077c23 */ /* 0x100fe20008000893 */
[----:B------:R-:W-:Y:S01]  /*36c0*/  ULDC UR5, c[0x0][0x604] ;  /* 0x0001810000057ab9 */ /* 0x000fe20000000800 */
[----:B------:R-:W-:Y:S01]  /*36d0*/  FSETP.GEU.AND P4, PT, R18, -126, PT ;  /* 0xc2fc00001200780b */ /* 0x000fe20003f8e000 */
[--C-:B------:R-:W-:Y:S01]  /*36e0*/  FFMA R5, R34, UR5, -R147.reuse ;  /* 0x0000000522057c23 */ /* 0x100fe20008000893 */
[----:B------:R-:W-:Y:S01]  /*36f0*/  ULDC UR5, c[0x0][0x604] ;  /* 0x0001810000057ab9 */ /* 0x000fe20000000800 */
[----:B------:R-:W4:Y:S01]  /*3700*/  MUFU.EX2 R152, R17 ;  /* 0x0000001100987308 */ /* 0x000f220000000800 */
[----:B--2---:R-:W-:Y:S01]  /*3710*/  @!P5 FMUL R159, R159, R159 ;  /* 0x0000009f9f9fd220 */ /* 0x004fe20000400000 */
[----:B------:R-:W-:Y:S01]  /*3720*/  FSETP.GEU.AND P5, PT, R19, -126, PT ;  /* 0xc2fc00001300780b */ /* 0x000fe20003fae000 */
[----:B------:R-:W-:Y:S01]  /*3730*/  @!P1 FMUL R15, R15, 0.5 ;  /* 0x3f0000000f0f9820 */ /* 0x000fe20000400000 */
[----:B------:R-:W-:Y:S01]  /*3740*/  FFMA R3, R84, UR5, -R147 ;  /* 0x0000000554037c23 */ /* 0x000fe20008000893 */
[----:B------:R-:W-:-:S02]  /*3750*/  ULDC UR5, c[0x0][0x604] ;  /* 0x0001810000057ab9 */ /* 0x000fc40000000800 */
[--C-:B------:R-:W-:Y:S01]  /*3760*/  FFMA R38, R38, UR5, -R147.reuse ;  /* 0x0000000526267c23 */ /* 0x100fe20008000893 */
[----:B------:R-:W2:Y:S01]  /*3770*/  MUFU.EX2 R17, R20 ;  /* 0x0000001400117308 */ /* 0x000ea20000000800 */
[----:B---3--:R-:W-:Y:S01]  /*3780*/  @!P3 FMUL R149, R149, R149 ;  /* 0x000000959595b220 */ /* 0x008fe20000400000 */
[----:B------:R-:W-:Y:S01]  /*3790*/  FSETP.GEU.AND P3, PT, R7, -126, PT ;  /* 0xc2fc00000700780b */ /* 0x000fe20003f6e000 */
[----:B------:R-:W-:Y:S01]  /*37a0*/  ULDC UR5, c[0x0][0x604] ;  /* 0x0001810000057ab9 */ /* 0x000fe20000000800 */
[----:B------:R-:W-:Y:S01]  /*37b0*/  @!P4 FMUL R18, R18, 0.5 ;  /* 0x3f0000001212c820 */ /* 0x000fe20000400000 */
        /* <DEDUP_REMOVED lines=17> */
[----:B------:R2:W5:Y:S01]  /*38d0*/  MUFU.EX2 R148, R18 ;  /* 0x0000001200947308 */ /* 0x0005620000000800 */
        /* <DEDUP_REMOVED lines=10> */
[--C-:B--2---:R-:W-:Y:S01]  /*3980*/  FFMA R18, R100, UR5, -R147.reuse ;  /* 0x0000000564127c23 */ /* 0x104fe20008000893 */
[----:B------:R-:W-:Y:S01]  /*3990*/  ULDC UR5, c[0x0][0x604] ;  /* 0x0001810000057ab9 */ /* 0x000fe20000000800 */
[----:B------:R-:W-:Y:S01]  /*39a0*/  @!P1 FMUL R2, R2, 0.5 ;  /* 0x3f00000002029820 */ /* 0x000fe20000400000 */
[----:B------:R-:W2:Y:S01]  /*39b0*/  MUFU.EX2 R70, R38 ;  /* 0x0000002600467308 */ /* 0x000ea20000000800 */
[----:B-----5:R-:W-:Y:S01]  /*39c0*/  @!P4 FMUL R148, R148, R148 ;  /* 0x000000949494c220 */ /* 0x020fe20000400000 */
[----:B------:R-:W-:Y:S01]  /*39d0*/  FSETP.GEU.AND P4, PT, R5, -126, PT ;  /* 0xc2fc00000500780b */ /* 0x000fe20003f8e000 */
[----:B------:R-:W-:Y:S01]  /*39e0*/  FFMA R54, R54, UR5, -R147 ;  /* 0x0000000536367c23 */ /* 0x000fe20008000893 */
[----:B------:R-:W-:-:S02]  /*39f0*/  ULDC UR5, c[0x0][0x604] ;  /* 0x0001810000057ab9 */ /* 0x000fc40000000800 */
[--C-:B------:R-:W-:Y:S01]  /*3a00*/  FFMA R16, R26, UR5, -R147.reuse ;  /* 0x000000051a107c23 */ /* 0x100fe20008000893 */
[----:B------:R-:W-:Y:S01]  /*3a10*/  @!P5 FMUL R3, R3, 0.5 ;  /* 0x3f0000000303d820 */ /* 0x000fe20000400000 */
[----:B------:R-:W4:Y:S01]  /*3a20*/  MUFU.EX2 R2, R2 ;  /* 0x0000000200027308 */ /* 0x000f220000000800 */
[----:B---3--:R-:W-:Y:S01]  /*3a30*/  @!P3 FMUL R7, R7, R7 ;  /* 0x000000070707b220 */ /* 0x008fe20000400000 */
[----:B------:R-:W-:Y:S01]  /*3a40*/  FSETP.GEU.AND P3, PT, R10, -126, PT ;  /* 0xc2fc00000a00780b */ /* 0x000fe20003f6e000 */
[----:B------:R-:W-:Y:S02]  /*3a50*/  ULDC UR5, c[0x0][0x604] ;  /* 0x0001810000057ab9 */ /* 0x000fe40000000800 */
[--C-:B------:R-:W-:Y:S01]  /*3a60*/  FFMA R44, R58, UR5, -R147.reuse ;  /* 0x000000053a2c7c23 */ /* 0x100fe20008000893 */
[----:B------:R-:W-:Y:S01]  /*3a70*/  ULDC UR5, c[0x0][0x604] ;  /* 0x0001810000057ab9 */ /* 0x000fe20000000800 */
[----:B------:R-:W-:Y:S01]  /*3a80*/  @!P4 FMUL R5, R5, 0.5 ;  /* 0x3f0000000505c820 */ /* 0x000fe20000400000 */
[----:B------:R-:W3:Y:S01]  /*3a90*/  MUFU.EX2 R13, R13 ;  /* 0x0000000d000d7308 */ /* 0x000ee20000000800 */
[----:B--2---:R-:W-:Y:S01]  /*3aa0*/  @!P6 FMUL R70, R70, R70 ;  /* 0x000000464646e220 */ /* 0x004fe20000400000 */
[----:B------:R-:W-:Y:S01]  /*3ab0*/  FSETP.GEU.AND P6, PT, R50, -126, PT ;  /* 0xc2fc00003200780b */ /* 0x000fe20003fce000 */
[----:B------:R-:W-:Y:S01]  /*3ac0*/  FFMA R20, R62, UR5, -R147 ;  /* 0x000000053e147c23 */ /* 0x000fe20008000893 */
[----:B------:R-:W-:-:S02]  /*3ad0*/  ULDC UR5, c[0x0][0x604] ;  /* 0x0001810000057ab9 */ /* 0x000fc40000000800 */
[----:B------:R-:W-:Y:S01]  /*3ae0*/  FFMA R62, R102, UR5, -R147 ;  /* 0x00000005663e7c23 */ /* 0x000fe20008000893 */
[----:B------:R-:W-:Y:S01]  /*3af0*/  @!P3 FMUL R10, R10, 0.5 ;  /* 0x3f0000000a0ab820 */ /* 0x000fe20000400000 */
[----:B------:R-:W2:Y:S01]  /*3b00*/  MUFU.EX2 R3, R3 ;  /* 0x0000000300037308 */ /* 0x000ea20000000800 */
[----:B----4-:R-:W-:Y:S01]  /*3b10*/  @!P1 FMUL R2, R2, R2 ;  /* 0x0000000202029220 */ /* 0x010fe20000400000 */
[----:B------:R-:W-:Y:S01]  /*3b20*/  FSETP.GEU.AND P1, PT, R18, -126, PT ;  /* 0xc2fc00001200780b */ /* 0x000fe20003f2e000 */
[----:B------:R-:W-:-:S04]  /*3b30*/  ULDC UR5, c[0x0][0x604] ;  /* 0x0001810000057ab9 */ /* 0x000fc80000000800 */
[----:B------:R-:W-:Y:S01]  /*3b40*/  @!P6 FMUL R50, R50, 0.5 ;  /* 0x3f0000003232e820 */ /* 0x000fe20000400000 */
[----:B------:R-:W4:Y:S01]  /*3b50*/  MUFU.EX2 R5, R5 ;  /* 0x0000000500057308 */ /* 0x000f220000000800 */
[----:B---3--:R-:W-:Y:S01]  /*3b60*/  @!P2 FMUL R13, R13, R13 ;  /* 0x0000000d0d0da220 */ /* 0x008fe20000400000 */
[----:B------:R-:W-:-:S05]  /*3b70*/  FSETP.GEU.AND P2, PT, R24, -126, PT ;  /* 0xc2fc00001800780b */ /* 0x000fca0003f4e000 */
[----:B------:R-:W-:Y:S01]  /*3b80*/  @!P1 FMUL R18, R18, 0.5 ;  /* 0x3f00000012129820 */ /* 0x000fe20000400000 */
[----:B------:R-:W3:Y:S01]  /*3b90*/  MUFU.EX2 R10, R10 ;  /* 0x0000000a000a7308 */ /* 0x000ee20000000800 */
[----:B--2---:R-:W-:Y:S01]  /*3ba0*/  @!P5 FMUL R3, R3, R3 ;  /* 0x000000030303d220 */ /* 0x004fe20000400000 */
[----:B------:R-:W-:-:S05]  /*3bb0*/  FSETP.GEU.AND P5, PT, R8, -126, PT ;  /* 0xc2fc00000800780b */ /* 0x000fca0003fae000 */
[----:B------:R-:W-:Y:S01]  /*3bc0*/  @!P2 FMUL R24, R24, 0.5 ;  /* 0x3f0000001818a820 */ /* 0x000fe20000400000 */
[----:B------:R-:W2:Y:S01]  /*3bd0*/  MUFU.EX2 R66, R50 ;  /* 0x0000003200427308 */ /* 0x000ea20000000800 */
[----:B----4-:R-:W-:Y:S01]  /*3be0*/  @!P4 FMUL R5, R5, R5 ;  /* 0x000000050505c220 */ /* 0x010fe20000400000 */
[----:B------:R-:W-:-:S05]  /*3bf0*/  FSETP.GEU.AND P4, PT, R42, -126, PT ;  /* 0xc2fc00002a00780b */ /* 0x000fca0003f8e000 */
[----:B------:R-:W-:Y:S01]  /*3c00*/  @!P5 FMUL R8, R8, 0.5 ;  /* 0x3f0000000808d820 */ /* 0x000fe20000400000 */
[----:B------:R-:W4:Y:S01]  /*3c10*/  MUFU.EX2 R18, R18 ;  /* 0x0000001200127308 */ /* 0x000f220000000800 */
[----:B---3--:R-:W-:Y:S01]  /*3c20*/  @!P3 FMUL R10, R10, R10 ;  /* 0x0000000a0a0ab220 */ /* 0x008fe20000400000 */
[----:B------:R-:W-:-:S05]  /*3c30*/  FSETP.GEU.AND P3, PT, R16, -126, PT ;  /* 0xc2fc00001000780b */ /* 0x000fca0003f6e000 */
[----:B------:R-:W-:Y:S01]  /*3c40*/  @!P4 FMUL R42, R42, 0.5 ;  /* 0x3f0000002a2ac820 */ /* 0x000fe20000400000 */
[----:B------:R3:W5:Y:S01]  /*3c50*/  MUFU.EX2 R46, R24 ;  /* 0x00000018002e7308 */ /* 0x0007620000000800 */
[----:B--2---:R-:W-:Y:S01]  /*3c60*/  @!P6 FMUL R66, R66, R66 ;  /* 0x000000424242e220 */ /* 0x004fe20000400000 */
[----:B------:R-:W-:-:S05]  /*3c70*/  FSETP.GEU.AND P6, PT, R62, -126, PT ;  /* 0xc2fc00003e00780b */ /* 0x000fca0003fce000 */
[----:B------:R-:W-:Y:S01]  /*3c80*/  @!P3 FMUL R16, R16, 0.5 ;  /* 0x3f0000001010b820 */ /* 0x000fe20000400000 */
[----:B------:R-:W2:Y:S01]  /*3c90*/  MUFU.EX2 R8, R8 ;  /* 0x0000000800087308 */ /* 0x000ea20000000800 */
[--C-:B---3--:R-:W-:Y:S01]  /*3ca0*/  FFMA R24, R112, UR5, -R147.reuse ;  /* 0x0000000570187c23 */ /* 0x108fe20008000893 */
[----:B----4-:R-:W-:Y:S01]  /*3cb0*/  @!P1 FMUL R18, R18, R18 ;  /* 0x0000001212129220 */ /* 0x010fe20000400000 */
[----:B------:R-:W-:Y:S02]  /*3cc0*/  ULDC UR5, c[0x0][0x604] ;  /* 0x0001810000057ab9 */ /* 0x000fe40000000800 */
[----:B------:R-:W-:Y:S01]  /*3cd0*/  FFMA R60, R153, UR5, -R147 ;  /* 0x00000005993c7c23 */ /* 0x000fe20008000893 */
[----:B------:R-:W-:Y:S01]  /*3ce0*/  FSETP.GEU.AND P1, PT, R24, -126, PT ;  /* 0xc2fc00001800780b */ /* 0x000fe20003f2e000 */
[----:B------:R-:W-:Y:S01]  /*3cf0*/  @!P6 FMUL R62, R62, 0.5 ;  /* 0x3f0000003e3ee820 */ /* 0x000fe20000400000 */
[----:B------:R-:W3:Y:S01]  /*3d00*/  MUFU.EX2 R68, R42 ;  /* 0x0000002a00447308 */ /* 0x000ee20000000800 */
[----:B-----5:R-:W-:Y:S01]  /*3d10*/  @!P2 FMUL R46, R46, R46 ;  /* 0x0000002e2e2ea220 */ /* 0x020fe20000400000 */
[----:B------:R-:W-:Y:S01]  /*3d20*/  FSETP.GEU.AND P2, PT, R54, -126, PT ;  /* 0xc2fc00003600780b */ /* 0x000fe20003f4e000 */
[----:B------:R-:W-:-:S02]  /*3d30*/  ULDC UR5, c[0x0][0x604] ;  /* 0x0001810000057ab9 */ /* 0x000fc40000000800 */
[--C-:B------:R-:W-:Y:S01]  /*3d40*/  FFMA R26, R116, UR5, -R147.reuse ;  /* 0x00000005741a7c23 */ /* 0x100fe20008000893 */
[----:B------:R-:W-:Y:S02]  /*3d50*/  ULDC UR5, c[0x0][0x604] ;  /* 0x0001810000057ab9 */ /* 0x000fe40000000800 */
        /* <DEDUP_REMOVED lines=8> */
[--C-:B------:R-:W-:Y:S01]  /*3de0*/  FFMA R22, R120, UR5, -R147.reuse ;  /* 0x0000000578167c23 */ /* 0x100fe20008000893 */
[----:B------:R-:W-:Y:S01]  /*3df0*/  ULDC UR5, c[0x0][0x604] ;  /* 0x0001810000057ab9 */ /* 0x000fe20000000800 */
[----:B---3--:R-:W-:Y:S01]  /*3e00*/  @!P4 FMUL R68, R68, R68 ;  /* 0x000000444444c220 */ /* 0x008fe20000400000 */
[--C-:B------:R-:W-:Y:S01]  /*3e10*/  FFMA R42, R122, UR5, -R147.reuse ;  /* 0x000000057a2a7c23 */ /* 0x100fe20008000893 */
[----:B------:R-:W-:Y:S01]  /*3e20*/  FSETP.GEU.AND P4, PT, R44, -126, PT ;  /* 0xc2fc00002c00780b */ /* 0x000fe20003f8e000 */
        /* <DEDUP_REMOVED lines=8> */
[----:B------:R-:W-:Y:S01]  /*3eb0*/  ULDC UR5, c[0x0][0x604] ;  /* 0x0001810000057ab9 */ /* 0x000fe20000000800 */
[----:B------:R4:W5:Y:S01]  /*3ec0*/  MUFU.EX2 R64, R54 ;  /* 0x0000003600407308 */ /* 0x0009620000000800 */
        /* <DEDUP_REMOVED lines=9> */
[----:B----4-:R-:W-:Y:S01]  /*3f60*/  FFMA R54, R130, UR5, -R147 ;  /* 0x0000000582367c23 */ /* 0x010fe20008000893 */
[----:B------:R-:W-:-:S02]  /*3f70*/  ULDC UR5, c[0x0][0x604] ;  /* 0x0001810000057ab9 */ /* 0x000fc40000000800 */
[--C-:B------:R-:W-:Y:S01]  /*3f80*/  FFMA R34, R132, UR5, -R147.reuse ;  /* 0x0000000584227c23 */ /* 0x100fe20008000893 */
[----:B------:R-:W-:Y:S01]  /*3f90*/  @!P6 FMUL R42, R42, 0.5 ;  /* 0x3f0000002a2ae820 */ /* 0x000fe20000400000 */
[----:B------:R-:W3:Y:S01]  /*3fa0*/  MUFU.EX2 R44, R44 ;  /* 0x0000002c002c7308 */ /* 0x000ee20000000800 */
[----:B-----5:R-:W-:Y:S01]  /*3fb0*/  @!P2 FMUL R64, R64, R64 ;  /* 0x000000404040a220 */ /* 0x020fe20000400000 */
        /* <DEDUP_REMOVED lines=43> */
[----:B------:R-:W-:Y:S02]  /*4270*/  ULDC UR5, c[0x0][0x604] ;  /* 0x0001810000057ab9 */ /* 0x000fe40000000800 */
[----:B------:R-:W-:Y:S01]  /*4280*/  FMUL R178, R146, UR5 ;  /* 0x0000000592b27c20 */ /* 0x000fe20008400000 */
        /* <DEDUP_REMOVED lines=20> */
[----:B------:R-:W-:Y:S01]  /*43d0*/  ULDC UR5, c[0x0][0x604] ;  /* 0x0001810000057ab9 */ /* 0x000fe20000000800 */
[----:B------:R-:W-:Y:S01]  /*43e0*/  FADD R180, R154, R32 ;  /* 0x000000209ab47221 */ /* 0x000fe20000000000 */
[--C-:B------:R-:W-:Y:S01]  /*43f0*/  FFMA R25, R25, UR5, -R178.reuse ;  /* 0x0000000519197c23 */ /* 0x100fe200080008b2 */
[----:B------:R-:W-:Y:S01]  /*4400*/  @!P4 FMUL R54, R54, 0.5 ;  /* 0x3f0000003636c820 */ /* 0x000fe20000400000 */
[----:B------:R-:W4:Y:S01]  /*4410*/  MUFU.EX2 R56, R56 ;  /* 0x0000003800387308 */ /* 0x000f220000000800 */
[----:B--2---:R-:W-:Y:S01]  /*4420*/  @!P6 FMUL R52, R52, R52 ;  /* 0x000000343434e220 */ /* 0x004fe20000400000 */
[----:B------:R-:W-:Y:S01]  /*4430*/  FSETP.GEU.AND P6, PT, R48, -126, PT ;  /* 0xc2fc00003000780b */ /* 0x000fe20003fce000 */
[----:B------:R-:W-:Y:S01]  /*4440*/  ULDC UR5, c[0x0][0x604] ;  /* 0x0001810000057ab9 */ /* 0x000fe20000000800 */
[----:B------:R-:W-:Y:S01]  /*4450*/  F2FP.SATFINITE.E4M3.F32.PACK_AB_MERGE_C R32, R199, R32, RZ ;  /* 0x00000020c720723e */ /* 0x000fe200048070ff */
[--C-:B------:R-:W-:Y:S01]  /*4460*/  FFMA R35, R35, UR5, -R178.reuse ;  /* 0x0000000523237c23 */ /* 0x100fe200080008b2 */
[----:B------:R-:W-:Y:S01]  /*4470*/  ULDC UR5, c[0x0][0x604] ;  /* 0x0001810000057ab9 */ /* 0x000fe20000000800 */
[----:B------:R-:W-:Y:S01]  /*4480*/  @!P3 FMUL R36, R36, 0.5 ;  /* 0x3f0000002424b820 */ /* 0x000fe20000400000 */
[----:B------:R-:W2:Y:S01]  /*4490*/  MUFU.EX2 R34, R34 ;  /* 0x0000002200227308 */ /* 0x000ea20000000800 */
[----:B---3--:R-:W-:Y:S01]  /*44a0*/  @!P1 FMUL R30, R30, R30 ;  /* 0x0000001e1e1e9220 */ /* 0x008fe20000400000 */
[----:B------:R-:W-:Y:S01]  /*44b0*/  FSETP.GEU.AND P1, PT, R6, -126, PT ;  /* 0xc2fc00000600780b */ /* 0x000fe20003f2e000 */
[----:B------:R-:W-:Y:S01]  /*44c0*/  FFMA R29, R29, UR5, -R178 ;  /* 0x000000051d1d7c23 */ /* 0x000fe200080008b2 */
[----:B------:R-:W-:Y:S01]  /*44d0*/  ULDC UR5, c[0x0][0x604] ;  /* 0x0001810000057ab9 */ /* 0x000fe20000000800 */
[----:B------:R-:W-:Y:S01]  /*44e0*/  FADD R192, R19, R30 ;  /* 0x0000001e13c07221 */ /* 0x000fe20000000000 */
[----:B------:R-:W-:Y:S01]  /*44f0*/  FFMA R39, R39, UR5, -R178 ;  /* 0x0000000527277c23 */ /* 0x000fe200080008b2 */
[----:B------:R-:W-:Y:S01]  /*4500*/  @!P6 FMUL R48, R48, 0.5 ;  /* 0x3f0000003030e820 */ /* 0x000fe20000400000 */
[----:B------:R-:W3:Y:S01]  /*4510*/  MUFU.EX2 R54, R54 ;  /* 0x0000003600367308 */ /* 0x000ee20000000800 */
[----:B----4-:R-:W-:Y:S01]  /*4520*/  @!P2 FMUL R56, R56, R56 ;  /* 0x000000383838a220 */ /* 0x010fe20000400000 */
[----:B------:R-:W-:Y:S01]  /*4530*/  FSETP.GEU.AND P2, PT, R40, -126, PT ;  /* 0xc2fc00002800780b */ /* 0x000fe20003f4e000 */
[----:B------:R-:W-:Y:S01]  /*4540*/  ULDC UR5, c[0x0][0x604] ;  /* 0x0001810000057ab9 */ /* 0x000fe20000000800 */
[----:B------:R-:W-:Y:S01]  /*4550*/  FADD R188, R148, R52 ;  /* 0x0000003494bc7221 */ /* 0x000fe20000000000 */
[--C-:B------:R-:W-:Y:S01]  /*4560*/  FFMA R33, R33, UR5, -R178.reuse ;  /* 0x0000000521217c23 */ /* 0x100fe200080008b2 */
[----:B------:R-:W-:Y:S01]  /*4570*/  ULDC UR5, c[0x0][0x604] ;  /* 0x0001810000057ab9 */ /* 0x000fe20000000800 */
[----:B------:R-:W-:Y:S01]  /*4580*/  @!P1 FMUL R6, R6, 0.5 ;  /* 0x3f00000006069820 */ /* 0x000fe20000400000 */
[----:B------:R-:W4:Y:S01]  /*4590*/  MUFU.EX2 R36, R36 ;  /* 0x0000002400247308 */ /* 0x000f220000000800 */
[----:B--2---:R-:W-:Y:S01]  /*45a0*/  @!P5 FMUL R34, R34, R34 ;  /* 0x000000222222d220 */ /* 0x004fe20000400000 */
[----:B------:R-:W-:Y:S01]  /*45b0*/  FSETP.GEU.AND P5, PT, R38, -126, PT ;  /* 0xc2fc00002600780b */ /* 0x000fe20003fae000 */
[----:B------:R-:W-:Y:S01]  /*45c0*/  FFMA R43, R43, UR5, -R178 ;  /* 0x000000052b2b7c23 */ /* 0x000fe200080008b2 */
[----:B------:R-:W-:Y:S01]  /*45d0*/  ULDC UR5, c[0x0][0x604] ;  /* 0x0001810000057ab9 */ /* 0x000fe20000000800 */
[----:B------:R-:W-:Y:S01]  /*45e0*/  FADD R186, R149, R34 ;  /* 0x0000002295ba7221 */ /* 0x000fe20000000000 */
[--C-:B------:R-:W-:Y:S01]  /*45f0*/  FFMA R172, R37, UR5, -R178.reuse ;  /* 0x0000000525ac7c23 */ /* 0x100fe200080008b2 */
[----:B------:R-:W-:Y:S01]  /*4600*/  @!P2 FMUL R40, R40, 0.5 ;  /* 0x3f0000002828a820 */ /* 0x000fe20000400000 */
[----:B------:R-:W2:Y:S01]  /*4610*/  MUFU.EX2 R48, R48 ;  /* 0x0000003000307308 */ /* 0x000ea20000000800 */
[----:B---3--:R-:W-:Y:S01]  /*4620*/  @!P4 FMUL R54, R54, R54 ;  /* 0x000000363636c220 */ /* 0x008fe20000400000 */
[----:B------:R-:W-:Y:S01]  /*4630*/  FSETP.GEU.AND P4, PT, R50, -126, PT ;  /* 0xc2fc00003200780b */ /* 0x000fe20003f8e000 */
[----:B------:R-:W-:Y:S01]  /*4640*/  ULDC UR5, c[0x0][0x604] ;  /* 0x0001810000057ab9 */ /* 0x000fe20000000800 */
[----:B------:R-:W-:Y:S01]  /*4650*/  F2FP.SATFINITE.E4M3.F32.PACK_AB_MERGE_C R149, R199, R149, RZ ;  /* 0x00000095c795723e */ /* 0x000fe200048070ff */
[--C-:B------:R-:W-:Y:S01]  /*4660*/  FFMA R47, R47, UR5, -R178.reuse ;  /* 0x000000052f2f7c23 */ /* 0x100fe200080008b2 */
[----:B------:R-:W-:Y:S01]  /*4670*/  ULDC UR5, c[0x0][0x604] ;  /* 0x0001810000057ab9 */ /* 0x000fe20000000800 */
[----:B------:R-:W-:Y:S01]  /*4680*/  @!P5 FMUL R38, R38, 0.5 ;  /* 0x3f0000002626d820 */ /* 0x000fe20000400000 */
[----:B------:R-:W3:Y:S01]  /*4690*/  MUFU.EX2 R6, R6 ;  /* 0x0000000600067308 */ /* 0x000ee20000000800 */
[----:B----4-:R-:W-:Y:S01]  /*46a0*/  @!P3 FMUL R36, R36, R36 ;  /* 0x000000242424b220 */ /* 0x010fe20000400000 */
[----:B------:R-:W-:Y:S01]  /*46b0*/  FSETP.GEU.AND P3, PT, R80, -126, PT ;  /* 0xc2fc00005000780b */ /* 0x000fe20003f6e000 */
[--C-:B------:R-:W-:Y:S01]  /*46c0*/  FFMA R41, R41, UR5, -R178.reuse ;  /* 0x0000000529297c23 */ /* 0x100fe200080008b2 */
[----:B------:R-:W-:Y:S01]  /*46d0*/  ULDC UR5, c[0x0][0x604] ;  /* 0x0001810000057ab9 */ /* 0x000fe20000000800 */
[----:B------:R-:W-:Y:S01]  /*46e0*/  LOP3.LUT R149, R149, 0xff, RZ, 0xc0, !PT ;  /* 0x000000ff95957812 */ /* 0x000fe200078ec0ff */
        /* <DEDUP_REMOVED lines=16> */
[--C-:B------:R-:W-:Y:S01]  /*47f0*/  FFMA R49, R49, UR5, -R178.reuse ;  /* 0x0000000531317c23 */ /* 0x100fe200080008b2 */
[----:B------:R-:W-:Y:S01]  /*4800*/  @!P6 FMUL R31, R31, 0.5 ;  /* 0x3f0000001f1fe820 */ /* 0x000fe20000400000 */
[----:B------:R-:W3:Y:S01]  /*4810*/  MUFU.EX2 R50, R50 ;  /* 0x0000003200327308 */ /* 0x000ee20000000800 */
[----:B----4-:R-:W-:Y:S01]  /*4820*/  @!P2 FMUL R40, R40, R40 ;  /* 0x000000282828a220 */ /* 0x010fe20000400000 */
[----:B------:R-:W-:Y:S01]  /*4830*/  FSETP.GEU.AND P2, PT, R21, -126, PT ;  /* 0xc2fc00001500780b */ /* 0x000fe20003f4e000 */
[----:B------:R-:W-:Y:S01]  /*4840*/  ULDC UR5, c[0x0][0x604] ;  /* 0x0001810000057ab9 */ /* 0x000fe20000000800 */
[----:B------:R-:W-:Y:S01]  /*4850*/  F2FP.SATFINITE.E4M3.F32.PACK_AB_MERGE_C R5, R199, R5, RZ ;  /* 0x00000005c705723e */ /* 0x000fe200048070ff */
        /* <DEDUP_REMOVED lines=9> */
[----:B------:R-:W-:Y:S01]  /*48f0*/  FFMA R63, R63, UR5, -R178 ;  /* 0x000000053f3f7c23 */ /* 0x000fe200080008b2 */
[----:B------:R-:W-:Y:S01]  /*4900*/  @!P2 FMUL R21, R21, 0.5 ;  /* 0x3f0000001515a820 */ /* 0x000fe20000400000 */
[----:B------:R-:W2:Y:S01]  /*4910*/  MUFU.EX2 R31, R31 ;  /* 0x0000001f001f7308 */ /* 0x000ea20000000800 */
[----:B---3--:R-:W-:Y:S01]  /*4920*/  @!P4 FMUL R50, R50, R50 ;  /* 0x000000323232c220 */ /* 0x008fe20000400000 */
[----:B------:R-:W-:Y:S01]  /*4930*/  FSETP.GEU.AND P4, PT, R27, -126, PT ;  /* 0xc2fc00001b00780b */ /* 0x000fe20003f8e000 */
[----:B------:R-:W-:Y:S01]  /*4940*/  ULDC UR5, c[0x0][0x604] ;  /* 0x0001810000057ab9 */ /* 0x000fe20000000800 */
[----:B------:R-:W-:Y:S01]  /*4950*/  FADD R216, R3, R6 ;  /* 0x0000000603d87221 */ /* 0x000fe20000000000 */
        /* <DEDUP_REMOVED lines=8> */
[----:B------:R-:W-:Y:S01]  /*49e0*/  F2FP.SATFINITE.E4M3.F32.PACK_AB_MERGE_C R17, R199, R17, RZ ;  /* 0x00000011c711723e */ /* 0x000fe200048070ff */
        /* <DEDUP_REMOVED lines=13> */
[--C-:B------:R-:W-:Y:S01]  /*4ac0*/  FFMA R74, R74, UR5, -R178.reuse ;  /* 0x000000054a4a7c23 */ /* 0x100fe200080008b2 */
[----:B------:R-:W-:Y:S01]  /*4ad0*/  ULDC UR5, c[0x0][0x604] ;  /* 0x0001810000057ab9 */ /* 0x000fe20000000800 */
[----:B------:R-:W-:Y:S01]  /*4ae0*/  LOP3.LUT R3, R3, 0xff, RZ, 0xc0, !PT ;  /* 0x000000ff03037812 */ /* 0x000fe200078ec0ff */
[----:B------:R-:W-:Y:S01]  /*4af0*/  FFMA R75, R75, UR5, -R178 ;  /* 0x000000054b4b7c23 */ /* 0x000fe200080008b2 */
[----:B------:R-:W-:Y:S01]  /*4b00*/  @!P6 FMUL R43, R43, 0.5 ;  /* 0x3f0000002b2be820 */ /* 0x000fe20000400000 */
[----:B------:R3:W5:Y:S01]  /*4b10*/  MUFU.EX2 R23, R27 ;  /* 0x0000001b00177308 */ /* 0x0007620000000800 */
        /* <DEDUP_REMOVED lines=10> */
[--C-:B------:R-:W-:Y:S01]  /*4bc0*/  FFMA R79, R79, UR5, -R178.reuse ;  /* 0x000000054f4f7c23 */ /* 0x100fe200080008b2 */
[----:B------:R-:W-:Y:S01]  /*4bd0*/  ULDC UR5, c[0x0][0x604] ;  /* 0x0001810000057ab9 */ /* 0x000fe20000000800 */
[----:B---3--:R-:W-:Y:S01]  /*4be0*/  LOP3.LUT R27, R0, 0x3, RZ, 0xc0, !PT ;  /* 0x00000003001b7812 */ /* 0x008fe200078ec0ff */
[----:B------:R-:W-:Y:S01]  /*4bf0*/  FFMA R82, R82, UR5, -R178 ;  /* 0x0000000552527c23 */ /* 0x000fe200080008b2 */
[----:B------:R-:W-:Y:S01]  /*4c00*/  @!P2 FMUL R35, R35, 0.5 ;  /* 0x3f0000002323a820 */ /* 0x000fe20000400000 */
[----:B------:R-:W2:Y:S01]  /*4c10*/  MUFU.EX2 R29, R43 ;  /* 0x0000002b001d7308 */ /* 0x000ea20000000800 */
[----:B-----5:R-:W-:Y:S01]  /*4c20*/  @!P4 FMUL R23, R23, R23 ;  /* 0x000000171717c220 */ /* 0x020fe20000400000 */
[----:B------:R-:W-:Y:S01]  /*4c30*/  FSETP.GEU.AND P4, PT, R39, -126, PT ;  /* 0xc2fc00002700780b */ /* 0x000fe20003f8e000 */
[----:B------:R-:W-:Y:S01]  /*4c40*/  ULDC UR5, c[0x0][0x604] ;  /* 0x0001810000057ab9 */ /* 0x000fe20000000800 */
[----:B------:R-:W-:-:S02]  /*4c50*/  VIADD R27, R27, 0xffffffff ;  /* 0xffffffff1b1b7836 */ /* 0x000fc40000000000 */
        /* <DEDUP_REMOVED lines=19> */
[----:B------:R2:W5:Y:S01]  /*4d90*/  MUFU.EX2 R37, R33 ;  /* 0x0000002100257308 */ /* 0x0005620000000800 */
[----:B---3--:R-:W-:Y:S01]  /*4da0*/  @!P1 FMUL R172, R172, R172 ;  /* 0x000000acacac9220 */ /* 0x008fe20000400000 */
[----:B------:R-:W-:Y:S01]  /*4db0*/  FSETP.GEU.AND P1, PT, R49, -126, PT ;  /* 0xc2fc00003100780b */ /* 0x000fe20003f2e000 */
[--C-:B------:R-:W-:Y:S01]  /*4dc0*/  FFMA R91, R91, UR5, -R178.reuse ;  /* 0x000000055b5b7c23 */ /* 0x100fe200080008b2 */
[----:B------:R-:W-:Y:S01]  /*4dd0*/  ULDC UR5, c[0x0][0x604] ;  /* 0x0001810000057ab9 */ /* 0x000fe20000000800 */
[----:B------:R-:W-:Y:S01]  /*4de0*/  LOP3.LUT R70, R70, 0xffff, RZ, 0xc0, !PT ;  /* 0x0000ffff46467812 */ /* 0x000fe200078ec0ff */
[----:B------:R-:W-:Y:S01]  /*4df0*/  FFMA R94, R94, UR5, -R178 ;  /* 0x000000055e5e7c23 */ /* 0x000fe200080008b2 */
[----:B------:R-:W-:Y:S01]  /*4e00*/  @!P6 FMUL R55, R55, 0.5 ;  /* 0x3f0000003737e820 */ /* 0x000fe20000400000 */
[----:B------:R-:W3:Y:S01]  /*4e10*/  MUFU.EX2 R25, R39 ;  /* 0x0000002700197308 */ /* 0x000ee20000000800 */
[----:B----4-:R-:W-:Y:S01]  /*4e20*/  @!P2 FMUL R174, R174, R174 ;  /* 0x000000aeaeaea220 */ /* 0x010fe20000400000 */
[----:B------:R-:W-:Y:S01]  /*4e30*/  FSETP.GEU.AND P2, PT, R47, -126, PT ;  /* 0xc2fc00002f00780b */ /* 0x000fe20003f4e000 */
[----:B------:R-:W-:Y:S01]  /*4e40*/  ULDC UR5, c[0x0][0x604] ;  /* 0x0001810000057ab9 */ /* 0x000fe20000000800 */
[----:B--2---:R-:W-:-:S02]  /*4e50*/  IMAD.U32 R33, RZ, RZ, UR7 ;  /* 0x00000007ff217e24 */ /* 0x004fc4000f8e00ff */
[--C-:B------:R-:W-:Y:S01]  /*4e60*/  FFMA R95, R95, UR5, -R178.reuse ;  /* 0x000000055f5f7c23 */ /* 0x100fe200080008b2 */
[----:B------:R-:W-:Y:S01]  /*4e70*/  ULDC UR5, c[0x0][0x604] ;  /* 0x0001810000057ab9 */ /* 0x000fe20000000800 */
[----:B------:R-:W-:Y:S01]  /*4e80*/  @!P1 FMUL R49, R49, 0.5 ;  /* 0x3f00000031319820 */ /* 0x000fe20000400000 */
[----:B------:R-:W2:Y:S01]  /*4e90*/  MUFU.EX2 R170, R41 ;  /* 0x0000002900aa7308 */ /* 0x000ea20000000800 */
[----:B-----5:R-:W-:Y:S01]  /*4ea0*/  @!P5 FMUL R37, R37, R37 ;  /* 0x000000252525d220 */ /* 0x020fe20000400000 */
[----:B------:R-:W-:Y:S01]  /*4eb0*/  FSETP.GEU.AND P5, PT, R45, -126, PT ;  /* 0xc2fc00002d00780b */ /* 0x000fe20003fae000 */
[--C-:B------:R-:W-:Y:S01]  /*4ec0*/  FFMA R98, R98, UR5, -R178.reuse ;  /* 0x0000000562627c23 */ /* 0x100fe200080008b2 */
[----:B------:R-:W-:Y:S01]  /*4ed0*/  ULDC UR5, c[0x0][0x604] ;  /* 0x0001810000057ab9 */ /* 0x000fe20000000800 */
[----:B------:R4:W-:Y:S01]  /*4ee0*/  SYNCS.ARRIVE.TRANS64.A1T0 RZ, [R33+UR21], RZ ;  /* 0x000000ff21ff79a7 */ /* 0x0009e20008100015 */
[--C-:B------:R-:W-:Y:S01]  /*4ef0*/  FFMA R99, R99, UR5, -R178.reuse ;  /* 0x0000000563637c23 */ /* 0x100fe200080008b2 */
[----:B------:R-:W-:Y:S01]  /*4f00*/  @!P2 FMUL R47, R47, 0.5 ;  /* 0x3f0000002f2fa820 */ /* 0x000fe20000400000 */
[----:B------:R-:W5:Y:S01]  /*4f10*/  MUFU.EX2 R144, R55 ;  /* 0x0000003700907308 */ /* 0x000f620000000800 */
        /* <DEDUP_REMOVED lines=8> */
[----:B--2---:R-:W-:Y:S01]  /*4fa0*/  @!P3 FMUL R170, R170, R170 ;  /* 0x000000aaaaaab220 */ /* 0x004fe20000400000 */
[----:B------:R-:W-:Y:S01]  /*4fb0*/  FSETP.GEU.AND P3, PT, R53, -126, PT ;  /* 0xc2fc00003500780b */ /* 0x000fe20003f6e000 */
[--C-:B------:R-:W-:Y:S01]  /*4fc0*/  FFMA R103, R103, UR5, -R178.reuse ;  /* 0x0000000567677c23 */ /* 0x100fe200080008b2 */
[----:B------:R-:W-:Y:S01]  /*4fd0*/  ULDC UR5, c[0x0][0x604] ;  /* 0x0001810000057ab9 */ /* 0x000fe20000000800 */
[----:B----4-:R-:W-:Y:S01]  /*4fe0*/  F2FP.SATFINITE.E4M3.F32.PACK_AB_MERGE_C R33, R199, R174, RZ ;  /* 0x000000aec721723e */ /* 0x010fe200048070ff */
[----:B------:R-:W-:Y:S01]  /*4ff0*/  FFMA R106, R106, UR5, -R178 ;  /* 0x000000056a6a7c23 */ /* 0x000fe200080008b2 */
[----:B------:R-:W-:Y:S01]  /*5000*/  @!P4 FMUL R51, R51, 0.5 ;  /* 0x3f0000003333c820 */ /* 0x000fe20000400000 */
[----:B------:R2:W4:Y:S01]  /*5010*/  MUFU.EX2 R171, R47 ;  /* 0x0000002f00ab7308 */ /* 0x0005220000000800 */
[----:B-----5:R-:W-:Y:S01]  /*5020*/  @!P6 FMUL R144, R144, R144 ;  /* 0x000000909090e220 */ /* 0x020fe20000400000 */
[----:B------:R-:W-:Y:S01]  /*5030*/  FSETP.GEU.AND P6, PT, R67, -126, PT ;  /* 0xc2fc00004300780b */ /* 0x000fe20003fce000 */
[----:B------:R-:W-:Y:S01]  /*5040*/  ULDC UR5, c[0x0][0x604] ;  /* 0x0001810000057ab9 */ /* 0x000fe20000000800 */
[----:B------:R-:W-:Y:S01]  /*5050*/  F2FP.SATFINITE.E4M3.F32.PACK_AB_MERGE_C R55, R199, R81, RZ ;  /* 0x00000051c737723e */ /* 0x000fe200048070ff */
[----:B------:R-:W-:Y:S01]  /*5060*/  FADD R202, R13, R50 ;  /* 0x000000320dca7221 */ /* 0x000fe20000000000 */
[----:B------:R-:W-:Y:S01]  /*5070*/  F2FP.SATFINITE.E4M3.F32.PACK_AB_MERGE_C R41, R199, R173, RZ ;  /* 0x000000adc729723e */ /* 0x000fe200048070ff */
[----:B------:R-:W-:Y:S01]  /*5080*/  @!P3 FMUL R53, R53, 0.5 ;  /* 0x3f0000003535b820 */ /* 0x000fe20000400000 */
[----:B------:R5:W1:Y:S01]  /*5090*/  MUFU.EX2 R140, R45 ;  /* 0x0000002d008c7308 */ /* 0x000a620000000800 */
[----:B---3--:R-:W-:Y:S01]  /*50a0*/  @!P1 FMUL R169, R169, R169 ;  /* 0x000000a9a9a99220 */ /* 0x008fe20000400000 */
[----:B------:R-:W-:Y:S01]  /*50b0*/  FSETP.GEU.AND P1, PT, R61, -126, PT ;  /* 0xc2fc00003d00780b */ /* 0x000fe20003f2e000 */
[----:B------:R-:W-:Y:S01]  /*50c0*/  FADD R208, R7, R38 ;  /* 0x0000002607d07221 */ /* 0x000fe20000000000 */
[----:B--2---:R-:W-:-:S02]  /*50d0*/  F2FP.SATFINITE.E4M3.F32.PACK_AB_MERGE_C R47, R199, R101, RZ ;  /* 0x00000065c72f723e */ /* 0x004fc400048070ff */
[----:B------:R-:W-:Y:S01]  /*50e0*/  PRMT R70, R70, 0x7604, R3 ;  /* 0x0000760446467816 */ /* 0x000fe20000000003 */
[----:B------:R-:W-:Y:S01]  /*50f0*/  @!P6 FMUL R67, R67, 0.5 ;  /* 0x3f0000004343e820 */ /* 0x000fe20000400000 */
[----:B------:R2:W3:Y:S01]  /*5100*/  MUFU.EX2 R168, R51 ;  /* 0x0000003300a87308 */ /* 0x0004e20000000800 */
[----:B----4-:R-:W-:Y:S01]  /*5110*/  @!P2 FMUL R171, R171, R171 ;  /* 0x000000abababa220 */ /* 0x010fe20000400000 */
[----:B------:R-:W-:Y:S02]  /*5120*/  FSETP.GEU.AND P2, PT, R59, -126, PT ;  /* 0xc2fc00003b00780b */ /* 0x000fe40003f4e000 */
[C---:B-----5:R-:W-:Y:S02]  /*5130*/  F2FP.SATFINITE.E4M3.F32.PACK_AB_MERGE_C R45, R199.reuse, R97, RZ ;  /* 0x00000061c72d723e */ /* 0x060fe400048070ff */
[----:B------:R-:W-:Y:S01]  /*5140*/  F2FP.SATFINITE.E4M3.F32.PACK_AB_MERGE_C R36, R199, R36, RZ ;  /* 0x00000024c724723e */ /* 0x000fe200048070ff */
[----:B------:R-:W-:Y:S01]  /*5150*/  @!P1 FMUL R61, R61, 0.5 ;  /* 0x3f0000003d3d9820 */ /* 0x000fe20000400000 */
[----:B------:R4:W5:Y:S01]  /*5160*/  MUFU.EX2 R166, R53 ;  /* 0x0000003500a67308 */ /* 0x0009620000000800 */
[----:B-1----:R-:W-:Y:S01]  /*5170*/  @!P5 FMUL R140, R140, R140 ;  /* 0x0000008c8c8cd220 */ /* 0x002fe20000400000 */
[----:B------:R-:W-:-:S02]  /*5180*/  FSETP.GEU.AND P5, PT, R57, -126, PT ;  /* 0xc2fc00003900780b */ /* 0x000fc40003fae000 */
[----:B--2---:R-:W-:Y:S02]  /*5190*/  F2FP.SATFINITE.E4M3.F32.PACK_AB_MERGE_C R51, R199, R89, RZ ;  /* 0x00000059c733723e */ /* 0x004fe400048070ff */
[----:B------:R-:W-:Y:S01]  /*51a0*/  LOP3.LUT R45, R45, 0xff, RZ, 0xc0, !PT ;  /* 0x000000ff2d2d7812 */ /* 0x000fe200078ec0ff */
[----:B------:R-:W-:Y:S01]  /*51b0*/  @!P2 FMUL R59, R59, 0.5 ;  /* 0x3f0000003b3ba820 */ /* 0x000fe20000400000 */
[----:B------:R-:W1:Y:S01]  /*51c0*/  MUFU.EX2 R163, R67 ;  /* 0x0000004300a37308 */ /* 0x000e620000000800 */
[----:B---3--:R-:W-:Y:S01]  /*51d0*/  @!P4 FMUL R168, R168, R168 ;  /* 0x000000a8a8a8c220 */ /* 0x008fe20000400000 */
[----:B------:R-:W-:Y:S02]  /*51e0*/  FSETP.GEU.AND P4, PT, R63, -126, PT ;  /* 0xc2fc00003f00780b */ /* 0x000fe40003f8e000 */
[C---:B----4-:R-:W-:Y:S02]  /*51f0*/  F2FP.SATFINITE.E4M3.F32.PACK_AB_MERGE_C R53, R199.reuse, R93, RZ ;  /* 0x0000005dc735723e */ /* 0x050fe400048070ff */
[----:B------:R-:W-:Y:S01]  /*5200*/  F2FP.SATFINITE.E4M3.F32.PACK_AB_MERGE_C R50, R199, R50, RZ ;  /* 0x00000032c732723e */ /* 0x000fe200048070ff */
[----:B------:R-:W-:Y:S01]  /*5210*/  @!P5 FMUL R57, R57, 0.5 ;  /* 0x3f0000003939d820 */ /* 0x000fe20000400000 */
[----:B------:R2:W3:Y:S01]  /*5220*/  MUFU.EX2 R161, R61 ;  /* 0x0000003d00a17308 */ /* 0x0004e20000000800 */
[----:B-----5:R-:W-:Y:S01]  /*5230*/  @!P3 FMUL R166, R166, R166 ;  /* 0x000000a6a6a6b220 */ /* 0x020fe20000400000 */
[----:B------:R-:W-:-:S02]  /*5240*/  FSETP.GEU.AND P3, PT, R74, -126, PT ;  /* 0xc2fc00004a00780b */ /* 0x000fc40003f6e000 */
[----:B------:R-:W-:Y:S02]  /*5250*/  F2FP.SATFINITE.E4M3.F32.PACK_AB_MERGE_C R13, R199, R13, RZ ;  /* 0x0000000dc70d723e */ /* 0x000fe400048070ff */
[----:B------:R-:W-:Y:S01]  /*5260*/  LOP3.LUT R36, R36, 0xff, RZ, 0xc0, !PT ;  /* 0x000000ff24247812 */ /* 0x000fe200078ec0ff */
[----:B------:R-:W-:Y:S01]  /*5270*/  @!P4 FMUL R63, R63, 0.5 ;  /* 0x3f0000003f3fc820 */ /* 0x000fe20000400000 */
[----:B------:R4:W5:Y:S01]  /*5280*/  MUFU.EX2 R167, R59 ;  /* 0x0000003b00a77308 */ /* 0x0009620000000800 */
[----:B-1----:R-:W-:Y:S01]  /*5290*/  @!P6 FMUL R163, R163, R163 ;  /* 0x000000a3a3a3e220 */ /* 0x002fe20000400000 */
[----:B------:R-:W-:Y:S02]  /*52a0*/  FSETP.GEU.AND P6, PT, R79, -126, PT ;  /* 0xc2fc00004f00780b */ /* 0x000fe40003fce000 */
[C---:B--2---:R-:W-:Y:S02]  /*52b0*/  F2FP.SATFINITE.E4M3.F32.PACK_AB_MERGE_C R61, R199.reuse, R117, RZ ;  /* 0x00000075c73d723e */ /* 0x044fe400048070ff */
[----:B------:R-:W-:Y:S01]  /*52c0*/  F2FP.SATFINITE.E4M3.F32.PACK_AB_MERGE_C R7, R199, R7, RZ ;  /* 0x00000007c707723e */ /* 0x000fe200048070ff */
[----:B------:R-:W-:Y:S01]  /*52d0*/  @!P3 FMUL R74, R74, 0.5 ;  /* 0x3f0000004a4ab820 */ /* 0x000fe20000400000 */
[----:B------:R1:W2:Y:S01]  /*52e0*/  MUFU.EX2 R164, R57 ;  /* 0x0000003900a47308 */ /* 0x0002a20000000800 */
[----:B---3--:R-:W-:Y:S01]  /*52f0*/  @!P1 FMUL R161, R161, R161 ;  /* 0x000000a1a1a19220 */ /* 0x008fe20000400000 */
[----:B------:R-:W-:-:S02]  /*5300*/  FSETP.GEU.AND P1, PT, R82, -126, PT ;  /* 0xc2fc00005200780b */ /* 0x000fc40003f2e000 */
[----:B------:R-:W-:Y:S02]  /*5310*/  LOP3.LUT R61, R61, 0xff, RZ, 0xc0, !PT ;  /* 0x000000ff3d3d7812 */ /* 0x000fe400078ec0ff */
[----:B----4-:R-:W-:Y:S01]  /*5320*/  F2FP.SATFINITE.E4M3.F32.PACK_AB_MERGE_C R59, R199, R85, RZ ;  /* 0x00000055c73b723e */ /* 0x010fe200048070ff */
[----:B------:R-:W-:Y:S01]  /*5330*/  @!P6 FMUL R79, R79, 0.5 ;  /* 0x3f0000004f4fe820 */ /* 0x000fe20000400000 */
[----:B------:R-:W3:Y:S01]  /*5340*/  MUFU.EX2 R165, R63 ;  /* 0x0000003f00a57308 */ /* 0x000ee20000000800 */
[----:B-----5:R-:W-:Y:S01]  /*5350*/  @!P2 FMUL R167, R167, R167 ;  /* 0x000000a7a7a7a220 */ /* 0x020fe20000400000 */
[----:B------:R-:W-:Y:S02]  /*5360*/  FSETP.GEU.AND P2, PT, R71, -126, PT ;  /* 0xc2fc00004700780b */ /* 0x000fe40003f4e000 */
[----:B-1----:R-:W-:Y:S02]  /*5370*/  F2FP.SATFINITE.E4M3.F32.PACK_AB_MERGE_C R57, R199, R109, RZ ;  /* 0x0000006dc739723e */ /* 0x002fe400048070ff */
[----:B------:R-:W-:Y:S01]  /*5380*/  LOP3.LUT R7, R7, 0xff, RZ, 0xc0, !PT ;  /* 0x000000ff07077812 */ /* 0x000fe200078ec0ff */
[----:B------:R-:W-:Y:S01]  /*5390*/  @!P1 FMUL R82, R82, 0.5 ;  /* 0x3f00000052529820 */ /* 0x000fe20000400000 */
[----:B------:R-:W1:Y:S01]  /*53a0*/  MUFU.EX2 R158, R74 ;  /* 0x0000004a009e7308 */ /* 0x000e620000000800 */
[----:B--2---:R-:W-:Y:S01]  /*53b0*/  @!P5 FMUL R164, R164, R164 ;  /* 0x000000a4a4a4d220 */ /* 0x004fe20000400000 */
[----:B------:R-:W-:-:S02]  /*53c0*/  FSETP.GEU.AND P5, PT, R78, -126, PT ;  /* 0xc2fc00004e00780b */ /* 0x000fc40003fae000 */
[C---:B------:R-:W-:Y:S02]  /*53d0*/  F2FP.SATFINITE.E4M3.F32.PACK_AB_MERGE_C R35, R199.reuse, R177, RZ ;  /* 0x000000b1c723723e */ /* 0x040fe400048070ff */
[----:B------:R-:W-:Y:S01]  /*53e0*/  F2FP.SATFINITE.E4M3.F32.PACK_AB_MERGE_C R30, R199, R30, RZ ;  /* 0x0000001ec71e723e */ /* 0x000fe200048070ff */
[----:B------:R-:W-:Y:S01]  /*53f0*/  @!P2 FMUL R71, R71, 0.5 ;  /* 0x3f0000004747a820 */ /* 0x000fe20000400000 */
[----:B------:R-:W2:Y:S01]  /*5400*/  MUFU.EX2 R153, R79 ;  /* 0x0000004f00997308 */ /* 0x000ea20000000800 */
[----:B---3--:R-:W-:Y:S01]  /*5410*/  @!P4 FMUL R165, R165, R165 ;  /* 0x000000a5a5a5c220 */ /* 0x008fe20000400000 */
[----:B------:R-:W-:Y:S02]  /*5420*/  FSETP.GEU.AND P4, PT, R75, -126, PT ;  /* 0xc2fc00004b00780b */ /* 0x000fe40003f8e000 */
[C---:B------:R-:W-:Y:S02]  /*5430*/  F2FP.SATFINITE.E4M3.F32.PACK_AB_MERGE_C R40, R199.reuse, R40, RZ ;  /* 0x00000028c728723e */ /* 0x040fe400048070ff */
[----:B------:R-:W-:Y:S01]  /*5440*/  F2FP.SATFINITE.E4M3.F32.PACK_AB_MERGE_C R49, R199, R69, RZ ;  /* 0x00000045c731723e */ /* 0x000fe200048070ff */
[----:B------:R-:W-:Y:S01]  /*5450*/  @!P5 FMUL R78, R78, 0.5 ;  /* 0x3f0000004e4ed820 */ /* 0x000fe20000400000 */
[----:B------:R-:W3:Y:S01]  /*5460*/  MUFU.EX2 R151, R82 ;  /* 0x0000005200977308 */ /* 0x000ee20000000800 */
[----:B-1----:R-:W-:Y:S01]  /*5470*/  @!P3 FMUL R158, R158, R158 ;  /* 0x0000009e9e9eb220 */ /* 0x002fe20000400000 */
[----:B------:R-:W-:-:S02]  /*5480*/  FSETP.GEU.AND P3, PT, R86, -126, PT ;  /* 0xc2fc00005600780b */ /* 0x000fc40003f6e000 */
[C---:B------:R-:W-:Y:S02]  /*5490*/  F2FP.SATFINITE.E4M3.F32.PACK_AB_MERGE_C R6, R199.reuse, R6, RZ ;  /* 0x00000006c706723e */ /* 0x040fe400048070ff */
[----:B------:R-:W-:Y:S01]  /*54a0*/  F2FP.SATFINITE.E4M3.F32.PACK_AB_MERGE_C R21, R199, R21, RZ ;  /* 0x00000015c715723e */ /* 0x000fe200048070ff */
[----:B------:R-:W-:Y:S01]  /*54b0*/  @!P4 FMUL R75, R75, 0.5 ;  /* 0x3f0000004b4bc820 */ /* 0x000fe20000400000 */
[----:B------:R-:W1:Y:S01]  /*54c0*/  MUFU.EX2 R160, R71 ;  /* 0x0000004700a07308 */ /* 0x000e620000000800 */
[----:B--2---:R-:W-:Y:S01]  /*54d0*/  @!P6 FMUL R153, R153, R153 ;  /* 0x000000999999e220 */ /* 0x004fe20000400000 */
[----:B------:R-:W-:Y:S02]  /*54e0*/  FSETP.GEU.AND P6, PT, R91, -126, PT ;  /* 0xc2fc00005b00780b */ /* 0x000fe40003fce000 */
[----:B------:R-:W-:Y:S02]  /*54f0*/  LOP3.LUT R30, R30, 0xff, RZ, 0xc0, !PT ;  /* 0x000000ff1e1e7812 */ /* 0x000fe400078ec0ff */
[----:B------:R-:W-:Y:S01]  /*5500*/  F2FP.SATFINITE.E4M3.F32.PACK_AB_MERGE_C R52, R199, R52, RZ ;  /* 0x00000034c734723e */ /* 0x000fe200048070ff */
[----:B------:R-:W-:Y:S01]  /*5510*/  @!P3 FMUL R86, R86, 0.5 ;  /* 0x3f0000005656b820 */ /* 0x000fe20000400000 */
[----:B------:R2:W4:Y:S01]  /*5520*/  MUFU.EX2 R155, R78 ;  /* 0x0000004e009b7308 */ /* 0x0005220000000800 */
[----:B---3--:R-:W-:Y:S01]  /*5530*/  @!P1 FMUL R151, R151, R151 ;  /* 0x0000009797979220 */ /* 0x008fe20000400000 */
[----:B------:R-:W-:-:S02]  /*5540*/  FSETP.GEU.AND P1, PT, R94, -126, PT ;  /* 0xc2fc00005e00780b */ /* 0x000fc40003f2e000 */
[----:B------:R-:W-:Y:S02]  /*5550*/  LOP3.LUT R59, R59, 0xff, RZ, 0xc0, !PT ;  /* 0x000000ff3b3b7812 */ /* 0x000fe400078ec0ff */
[----:B------:R-:W-:Y:S01]  /*5560*/  LOP3.LUT R6, R6, 0xff, RZ, 0xc0, !PT ;  /* 0x000000ff06067812 */ /* 0x000fe200078ec0ff */
[----:B------:R-:W-:Y:S01]  /*5570*/  @!P6 FMUL R91, R91, 0.5 ;  /* 0x3f0000005b5be820 */ /* 0x000fe20000400000 */
[----:B------:R-:W3:Y:S01]  /*5580*/  MUFU.EX2 R156, R75 ;  /* 0x0000004b009c7308 */ /* 0x000ee20000000800 */
[----:B-1----:R-:W-:Y:S01]  /*5590*/  @!P2 FMUL R160, R160, R160 ;  /* 0x000000a0a0a0a220 */ /* 0x002fe20000400000 */
[----:B------:R-:W-:Y:S01]  /*55a0*/  FSETP.GEU.AND P2, PT, R83, -126, PT ;  /* 0xc2fc00005300780b */ /* 0x000fe20003f4e000 */
[----:B--2---:R-:W-:Y:S01]  /*55b0*/  FFMA R78, R139, UR10, -R178 ;  /* 0x0000000a8b4e7c23 */ /* 0x004fe200080008b2 */
[----:B------:R-:W-:Y:S01]  /*55c0*/  ULDC UR10, c[0x0][0x604] ;  /* 0x00018100000a7ab9 */ /* 0x000fe20000000800 */
[----:B------:R-:W-:Y:S02]  /*55d0*/  F2FP.SATFINITE.E4M3.F32.PACK_AB_MERGE_C R139, R199, R144, RZ ;  /* 0x00000090c78b723e */ /* 0x000fe400048070ff */
[----:B------:R-:W-:Y:S01]  /*55e0*/  @!P1 FMUL R94, R94, 0.5 ;  /* 0x3f0000005e5e9820 */ /* 0x000fe20000400000 */
[----:B------:R-:W1:Y:S01]  /*55f0*/  MUFU.EX2 R147, R86 ;  /* 0x0000005600937308 */ /* 0x000e620000000800 */
[----:B----4-:R-:W-:Y:S01]  /*5600*/  @!P5 FMUL R155, R155, R155 ;  /* 0x0000009b9b9bd220 */ /* 0x010fe20000400000 */
[----:B------:R-:W-:-:S02]  /*5610*/  FSETP.GEU.AND P5, PT, R90, -126, PT ;  /* 0xc2fc00005a00780b */ /* 0x000fc40003fae000 */
[----:B------:R-:W-:Y:S02]  /*5620*/  LOP3.LUT R21, R21, 0xffff, RZ, 0xc0, !PT ;  /* 0x0000ffff15157812 */ /* 0x000fe400078ec0ff */
[----:B------:R-:W-:Y:S01]  /*5630*/  LOP3.LUT R139, R139, 0xffff, RZ, 0xc0, !PT ;  /* 0x0000ffff8b8b7812 */ /* 0x000fe200078ec0ff */
[----:B------:R-:W-:Y:S01]  /*5640*/  @!P2 FMUL R83, R83, 0.5 ;  /* 0x3f0000005353a820 */ /* 0x000fe20000400000 */
[----:B------:R2:W4:Y:S01]  /*5650*/  MUFU.EX2 R102, R91 ;  /* 0x0000005b00667308 */ /* 0x0005220000000800 */
[----:B---3--:R-:W-:Y:S01]  /*5660*/  @!P4 FMUL R156, R156, R156 ;  /* 0x0000009c9c9cc220 */ /* 0x008fe20000400000 */
[----:B------:R-:W-:Y:S02]  /*5670*/  FSETP.GEU.AND P4, PT, R87, -126, PT ;  /* 0xc2fc00005700780b */ /* 0x000fe40003f8e000 */
[----:B------:R-:W-:Y:S02]  /*5680*/  F2FP.SATFINITE.E4M3.F32.PACK_AB_MERGE_C R43, R199, R175, RZ ;  /* 0x000000afc72b723e */ /* 0x000fe400048070ff */
[----:B------:R-:W-:Y:S01]  /*5690*/  PRMT R21, R21, 0x7604, R6 ;  /* 0x0000760415157816 */ /* 0x000fe20000000006 */
[----:B------:R-:W-:Y:S01]  /*56a0*/  @!P5 FMUL R90, R90, 0.5 ;  /* 0x3f0000005a5ad820 */ /* 0x000fe20000400000 */
[----:B------:R3:W5:Y:S01]  /*56b0*/  MUFU.EX2 R126, R94 ;  /* 0x0000005e007e7308 */ /* 0x0007620000000800 */
[----:B-1----:R-:W-:Y:S01]  /*56c0*/  @!P3 FMUL R147, R147, R147 ;  /* 0x000000939393b220 */ /* 0x002fe20000400000 */
[----:B------:R-:W-:Y:S01]  /*56d0*/  FSETP.GEU.AND P3, PT, R98, -126, PT ;  /* 0xc2fc00006200780b */ /* 0x000fe20003f6e000 */
[----:B--2---:R-:W-:Y:S01]  /*56e0*/  FADD R91, R89, R68 ;  /* 0x00000044595b7221 */ /* 0x004fe20000000000 */
[----:B------:R-:W-:Y:S01]  /*56f0*/  FADD R89, R85, R8 ;  /* 0x0000000855597221 */ /* 0x000fe20000000000 */
[----:B------:R-:W-:Y:S01]  /*5700*/  F2FP.SATFINITE.E4M3.F32.PACK_AB_MERGE_C R68, R199, R68, RZ ;  /* 0x00000044c744723e */ /* 0x000fe200048070ff */
[----:B------:R-:W-:Y:S01]  /*5710*/  FADD R85, R109, R18 ;  /* 0x000000126d557221 */ /* 0x000fe20000000000 */
[----:B------:R-:W-:Y:S01]  /*5720*/  @!P4 FMUL R87, R87, 0.5 ;  /* 0x3f0000005757c820 */ /* 0x000fe20000400000 */
[----:B------:R1:W2:Y:S01]  /*5730*/  MUFU.EX2 R150, R83 ;  /* 0x0000005300967308 */ /* 0x0002a20000000800 */
[----:B----4-:R-:W-:Y:S01]  /*5740*/  @!P6 FMUL R102, R102, R102 ;  /* 0x000000666666e220 */ /* 0x010fe20000400000 */
[----:B------:R-:W-:Y:S01]  /*5750*/  FSETP.GEU.AND P6, PT, R103, -126, PT ;  /* 0xc2fc00006700780b */ /* 0x000fe20003fce000 */
[----:B---3--:R-:W-:Y:S01]  /*5760*/  FFMA R94, R107, UR5, -R178 ;  /* 0x000000056b5e7c23 */ /* 0x008fe200080008b2 */
[----:B------:R-:W-:Y:S01]  /*5770*/  ULDC UR5, c[0x0][0x604] ;  /* 0x0001810000057ab9 */ /* 0x000fe20000000800 */
[----:B------:R-:W-:Y:S01]  /*5780*/  FADD R107, R113, R62 ;  /* 0x0000003e716b7221 */ /* 0x000fe20000000000 */
[----:B------:R-:W-:Y:S01]  /*5790*/  FFMA R110, R110, UR5, -R178 ;  /* 0x000000056e6e7c23 */ /* 0x000fe200080008b2 */
[----:B------:R-:W-:Y:S01]  /*57a0*/  @!P3 FMUL R98, R98, 0.5 ;  /* 0x3f0000006262b820 */ /* 0x000fe20000400000 */
[----:B------:R-:W3:Y:S01]  /*57b0*/  MUFU.EX2 R134, R90 ;  /* 0x0000005a00867308 */ /* 0x000ee20000000800 */
[----:B-----5:R-:W-:Y:S01]  /*57c0*/  @!P1 FMUL R126, R126, R126 ;  /* 0x0000007e7e7e9220 */ /* 0x020fe20000400000 */
[----:B------:R-:W-:Y:S01]  /*57d0*/  FSETP.GEU.AND P1, PT, R106, -126, PT ;  /* 0xc2fc00006a00780b */ /* 0x000fe20003f2e000 */
[----:B------:R-:W-:Y:S01]  /*57e0*/  ULDC UR5, c[0x0][0x604] ;  /* 0x0001810000057ab9 */ /* 0x000fe20000000800 */
[----:B-1----:R-:W-:Y:S01]  /*57f0*/  FADD R83, R101, R64 ;  /* 0x0000004065537221 */ /* 0x002fe20000000000 */
[--C-:B------:R-:W-:Y:S01]  /*5800*/  FFMA R88, R111, UR5, -R178.reuse ;  /* 0x000000056f587c23 */ /* 0x100fe200080008b2 */
[----:B------:R-:W-:Y:S01]  /*5810*/  ULDC UR5, c[0x0][0x604] ;  /* 0x0001810000057ab9 */ /* 0x000fe20000000800 */
[----:B------:R-:W-:Y:S01]  /*5820*/  @!P6 FMUL R103, R103, 0.5 ;  /* 0x3f0000006767e820 */ /* 0x000fe20000400000 */
[----:B------:R-:W1:Y:S01]  /*5830*/  MUFU.EX2 R146, R87 ;  /* 0x0000005700927308 */ /* 0x000e620000000800 */
        /* <DEDUP_REMOVED lines=16> */
[----:B-1----:R-:W-:Y:S01]  /*5940*/  @!P4 FMUL R146, R146, R146 ;  /* 0x000000929292c220 */ /* 0x002fe20000400000 */
[----:B------:R-:W-:Y:S01]  /*5950*/  FSETP.GEU.AND P4, PT, R99, -126, PT ;  /* 0xc2fc00006300780b */ /* 0x000fe20003f8e000 */
[----:B------:R-:W-:Y:S01]  /*5960*/  FFMA R90, R119, UR5, -R178 ;  /* 0x00000005775a7c23 */ /* 0x000fe200080008b2 */
[----:B------:R-:W-:Y:S01]  /*5970*/  ULDC UR5, c[0x0][0x604] ;  /* 0x0001810000057ab9 */ /* 0x000fe20000000800 */
[----:B------:R-:W-:Y:S01]  /*5980*/  FADD R93, R105, R20 ;  /* 0x00000014695d7221 */ /* 0x000fe20000000000 */
[--C-:B------:R-:W-:Y:S01]  /*5990*/  FFMA R72, R72, UR5, -R178.reuse ;  /* 0x0000000548487c23 */ /* 0x100fe200080008b2 */
[----:B------:R-:W-:Y:S01]  /*59a0*/  @!P5 FMUL R65, R65, 0.5 ;  /* 0x3f0000004141d820 */ /* 0x000fe20000400000 */
[----:B------:R-:W1:Y:S01]  /*59b0*/  MUFU.EX2 R132, R106 ;  /* 0x0000006a00847308 */ /* 0x000e620000000800 */
        /* <DEDUP_REMOVED lines=12> */
[----:B------:R-:W-:Y:S01]  /*5a80*/  F2FP.SATFINITE.E4M3.F32.PACK_AB_MERGE_C R113, R199, R113, RZ ;  /* 0x00000071c771723e */ /* 0x000fe200048070ff */
[----:B------:R-:W-:Y:S01]  /*5a90*/  FFMA R80, R127, UR5, -R178 ;  /* 0x000000057f507c23 */ /* 0x000fe200080008b2 */
[----:B------:R-:W-:Y:S01]  /*5aa0*/  @!P3 FMUL R110, R110, 0.5 ;  /* 0x3f0000006e6eb820 */ /* 0x000fe20000400000 */
[----:B------:R-:W3:Y:S01]  /*5ab0*/  MUFU.EX2 R122, R65 ;  /* 0x00000041007a7308 */ /* 0x000ee20000000800 */
[----:B-1----:R-:W-:Y:S01]  /*5ac0*/  @!P1 FMUL R132, R132, R132 ;  /* 0x0000008484849220 */ /* 0x002fe20000400000 */
[----:B------:R-:W-:Y:S01]  /*5ad0*/  FSETP.GEU.AND P1, PT, R116, -126, PT ;  /* 0xc2fc00007400780b */ /* 0x000fe20003f2e000 */
[----:B------:R-:W-:Y:S01]  /*5ae0*/  ULDC UR5, c[0x0][0x604] ;  /* 0x0001810000057ab9 */ /* 0x000fe20000000800 */
[----:B------:R-:W-:Y:S01]  /*5af0*/  FADD R89, R89, R180 ;  /* 0x000000b459597221 */ /* 0x000fe20000000000 */
[--C-:B------:R-:W-:Y:S01]  /*5b00*/  FFMA R76, R76, UR5, -R178.reuse ;  /* 0x000000054c4c7c23 */ /* 0x100fe200080008b2 */
[----:B------:R-:W-:Y:S01]  /*5b10*/  ULDC UR5, c[0x0][0x604] ;  /* 0x0001810000057ab9 */ /* 0x000fe20000000800 */
[----:B------:R-:W-:Y:S01]  /*5b20*/  @!P6 FMUL R92, R92, 0.5 ;  /* 0x3f0000005c5ce820 */ /* 0x000fe20000400000 */
[----:B------:R-:W1:Y:S01]  /*5b30*/  MUFU.EX2 R100, R99 ;  /* 0x0000006300647308 */ /* 0x000e620000000800 */
[----:B--2---:R-:W-:Y:S01]  /*5b40*/  @!P2 FMUL R96, R96, R96 ;  /* 0x000000606060a220 */ /* 0x004fe20000400000 */
[----:B------:R-:W-:Y:S01]  /*5b50*/  FSETP.GEU.AND P2, PT, R94, -126, PT ;  /* 0xc2fc00005e00780b */ /* 0x000fe20003f4e000 */
[--C-:B------:R-:W-:Y:S01]  /*5b60*/  FFMA R84, R131, UR5, -R178.reuse ;  /* 0x0000000583547c23 */ /* 0x100fe200080008b2 */
[----:B------:R-:W-:Y:S01]  /*5b70*/  ULDC UR5, c[0x0][0x604] ;  /* 0x0001810000057ab9 */ /* 0x000fe20000000800 */
[----:B------:R-:W-:Y:S01]  /*5b80*/  LOP3.LUT R180, R47, 0xffff, RZ, 0xc0, !PT ;  /* 0x0000ffff2fb47812 */ /* 0x000fe200078ec0ff */
        /* <DEDUP_REMOVED lines=16> */
[----:B------:R-:W-:Y:S01]  /*5c90*/  FFMA R142, R142, UR5, -R178 ;  /* 0x000000058e8e7c23 */ /* 0x000fe200080008b2 */
[----:B------:R-:W-:Y:S01]  /*5ca0*/  @!P5 FMUL R114, R114, 0.5 ;  /* 0x3f0000007272d820 */ /* 0x000fe20000400000 */
[----:B------:R-:W1:Y:S01]  /*5cb0*/  MUFU.EX2 R94, R94 ;  /* 0x0000005e005e7308 */ /* 0x000e620000000800 */
[----:B--2---:R-:W-:Y:S01]  /*5cc0*/  @!P6 FMUL R92, R92, R92 ;  /* 0x0000005c5c5ce220 */ /* 0x004fe20000400000 */
[----:B------:R-:W-:Y:S01]  /*5cd0*/  FSETP.GEU.AND P6, PT, R80, -126, PT ;  /* 0xc2fc00005000780b */ /* 0x000fe20003fce000 */
[----:B------:R-:W-:Y:S01]  /*5ce0*/  ULDC UR5, c[0x0][0x604] ;  /* 0x0001810000057ab9 */ /* 0x000fe20000000800 */
[----:B------:R-:W-:Y:S01]  /*5cf0*/  FADD R174, R157, R56 ;  /* 0x000000389dae7221 */ /* 0x000fe20000000000 */
[----:B------:R-:W-:Y:S01]  /*5d00*/  FADD R65, R173, R122 ;  /* 0x0000007aad417221 */ /* 0x000fe20000000000 */
[----:B------:R-:W-:Y:S01]  /*5d10*/  F2FP.SATFINITE.E4M3.F32.PACK_AB_MERGE_C R173, R199, R148, RZ ;  /* 0x00000094c7ad723e */ /* 0x000fe200048070ff */
[----:B------:R-:W-:Y:S01]  /*5d20*/  @!P4 FMUL R88, R88, 0.5 ;  /* 0x3f0000005858c820 */ /* 0x000fe20000400000 */
[----:B------:R-:W2:Y:S01]  /*5d30*/  MUFU.EX2 R120, R110 ;  /* 0x0000006e00787308 */ /* 0x000ea20000000800 */
[----:B---3--:R-:W-:Y:S01]  /*5d40*/  @!P1 FMUL R116, R116, R116 ;  /* 0x0000007474749220 */ /* 0x008fe20000400000 */
[----:B------:R-:W-:Y:S01]  /*5d50*/  FSETP.GEU.AND P1, PT, R76, -126, PT ;  /* 0xc2fc00004c00780b */ /* 0x000fe20003f2e000 */
[----:B------:R-:W-:Y:S01]  /*5d60*/  FADD R91, R91, R174 ;  /* 0x000000ae5b5b7221 */ /* 0x000fe20000000000 */
[----:B------:R-:W-:Y:S01]  /*5d70*/  LOP3.LUT R174, R55, 0xffff, RZ, 0xc0, !PT ;  /* 0x0000ffff37ae7812 */ /* 0x000fe200078ec0ff */
[----:B------:R-:W-:Y:S01]  /*5d80*/  FADD R138, R145, R22 ;  /* 0x00000016918a7221 */ /* 0x000fe20000000000 */
[----:B------:R-:W-:Y:S01]  /*5d90*/  F2FP.SATFINITE.E4M3.F32.PACK_AB_MERGE_C R145, R199, R145, RZ ;  /* 0x00000091c791723e */ /* 0x000fe200048070ff */
[----:B------:R-:W-:Y:S01]  /*5da0*/  @!P6 FMUL R80, R80, 0.5 ;  /* 0x3f0000005050e820 */ /* 0x000fe20000400000 */
[----:B------:R-:W3:Y:S01]  /*5db0*/  MUFU.EX2 R118, R114 ;  /* 0x0000007200767308 */ /* 0x000ee20000000800 */
[----:B-1----:R-:W-:Y:S01]  /*5dc0*/  @!P2 FMUL R94, R94, R94 ;  /* 0x0000005e5e5ea220 */ /* 0x002fe20000400000 */
[----:B------:R-:W-:Y:S01]  /*5dd0*/  FSETP.GEU.AND P2, PT, R90, -126, PT ;  /* 0xc2fc00005a00780b */ /* 0x000fe20003f4e000 */
[----:B------:R-:W-:Y:S01]  /*5de0*/  FADD R99, R81, R46 ;  /* 0x0000002e51637221 */ /* 0x000fe20000000000 */
[----:B------:R-:W-:Y:S01]  /*5df0*/  F2FP.SATFINITE.E4M3.F32.PACK_AB_MERGE_C R10, R199, R10, RZ ;  /* 0x0000000ac70a723e */ /* 0x000fe200048070ff */
[----:B------:R-:W-:Y:S01]  /*5e00*/  FADD R75, R29, R94 ;  /* 0x0000005e1d4b7221 */ /* 0x000fe20000000000 */
[----:B------:R-:W-:Y:S01]  /*5e10*/  LOP3.LUT R145, R145, 0xff, RZ, 0xc0, !PT ;  /* 0x000000ff91917812 */ /* 0x000fe200078ec0ff */
[----:B------:R-:W-:Y:S01]  /*5e20*/  @!P1 FMUL R76, R76, 0.5 ;  /* 0x3f0000004c4c9820 */ /* 0x000fe20000400000 */
[----:B------:R-:W1:Y:S01]  /*5e30*/  MUFU.EX2 R88, R88 ;  /* 0x0000005800587308 */ /* 0x000e620000000800 */
[----:B--2---:R-:W-:Y:S01]  /*5e40*/  @!P3 FMUL R120, R120, R120 ;  /* 0x000000787878b220 */ /* 0x004fe20000400000 */
[----:B------:R-:W-:Y:S01]  /*5e50*/  FSETP.GEU.AND P3, PT, R72, -126, PT ;  /* 0xc2fc00004800780b */ /* 0x000fe20003f6e000 */
[----:B------:R-:W-:Y:S01]  /*5e60*/  FADD R87, R69, R66 ;  /* 0x0000004245577221 */ /* 0x000fe20000000000 */
[----:B------:R-:W-:Y:S01]  /*5e70*/  LOP3.LUT R10, R10, 0xff, RZ, 0xc0, !PT ;  /* 0x000000ff0a0a7812 */ /* 0x000fe200078ec0ff */
[----:B------:R-:W-:Y:S01]  /*5e80*/  FADD R117, R172, R120 ;  /* 0x00000078ac757221 */ /* 0x000fe20000000000 */
[----:B------:R-:W-:Y:S01]  /*5e90*/  F2FP.SATFINITE.E4M3.F32.PACK_AB_MERGE_C R20, R199, R20, RZ ;  /* 0x00000014c714723e */ /* 0x000fe200048070ff */
[----:B------:R-:W-:Y:S01]  /*5ea0*/  @!P2 FMUL R90, R90, 0.5 ;  /* 0x3f0000005a5aa820 */ /* 0x000fe20000400000 */
[----:B------:R-:W2:Y:S01]  /*5eb0*/  MUFU.EX2 R80, R80 ;  /* 0x0000005000507308 */ /* 0x000ea20000000800 */
[----:B---3--:R-:W-:Y:S01]  /*5ec0*/  @!P5 FMUL R118, R118, R118 ;  /* 0x000000767676d220 */ /* 0x008fe20000400000 */
[----:B------:R-:W-:Y:S01]  /*5ed0*/  FSETP.GEU.AND P5, PT, R73, -126, PT ;  /* 0xc2fc00004900780b */ /* 0x000fe20003fae000 */
[----:B------:R-:W-:Y:S01]  /*5ee0*/  FADD R103, R125, R2 ;  /* 0x000000027d677221 */ /* 0x000fe20000000000 */
[C---:B------:R-:W-:Y:S01]  /*5ef0*/  F2FP.SATFINITE.E4M3.F32.PACK_AB_MERGE_C R62, R199.reuse, R62, RZ ;  /* 0x0000003ec73e723e */ /* 0x040fe200048070ff */
        /* <DEDUP_REMOVED lines=9> */
[----:B------:R-:W-:Y:S01]  /*5f90*/  F2FP.SATFINITE.E4M3.F32.PACK_AB_MERGE_C R8, R199, R8, RZ ;  /* 0x00000008c708723e */ /* 0x000fe200048070ff */
[----:B------:R-:W-:Y:S01]  /*5fa0*/  @!P5 FMUL R73, R73, 0.5 ;  /* 0x3f0000004949d820 */ /* 0x000fe20000400000 */
[----:B------:R1:W4:Y:S01]  /*5fb0*/  MUFU.EX2 R130, R72 ;  /* 0x0000004800827308 */ /* 0x0003220000000800 */
[----:B--2---:R-:W-:Y:S01]  /*5fc0*/  @!P6 FMUL R80, R80, R80 ;  /* 0x000000505050e220 */ /* 0x004fe20000400000 */
[----:B------:R-:W-:Y:S01]  /*5fd0*/  FSETP.GEU.AND P6, PT, R78, -126, PT ;  /* 0xc2fc00004e00780b */ /* 0x000fe20003fce000 */
[----:B------:R-:W-:Y:S01]  /*5fe0*/  FADD R81, R177, R134 ;  /* 0x00000086b1517221 */ /* 0x000fe20000000000 */
[----:B------:R-:W-:Y:S01]  /*5ff0*/  F2FP.SATFINITE.E4M3.F32.PACK_AB_MERGE_C R66, R199, R66, RZ ;  /* 0x00000042c742723e */ /* 0x000fe200048070ff */
[----:B------:R-:W-:Y:S01]  /*6000*/  FADD R79, R37, R132 ;  /* 0x00000084254f7221 */ /* 0x000fe20000000000 */
[----:B------:R-:W-:Y:S01]  /*6010*/  LOP3.LUT R20, R20, 0xff, RZ, 0xc0, !PT ;  /* 0x000000ff14147812 */ /* 0x000fe200078ec0ff */
[----:B------:R-:W-:Y:S01]  /*6020*/  @!P4 FMUL R86, R86, 0.5 ;  /* 0x3f0000005656c820 */ /* 0x000fe20000400000 */
[----:B------:R-:W2:Y:S01]  /*6030*/  MUFU.EX2 R90, R90 ;  /* 0x0000005a005a7308 */ /* 0x000ea20000000800 */
[----:B---3--:R-:W-:Y:S01]  /*6040*/  @!P1 FMUL R112, R112, R112 ;  /* 0x0000007070709220 */ /* 0x008fe20000400000 */
[----:B------:R-:W-:Y:S01]  /*6050*/  FSETP.GEU.AND P1, PT, R142, -126, PT ;  /* 0xc2fc00008e00780b */ /* 0x000fe20003f2e000 */
[--C-:B-1----:R-:W-:Y:S01]  /*6060*/  FFMA R72, R143, UR5, -R178.reuse ;  /* 0x000000058f487c23 */ /* 0x102fe200080008b2 */
[----:B------:R-:W-:Y:S01]  /*6070*/  ULDC UR5, c[0x0][0x604] ;  /* 0x0001810000057ab9 */ /* 0x000fe20000000800 */
[----:B------:R-:W-:Y:S01]  /*6080*/  F2FP.SATFINITE.E4M3.F32.PACK_AB_MERGE_C R28, R199, R28, RZ ;  /* 0x0000001cc71c723e */ /* 0x000fe200048070ff */
[--C-:B------:R-:W-:Y:S01]  /*6090*/  FFMA R106, R108, UR5, -R178.reuse ;  /* 0x000000056c6a7c23 */ /* 0x100fe200080008b2 */
[----:B------:R-:W-:Y:S01]  /*60a0*/  @!P6 FMUL R78, R78, 0.5 ;  /* 0x3f0000004e4ee820 */ /* 0x000fe20000400000 */
[----:B------:R1:W3:Y:S01]  /*60b0*/  MUFU.EX2 R114, R73 ;  /* 0x0000004900727308 */ /* 0x0002e20000000800 */
[----:B----4-:R-:W-:Y:S01]  /*60c0*/  @!P3 FMUL R130, R130, R130 ;  /* 0x000000828282b220 */ /* 0x010fe20000400000 */
[----:B------:R-:W-:Y:S01]  /*60d0*/  FSETP.GEU.AND P3, PT, R77, -126, PT ;  /* 0xc2fc00004d00780b */ /* 0x000fe20003f6e000 */
[----:B------:R-:W-:Y:S01]  /*60e0*/  ULDC UR5, c[0x0][0x604] ;  /* 0x0001810000057ab9 */ /* 0x000fe20000000800 */
[----:B------:R-:W-:Y:S01]  /*60f0*/  F2FP.SATFINITE.E4M3.F32.PACK_AB_MERGE_C R56, R199, R56, RZ ;  /* 0x00000038c738723e */ /* 0x000fe200048070ff */
[----:B------:R-:W-:Y:S01]  /*6100*/  FFMA R76, R104, UR5, -R178 ;  /* 0x00000005684c7c23 */ /* 0x000fe200080008b2 */
[----:B------:R-:W-:Y:S01]  /*6110*/  ULDC UR5, c[0x0][0x604] ;  /* 0x0001810000057ab9 */ /* 0x000fe20000000800 */
[----:B------:R-:W-:Y:S01]  /*6120*/  @!P1 FMUL R142, R142, 0.5 ;  /* 0x3f0000008e8e9820 */ /* 0x000fe20000400000 */
[----:B------:R-:W4:Y:S01]  /*6130*/  MUFU.EX2 R86, R86 ;  /* 0x0000005600567308 */ /* 0x000f220000000800 */
[----:B--2---:R-:W-:Y:S01]  /*6140*/  @!P2 FMUL R90, R90, R90 ;  /* 0x0000005a5a5aa220 */ /* 0x004fe20000400000 */
[----:B------:R-:W-:Y:S01]  /*6150*/  FSETP.GEU.AND P2, PT, R84, -126, PT ;  /* 0xc2fc00005400780b */ /* 0x000fe20003f4e000 */
[----:B-1----:R-:W-:Y:S01]  /*6160*/  FADD R73, R176, R126 ;  /* 0x0000007eb0497221 */ /* 0x002fe20000000000 */
[--C-:B------:R-:W-:Y:S01]  /*6170*/  FFMA R104, R133, UR10, -R178.reuse ;  /* 0x0000000a85687c23 */ /* 0x100fe200080008b2 */
[----:B------:R-:W-:Y:S01]  /*6180*/  FFMA R74, R137, UR5, -R178 ;  /* 0x00000005894a7c23 */ /* 0x000fe200080008b2 */
[----:B------:R-:W-:Y:S01]  /*6190*/  LOP3.LUT R3, R46, 0xffff, RZ, 0xc0, !PT ;  /* 0x0000ffff2e037812 */ /* 0x000fe200078ec0ff */
[----:B------:R-:W-:Y:S01]  /*61a0*/  @!P3 FMUL R77, R77, 0.5 ;  /* 0x3f0000004d4db820 */ /* 0x000fe20000400000 */
[----:B------:R-:W1:Y:S01]  /*61b0*/  MUFU.EX2 R78, R78 ;  /* 0x0000004e004e7308 */ /* 0x000e620000000800 */
[----:B---3--:R-:W-:Y:S01]  /*61c0*/  @!P5 FMUL R114, R114, R114 ;  /* 0x000000727272d220 */ /* 0x008fe20000400000 */
[----:B------:R-:W-:Y:S01]  /*61d0*/  FSETP.GEU.AND P5, PT, R128, -126, PT ;  /* 0xc2fc00008000780b */ /* 0x000fe20003fae000 */
[----:B------:R-:W-:Y:S01]  /*61e0*/  FADD R182, R164, R112 ;  /* 0x00000070a4b67221 */ /* 0x000fe20000000000 */
[----:B------:R-:W-:Y:S01]  /*61f0*/  LOP3.LUT R8, R8, 0xff, RZ, 0xc0, !PT ;  /* 0x000000ff08087812 */ /* 0x000fe200078ec0ff */
[----:B------:R-:W-:Y:S01]  /*6200*/  FADD R176, R166, R114 ;  /* 0x00000072a6b07221 */ /* 0x000fe20000000000 */
[----:B------:R-:W-:Y:S01]  /*6210*/  F2FP.SATFINITE.E4M3.F32.PACK_AB_MERGE_C R159, R199, R159, RZ ;  /* 0x0000009fc79f723e */ /* 0x000fe200048070ff */
[----:B------:R-:W-:Y:S01]  /*6220*/  @!P2 FMUL R84, R84, 0.5 ;  /* 0x3f0000005454a820 */ /* 0x000fe20000400000 */
[----:B------:R2:W3:Y:S01]  /*6230*/  MUFU.EX2 R108, R142 ;  /* 0x0000008e006c7308 */ /* 0x0004e20000000800 */
[----:B----4-:R-:W-:Y:S01]  /*6240*/  @!P4 FMUL R86, R86, R86 ;  /* 0x000000565656c220 */ /* 0x010fe20000400000 */
[----:B------:R-:W-:Y:S01]  /*6250*/  FSETP.GEU.AND P4, PT, R82, -126, PT ;  /* 0xc2fc00005200780b */ /* 0x000fe20003f8e000 */
[----:B------:R-:W-:Y:S01]  /*6260*/  FADD R71, R31, R96 ;  /* 0x000000601f477221 */ /* 0x000fe20000000000 */
[----:B------:R-:W-:Y:S01]  /*6270*/  F2FP.SATFINITE.E4M3.F32.PACK_AB_MERGE_C R157, R199, R157, RZ ;  /* 0x0000009dc79d723e */ /* 0x000fe200048070ff */
[----:B------:R-:W-:Y:S01]  /*6280*/  FADD R178, R165, R80 ;  /* 0x00000050a5b27221 */ /* 0x000fe20000000000 */
[C---:B------:R-:W-:Y:S01]  /*6290*/  F2FP.SATFINITE.E4M3.F32.PACK_AB_MERGE_C R109, R199.reuse, R171, RZ ;  /* 0x000000abc76d723e */ /* 0x040fe200048070ff */
[----:B------:R-:W-:Y:S01]  /*62a0*/  @!P5 FMUL R128, R128, 0.5 ;  /* 0x3f0000008080d820 */ /* 0x000fe20000400000 */
[----:B------:R-:W4:Y:S01]  /*62b0*/  MUFU.EX2 R110, R77 ;  /* 0x0000004d006e7308 */ /* 0x000f220000000800 */
[----:B-1----:R-:W-:Y:S01]  /*62c0*/  @!P6 FMUL R78, R78, R78 ;  /* 0x0000004e4e4ee220 */ /* 0x002fe20000400000 */
[----:B--2---:R-:W-:Y:S01]  /*62d0*/  FADD R142, R144, R90 ;  /* 0x0000005a908e7221 */ /* 0x004fe20000000000 */
[----:B------:R-:W-:Y:S01]  /*62e0*/  FADD R144, R162, R42 ;  /* 0x0000002aa2907221 */ /* 0x000fe20000000000 */
[----:B------:R-:W-:Y:S01]  /*62f0*/  F2FP.SATFINITE.E4M3.F32.PACK_AB_MERGE_C R162, R199, R162, RZ ;  /* 0x000000a2c7a2723e */ /* 0x000fe200048070ff */
[----:B------:R-:W-:Y:S01]  /*6300*/  FADD R198, R156, R78 ;  /* 0x0000004e9cc67221 */ /* 0x000fe20000000000 */
[----:B------:R-:W-:Y:S01]  /*6310*/  FSETP.GEU.AND P6, PT, R74, -126, PT ;  /* 0xc2fc00004a00780b */ /* 0x000fe20003fce000 */
[----:B------:R-:W-:Y:S01]  /*6320*/  @!P4 FMUL R82, R82, 0.5 ;  /* 0x3f0000005252c820 */ /* 0x000fe20000400000 */
[----:B------:R-:W1:Y:S01]  /*6330*/  MUFU.EX2 R84, R84 ;  /* 0x0000005400547308 */ /* 0x000e620000000800 */
[----:B---3--:R-:W-:Y:S01]  /*6340*/  @!P1 FMUL R108, R108, R108 ;  /* 0x0000006c6c6c9220 */ /* 0x008fe20000400000 */
[----:B------:R-:W-:Y:S01]  /*6350*/  ISETP.GT.U32.AND P1, PT, R27, 0x1, PT ;  /* 0x000000011b00780c */ /* 0x000fe20003f24070 */
[----:B------:R-:W-:Y:S01]  /*6360*/  FADD R198, R75, R198 ;  /* 0x000000c64bc67221 */ /* 0x000fe20000000000 */
[----:B------:R-:W-:Y:S01]  /*6370*/  F2FP.SATFINITE.E4M3.F32.PACK_AB_MERGE_C R27, R199, R125, RZ ;  /* 0x0000007dc71b723e */ /* 0x000fe200048070ff */
[----:B------:R-:W-:Y:S01]  /*6380*/  FADD R75, R73, R176 ;  /* 0x000000b0494b7221 */ /* 0x000fe20000000000 */
[----:B------:R-:W-:Y:S01]  /*6390*/  LOP3.LUT R176, R51, 0xffff, RZ, 0xc0, !PT ;  /* 0x0000ffff33b07812 */ /* 0x000fe200078ec0ff */
[----:B------:R-:W-:Y:S01]  /*63a0*/  FADD R133, R170, R118 ;  /* 0x00000076aa857221 */ /* 0x000fe20000000000 */
[----:B------:R-:W2:Y:S01]  /*63b0*/  MUFU.EX2 R128, R128 ;  /* 0x0000008000807308 */ /* 0x000ea20000000800 */
[----:B----4-:R-:W-:Y:S01]  /*63c0*/  @!P3 FMUL R110, R110, R110 ;  /* 0x0000006e6e6eb220 */ /* 0x010fe20000400000 */
[----:B------:R-:W-:Y:S01]  /*63d0*/  FSETP.GEU.AND P3, PT, R106, -126, PT ;  /* 0xc2fc00006a00780b */ /* 0x000fe20003f6e000 */
[----:B------:R-:W-:Y:S01]  /*63e0*/  @!P6 FMUL R74, R74, 0.5 ;  /* 0x3f0000004a4ae820 */ /* 0x000fe20000400000 */
[----:B------:R-:W-:Y:S01]  /*63f0*/  LOP3.LUT R27, R27, 0xff, RZ, 0xc0, !PT ;  /* 0x000000ff1b1b7812 */ /* 0x000fe200078ec0ff */
[----:B------:R-:W-:Y:S01]  /*6400*/  FADD R77, R23, R102 ;  /* 0x00000066174d7221 */ /* 0x000fe20000000000 */
[----:B------:R-:W-:Y:S01]  /*6410*/  PRMT R47, R176, 0x7604, R61 ;  /* 0x00007604b02f7816 */ /* 0x000fe2000000003d */
[----:B------:R-:W-:Y:S01]  /*6420*/  FADD R178, R71, R178 ;  /* 0x000000b247b27221 */ /* 0x000fe20000000000 */
[----:B------:R-:W-:Y:S01]  /*6430*/  PRMT R27, R174, 0x7604, R27 ;  /* 0x00007604ae1b7816 */ /* 0x000fe2000000001b */
[----:B-1----:R-:W-:Y:S01]  /*6440*/  @!P2 FMUL R84, R84, R84 ;  /* 0x000000545454a220 */ /* 0x002fe20000400000 */
[----:B------:R-:W-:Y:S01]  /*6450*/  FSETP.GEU.AND P2, PT, R72, -126, PT ;  /* 0xc2fc00004800780b */ /* 0x000fe20003f4e000 */
[----:B------:R-:W1:Y:S01]  /*6460*/  MUFU.EX2 R82, R82 ;  /* 0x0000005200527308 */ /* 0x000e620000000800 */
[----:B------:R-:W-:Y:S01]  /*6470*/  LOP3.LUT R174, R53, 0xffff, RZ, 0xc0, !PT ;  /* 0x0000ffff35ae7812 */ /* 0x000fe200078ec0ff */
[----:B------:R-:W-:Y:S01]  /*6480*/  FADD R137, R141, R58 ;  /* 0x0000003a8d897221 */ /* 0x000fe20000000000 */
[----:B------:R-:W-:Y:S01]  /*6490*/  LOP3.LUT R53, R105, 0xff, RZ, 0xc0, !PT ;  /* 0x000000ff69357812 */ /* 0x000fe200078ec0ff */
[----:B------:R-:W-:Y:S01]  /*64a0*/  @!P3 FMUL R106, R106, 0.5 ;  /* 0x3f0000006a6ab820 */ /* 0x000fe20000400000 */
[----:B------:R-:W-:Y:S01]  /*64b0*/  LOP3.LUT R176, R113, 0xffff, RZ, 0xc0, !PT ;  /* 0x0000ffff71b07812 */ /* 0x000fe200078ec0ff */
[----:B--2---:R-:W-:Y:S01]  /*64c0*/  @!P5 FMUL R128, R128, R128 ;  /* 0x000000808080d220 */ /* 0x004fe20000400000 */
[----:B------:R-:W-:Y:S01]  /*64d0*/  FSETP.GEU.AND P5, PT, R104, -126, PT ;  /* 0xc2fc00006800780b */ /* 0x000fe20003fae000 */
[----:B------:R-:W-:Y:S01]  /*64e0*/  MUFU.EX2 R74, R74 ;  /* 0x0000004a004a7308 */ /* 0x000fe20000000800 */
[----:B------:R-:W-:Y:S01]  /*64f0*/  PRMT R53, R176, 0x7604, R53 ;  /* 0x00007604b0357816 */ /* 0x000fe20000000035 */
[----:B------:R-:W-:Y:S01]  /*6500*/  FADD R196, R158, R128 ;  /* 0x000000809ec47221 */ /* 0x000fe20000000000 */
[----:B------:R-:W-:Y:S01]  /*6510*/  LOP3.LUT R176, R173, 0xffff, RZ, 0xc0, !PT ;  /* 0x0000ffffadb07812 */ /* 0x000fe200078ec0ff */
[----:B------:R-:W-:Y:S01]  /*6520*/  @!P2 FMUL R72, R72, 0.5 ;  /* 0x3f0000004848a820 */ /* 0x000fe20000400000 */
[----:B------:R-:W-:Y:S01]  /*6530*/  LOP3.LUT R162, R162, 0xffff, RZ, 0xc0, !PT ;  /* 0x0000ffffa2a27812 */ /* 0x000fe200078ec0ff */
[----:B------:R-:W-:Y:S01]  /*6540*/  FADD R196, R79, R196 ;  /* 0x000000c44fc47221 */ /* 0x000fe20000000000 */
[----:B------:R-:W-:Y:S01]  /*6550*/  PRMT R149, R176, 0x7604, R149 ;  /* 0x00007604b0957816 */ /* 0x000fe20000000095 */
[----:B------:R-:W2:Y:S01]  /*6560*/  MUFU.EX2 R106, R106 ;  /* 0x0000006a006a7308 */ /* 0x000ea20000000800 */
[----:B------:R-:W-:Y:S01]  /*6570*/  LOP3.LUT R176, R5, 0xffff, RZ, 0xc0, !PT ;  /* 0x0000ffff05b07812 */ /* 0x000fe200078ec0ff */
[----:B-1----:R-:W-:Y:S01]  /*6580*/  @!P4 FMUL R82, R82, R82 ;  /* 0x000000525252c220 */ /* 0x002fe20000400000 */
[----:B------:R-:W-:Y:S01]  /*6590*/  LOP3.LUT R5, R68, 0xffff, RZ, 0xc0, !PT ;  /* 0x0000ffff44057812 */ /* 0x000fe200078ec0ff */
[----:B------:R-:W-:Y:S01]  /*65a0*/  @!P5 FMUL R104, R104, 0.5 ;  /* 0x3f0000006868d820 */ /* 0x000fe20000400000 */
[----:B------:R-:W-:Y:S01]  /*65b0*/  PRMT R145, R162, 0x7604, R145 ;  /* 0x00007604a2917816 */ /* 0x000fe20000000091 */
[----:B------:R-:W-:Y:S01]  /*65c0*/  FADD R135, R136, R26 ;  /* 0x0000001a88877221 */ /* 0x000fe20000000000 */
[----:B------:R-:W-:Y:S01]  /*65d0*/  LOP3.LUT R162, R17, 0xffff, RZ, 0xc0, !PT ;  /* 0x0000ffff11a27812 */ /* 0x000fe200078ec0ff */
[----:B------:R-:W1:Y:S01]  /*65e0*/  MUFU.EX2 R72, R72 ;  /* 0x0000004800487308 */ /* 0x000e620000000800 */
[----:B------:R-:W-:Y:S01]  /*65f0*/  PRMT R17, R5, 0x7604, R10 ;  /* 0x0000760405117816 */ /* 0x000fe2000000000a */
[----:B------:R-:W-:Y:S01]  /*6600*/  FADD R143, R140, R116 ;  /* 0x000000748c8f7221 */ /* 0x000fe20000000000 */
[----:B------:R-:W-:Y:S01]  /*6610*/  LOP3.LUT R5, R62, 0xffff, RZ, 0xc0, !PT ;  /* 0x0000ffff3e057812 */ /* 0x000fe200078ec0ff */
[----:B------:R-:W-:Y:S01]  /*6620*/  FADD R148, R161, R110 ;  /* 0x0000006ea1947221 */ /* 0x000fe20000000000 */
[----:B------:R-:W-:Y:S01]  /*6630*/  FSETP.GEU.AND P4, PT, R76, -126, PT ;  /* 0xc2fc00004c00780b */ /* 0x000fe20003f8e000 */
[----:B------:R-:W-:Y:S01]  /*6640*/  FADD R83, R83, R188 ;  /* 0x000000bc53537221 */ /* 0x000fe20000000000 */
[----:B------:R-:W-:Y:S01]  /*6650*/  LOP3.LUT R51, R57, 0xff, RZ, 0xc0, !PT ;  /* 0x000000ff39337812 */ /* 0x000fe200078ec0ff */
[----:B------:R-:W3:Y:S01]  /*6660*/  MUFU.EX2 R104, R104 ;  /* 0x0000006800687308 */ /* 0x000ee20000000800 */
[----:B------:R-:W-:Y:S01]  /*6670*/  LOP3.LUT R57, R66, 0xffff, RZ, 0xc0, !PT ;  /* 0x0000ffff42397812 */ /* 0x000fe200078ec0ff */
[----:B--2---:R-:W-:Y:S01]  /*6680*/  @!P3 FMUL R106, R106, R106 ;  /* 0x0000006a6a6ab220 */ /* 0x004fe20000400000 */
[----:B------:R-:W-:Y:S01]  /*6690*/  PRMT R46, R5, 0x7604, R20 ;  /* 0x00007604052e7816 */ /* 0x000fe20000000014 */
[----:B------:R-:W-:Y:S01]  /*66a0*/  FADD R218, R137, R218 ;  /* 0x000000da89da7221 */ /* 0x000fe20000000000 */
[----:B------:R-:W-:Y:S01]  /*66b0*/  LOP3.LUT R28, R28, 0xff, RZ, 0xc0, !PT ;  /* 0x000000ff1c1c7812 */ /* 0x000fe200078ec0ff */
[----:B------:R-:W-:Y:S01]  /*66c0*/  FADD R212, R151, R106 ;  /* 0x0000006a97d47221 */ /* 0x000fe20000000000 */
[----:B------:R-:W-:Y:S01]  /*66d0*/  LOP3.LUT R5, R56, 0xffff, RZ, 0xc0, !PT ;  /* 0x0000ffff38057812 */ /* 0x000fe200078ec0ff */
[----:B------:R-:W-:Y:S01]  /*66e0*/  FADD R119, R121, R24 ;  /* 0x0000001879777221 */ /* 0x000fe20000000000 */
[C---:B------:R-:W-:Y:S01]  /*66f0*/  F2FP.SATFINITE.E4M3.F32.PACK_AB_MERGE_C R171, R199.reuse, R154, RZ ;  /* 0x0000009ac7ab723e */ /* 0x040fe200048070ff */
[----:B------:R-:W-:Y:S01]  /*6700*/  FADD R154, R152, R54 ;  /* 0x00000036989a7221 */ /* 0x000fe20000000000 */
[----:B------:R-:W-:Y:S01]  /*6710*/  F2FP.SATFINITE.E4M3.F32.PACK_AB_MERGE_C R2, R199, R2, RZ ;  /* 0x00000002c702723e */ /* 0x000fe200048070ff */
[----:B------:R-:W-:Y:S01]  /*6720*/  @!P4 FMUL R76, R76, 0.5 ;  /* 0x3f0000004c4cc820 */ /* 0x000fe20000400000 */
[----:B------:R-:W-:Y:S01]  /*6730*/  PRMT R45, R174, 0x7604, R45 ;  /* 0x00007604ae2d7816 */ /* 0x000fe2000000002d */
[----:B-1----:R-:W-:Y:S01]  /*6740*/  @!P2 FMUL R72, R72, R72 ;  /* 0x000000484848a220 */ /* 0x002fe20000400000 */
[----:B------:R-:W-:Y:S01]  /*6750*/  PRMT R57, R57, 0x7604, R8 ;  /* 0x0000760439397816 */ /* 0x000fe20000000008 */
[----:B------:R-:W-:Y:S01]  /*6760*/  FADD R123, R129, R60 ;  /* 0x0000003c817b7221 */ /* 0x000fe20000000000 */
[----:B------:R-:W-:Y:S01]  /*6770*/  F2FP.SATFINITE.E4M3.F32.PACK_AB_MERGE_C R152, R199, R152, RZ ;  /* 0x00000098c798723e */ /* 0x000fe200048070ff */
[----:B------:R-:W-:Y:S01]  /*6780*/  FADD R206, R153, R72 ;  /* 0x0000004899ce7221 */ /* 0x000fe20000000000 */
[----:B------:R-:W-:Y:S01]  /*6790*/  LOP3.LUT R159, R159, 0xff, RZ, 0xc0, !PT ;  /* 0x000000ff9f9f7812 */ /* 0x000fe200078ec0ff */
[----:B------:R-:W1:Y:S01]  /*67a0*/  MUFU.EX2 R76, R76 ;  /* 0x0000004c004c7308 */ /* 0x000e620000000800 */
[----:B------:R-:W-:Y:S01]  /*67b0*/  LOP3.LUT R174, R157, 0xffff, RZ, 0xc0, !PT ;  /* 0x0000ffff9dae7812 */ /* 0x000fe200078ec0ff */
[----:B------:R-:W-:Y:S01]  /*67c0*/  FADD R115, R115, R206 ;  /* 0x000000ce73737221 */ /* 0x000fe20000000000 */
[----:B------:R-:W-:Y:S01]  /*67d0*/  LOP3.LUT R8, R34, 0xff, RZ, 0xc0, !PT ;  /* 0x000000ff22087812 */ /* 0x000fe200078ec0ff */
[----:B---3--:R-:W-:Y:S01]  /*67e0*/  @!P5 FMUL R104, R104, R104 ;  /* 0x000000686868d220 */ /* 0x008fe20000400000 */
[----:B------:R-:W-:Y:S01]  /*67f0*/  F2FP.SATFINITE.E4M3.F32.PACK_AB_MERGE_C R125, R199, R168, RZ ;  /* 0x000000a8c77d723e */ /* 0x000fe200048070ff */
[----:B------:R-:W-:Y:S01]  /*6800*/  FADD R168, R169, R130 ;  /* 0x00000082a9a87221 */ /* 0x000fe20000000000 */
[----:B------:R-:W-:Y:S01]  /*6810*/  PRMT R34, R5, 0x7604, R28 ;  /* 0x0000760405227816 */ /* 0x000fe2000000001c */
[----:B------:R-:W-:Y:S01]  /*6820*/  @!P6 FMUL R74, R74, R74 ;  /* 0x0000004a4a4ae220 */ /* 0x000fe20000400000 */
[----:B------:R-:W-:Y:S01]  /*6830*/  F2FP.SATFINITE.E4M3.F32.PACK_AB_MERGE_C R164, R199, R164, RZ ;  /* 0x000000a4c7a4723e */ /* 0x000fe200048070ff */
        /* <DEDUP_REMOVED lines=8> */
[----:B------:R-:W-:Y:S01]  /*68c0*/  FADD R220, R147, R104 ;  /* 0x0000006893dc7221 */ /* 0x000fe20000000000 */
[----:B------:R-:W-:Y:S01]  /*68d0*/  LOP3.LUT R171, R171, 0xff, RZ, 0xc0, !PT ;  /* 0x000000ffabab7812 */ /* 0x000fe200078ec0ff */
[----:B------:R-:W-:Y:S01]  /*68e0*/  FADD R69, R175, R124 ;  /* 0x0000007caf457221 */ /* 0x000fe20000000000 */
[----:B------:R-:W-:Y:S01]  /*68f0*/  LOP3.LUT R152, R152, 0xffff, RZ, 0xc0, !PT ;  /* 0x0000ffff98987812 */ /* 0x000fe200078ec0ff */
[----:B------:R-:W-:Y:S01]  /*6900*/  FADD R175, R146, R74 ;  /* 0x0000004a92af7221 */ /* 0x000fe20000000000 */
[----:B------:R-:W-:Y:S01]  /*6910*/  PRMT R159, R174, 0x7604, R159 ;  /* 0x00007604ae9f7816 */ /* 0x000fe2000000009f */
[----:B------:R-:W-:Y:S01]  /*6920*/  IMAD.U32 R6, R39, 0x10000, RZ ;  /* 0x0001000027067824 */ /* 0x000fe200078e00ff */
[----:B------:R-:W-:Y:S01]  /*6930*/  LOP3.LUT R174, R13, 0xffff, RZ, 0xc0, !PT ;  /* 0x0000ffff0dae7812 */ /* 0x000fe200078ec0ff */
[----:B------:R-:W-:Y:S01]  /*6940*/  FADD R204, R155, R108 ;  /* 0x0000006c9bcc7221 */ /* 0x000fe20000000000 */
[----:B------:R-:W-:Y:S01]  /*6950*/  PRMT R13, R3, 0x7604, R2 ;  /* 0x00007604030d7816 */ /* 0x000fe20000000002 */
[----:B------:R-:W-:Y:S01]  /*6960*/  FADD R184, R163, R84 ;  /* 0x00000054a3b87221 */ /* 0x000fe20000000000 */
[----:B------:R-:W-:Y:S01]  /*6970*/  PRMT R36, R5, 0x7604, R36 ;  /* 0x0000760405247816 */ /* 0x000fe20000000024 */
[----:B------:R-:W-:Y:S01]  /*6980*/  IMAD.U32 R5, R164, 0x10000, RZ ;  /* 0x00010000a4057824 */ /* 0x000fe200078e00ff */
[----:B------:R-:W-:Y:S01]  /*6990*/  F2FP.SATFINITE.E4M3.F32.PACK_AB_MERGE_C R54, R199, R54, RZ ;  /* 0x00000036c736723e */ /* 0x000fe200048070ff */
[----:B------:R-:W-:Y:S01]  /*69a0*/  IMAD.U32 R10, R41, 0x10000, RZ ;  /* 0x00010000290a7824 */ /* 0x000fe200078e00ff */
[----:B------:R-:W-:Y:S01]  /*69b0*/  LOP3.LUT R16, R16, 0xff, RZ, 0xc0, !PT ;  /* 0x000000ff10107812 */ /* 0x000fe200078ec0ff */
[----:B-1----:R-:W-:Y:S01]  /*69c0*/  @!P4 FMUL R76, R76, R76 ;  /* 0x0000004c4c4cc220 */ /* 0x002fe20000400000 */
[----:B------:R-:W-:Y:S01]  /*69d0*/  LOP3.LUT R3, R44, 0xffff, RZ, 0xc0, !PT ;  /* 0x0000ffff2c037812 */ /* 0x000fe200078ec0ff */
[----:B------:R-:W-:Y:S01]  /*69e0*/  FADD R99, R99, R144 ;  /* 0x0000009063637221 */ /* 0x000fe20000000000 */
[----:B------:R-:W-:Y:S01]  /*69f0*/  F2FP.SATFINITE.E4M3.F32.PACK_AB_MERGE_C R127, R199, R170, RZ ;  /* 0x000000aac77f723e */ /* 0x000fe200048070ff */
[----:B------:R-:W-:Y:S01]  /*6a00*/  FADD R170, R167, R86 ;  /* 0x00000056a7aa7221 */ /* 0x000fe20000000000 */
[----:B------:R-:W-:Y:S01]  /*6a10*/  F2FP.SATFINITE.E4M3.F32.PACK_AB_MERGE_C R151, R199, R151, RZ ;  /* 0x00000097c797723e */ /* 0x000fe200048070ff */
[----:B------:R-:W-:Y:S01]  /*6a20*/  FADD R85, R85, R186 ;  /* 0x000000ba55557221 */ /* 0x000fe20000000000 */
[----:B------:R-:W-:Y:S01]  /*6a30*/  F2FP.SATFINITE.E4M3.F32.PACK_AB_MERGE_C R132, R199, R132, RZ ;  /* 0x00000084c784723e */ /* 0x000fe200048070ff */
[----:B------:R-:W-:Y:S01]  /*6a40*/  FADD R77, R77, R170 ;  /* 0x000000aa4d4d7221 */ /* 0x000fe20000000000 */
[----:B------:R-:W-:Y:S01]  /*6a50*/  F2FP.SATFINITE.E4M3.F32.PACK_AB_MERGE_C R22, R199, R22, RZ ;  /* 0x00000016c716723e */ /* 0x000fe200048070ff */
[----:B------:R-:W-:Y:S01]  /*6a60*/  IMAD.U32 R28, R151, 0x10000, RZ ;  /* 0x00010000971c7824 */ /* 0x000fe200078e00ff */
[----:B------:R-:W-:Y:S01]  /*6a70*/  F2FP.SATFINITE.E4M3.F32.PACK_AB_MERGE_C R42, R199, R42, RZ ;  /* 0x0000002ac72a723e */ /* 0x000fe200048070ff */
[----:B------:R-:W-:Y:S01]  /*6a80*/  FADD R73, R77, R198 ;  /* 0x000000c64d497221 */ /* 0x000fe20000000000 */
[----:B------:R-:W-:Y:S01]  /*6a90*/  PRMT R152, R152, 0x7604, R171 ;  /* 0x0000760498987816 */ /* 0x000fe200000000ab */
[----:B------:R-:W-:Y:S01]  /*6aa0*/  FADD R77, R178, R115 ;  /* 0x00000073b24d7221 */ /* 0x000fe20000000000 */
[----:B------:R-:W-:Y:S01]  /*6ab0*/  F2FP.SATFINITE.E4M3.F32.PACK_AB_MERGE_C R23, R199, R23, RZ ;  /* 0x00000017c717723e */ /* 0x000fe200048070ff */
[----:B------:R-:W-:Y:S01]  /*6ac0*/  FADD R170, R65, R148 ;  /* 0x0000009441aa7221 */ /* 0x000fe20000000000 */
[----:B------:R-:W-:Y:S01]  /*6ad0*/  PRMT R44, R3, 0x7604, R16 ;  /* 0x00007604032c7816 */ /* 0x000fe20000000010 */
[----:B------:R-:W-:Y:S01]  /*6ae0*/  FADD R148, R83, R218 ;  /* 0x000000da53947221 */ /* 0x000fe20000000000 */
[----:B------:R-:W-:Y:S01]  /*6af0*/  LOP3.LUT R2, R32, 0xff, RZ, 0xc0, !PT ;  /* 0x000000ff20027812 */ /* 0x000fe200078ec0ff */
[----:B------:R-:W-:Y:S01]  /*6b00*/  IMAD.U32 R20, R127, 0x10000, RZ ;  /* 0x000100007f147824 */ /* 0x000fe200078e00ff */
[----:B------:R-:W-:Y:S01]  /*6b10*/  LOP3.LUT R81, R54, 0xffff, RZ, 0xc0, !PT ;  /* 0x0000ffff36517812 */ /* 0x000fe200078ec0ff */
[----:B------:R-:W-:Y:S01]  /*6b20*/  FADD R144, R135, R216 ;  /* 0x000000d887907221 */ /* 0x000fe20000000000 */
[----:B------:R-:W-:Y:S01]  /*6b30*/  LOP3.LUT R22, R22, 0xff, RZ, 0xc0, !PT ;  /* 0x000000ff16167812 */ /* 0x000fe200078ec0ff */
[----:B------:R-:W-:Y:S01]  /*6b40*/  FADD R214, R150, R76 ;  /* 0x0000004c96d67221 */ /* 0x000fe20000000000 */
[----:B------:R-:W-:Y:S01]  /*6b50*/  LOP3.LUT R3, R42, 0xffff, RZ, 0xc0, !PT ;  /* 0x0000ffff2a037812 */ /* 0x000fe200078ec0ff */
[----:B------:R-:W-:Y:S01]  /*6b60*/  FADD R144, R85, R144 ;  /* 0x0000009055907221 */ /* 0x000fe20000000000 */
[----:B------:R-:W-:Y:S01]  /*6b70*/  LOP3.LUT R152, R152, 0xff0000, R5, 0xf8, !PT ;  /* 0x00ff000098987812 */ /* 0x000fe200078ef805 */
[----:B------:R-:W-:Y:S01]  /*6b80*/  IMAD.U32 R5, R132, 0x10000, RZ ;  /* 0x0001000084057824 */ /* 0x000fe200078e00ff */
[----:B------:R-:W-:Y:S01]  /*6b90*/  F2FP.SATFINITE.E4M3.F32.PACK_AB_MERGE_C R120, R199, R120, RZ ;  /* 0x00000078c778723e */ /* 0x000fe200048070ff */
[----:B------:R-:W-:Y:S01]  /*6ba0*/  FADD R103, R103, R138 ;  /* 0x0000008a67677221 */ /* 0x000fe20000000000 */
[----:B------:R-:W-:Y:S01]  /*6bb0*/  F2FP.SATFINITE.E4M3.F32.PACK_AB_MERGE_C R130, R199, R130, RZ ;  /* 0x00000082c782723e */ /* 0x000fe200048070ff */
[----:B------:R-:W-:Y:S01]  /*6bc0*/  FADD R95, R95, R172 ;  /* 0x000000ac5f5f7221 */ /* 0x000fe20000000000 */
[----:B------:R-:W-:Y:S01]  /*6bd0*/  PRMT R7, R176, 0x7604, R7 ;  /* 0x00007604b0077816 */ /* 0x000fe20000000007 */
[----:B------:R-:W-:Y:S01]  /*6be0*/  FADD R87, R87, R154 ;  /* 0x0000009a57577221 */ /* 0x000fe20000000000 */
[----:B------:R-:W-:Y:S01]  /*6bf0*/  F2FP.SATFINITE.E4M3.F32.PACK_AB_MERGE_C R136, R199, R136, RZ ;  /* 0x00000088c788723e */ /* 0x000fe200048070ff */
[----:B------:R-:W-:Y:S01]  /*6c00*/  FADD R192, R101, R192 ;  /* 0x000000c065c07221 */ /* 0x000fe20000000000 */
[----:B------:R-:W-:Y:S01]  /*6c10*/  F2FP.SATFINITE.E4M3.F32.PACK_AB_MERGE_C R141, R199, R141, RZ ;  /* 0x0000008dc78d723e */ /* 0x000fe200048070ff */
[----:B------:R-:W-:Y:S01]  /*6c20*/  FADD R194, R97, R194 ;  /* 0x000000c261c27221 */ /* 0x000fe20000000000 */
[----:B------:R-:W-:Y:S01]  /*6c30*/  PRMT R81, R81, 0x7604, R2 ;  /* 0x0000760451517816 */ /* 0x000fe20000000002 */
[----:B------:R-:W-:Y:S01]  /*6c40*/  IMAD.U32 R2, R35, 0x10000, RZ ;  /* 0x0001000023027824 */ /* 0x000fe200078e00ff */
[----:B------:R-:W-:Y:S01]  /*6c50*/  LOP3.LUT R23, R23, 0xffff, RZ, 0xc0, !PT ;  /* 0x0000ffff17177812 */ /* 0x000fe200078ec0ff */
[----:B------:R-:W-:Y:S01]  /*6c60*/  FADD R200, R93, R200 ;  /* 0x000000c85dc87221 */ /* 0x000fe20000000000 */
[----:B------:R-:W-:Y:S01]  /*6c70*/  PRMT R32, R3, 0x7604, R22 ;  /* 0x0000760403207816 */ /* 0x000fe20000000016 */
[----:B------:R-:W-:Y:S01]  /*6c80*/  FADD R202, R107, R202 ;  /* 0x000000ca6bca7221 */ /* 0x000fe20000000000 */
[----:B------:R-:W-:Y:S01]  /*6c90*/  F2FP.SATFINITE.E4M3.F32.PACK_AB_MERGE_C R140, R199, R140, RZ ;  /* 0x0000008cc78c723e */ /* 0x000fe200048070ff */
[----:B------:R-:W-:Y:S01]  /*6ca0*/  IMAD.SHL.U32 R23, R23, 0x1000000, RZ ;  /* 0x0100000017177824 */ /* 0x000fe200078e00ff */
[----:B------:R-:W-:Y:S01]  /*6cb0*/  LOP3.LUT R3, R40, 0xffff, RZ, 0xc0, !PT ;  /* 0x0000ffff28037812 */ /* 0x000fe200078ec0ff */
[----:B------:R-:W-:Y:S01]  /*6cc0*/  FADD R138, R119, R208 ;  /* 0x000000d0778a7221 */ /* 0x000fe20000000000 */
[----:B------:R-:W-:Y:S01]  /*6cd0*/  LOP3.LUT R28, R7, 0xff0000, R28, 0xf8, !PT ;  /* 0x00ff0000071c7812 */ /* 0x000fe200078ef81c */
[----:B------:R-:W-:Y:S01]  /*6ce0*/  IMAD.U32 R7, R120, 0x10000, RZ ;  /* 0x0001000078077824 */ /* 0x000fe200078e00ff */
[----:B------:R-:W-:Y:S01]  /*6cf0*/  LOP3.LUT R44, R44, 0xff0000, R5, 0xf8, !PT ;  /* 0x00ff00002c2c7812 */ /* 0x000fe200078ef805 */
[----:B------:R-:W-:Y:S01]  /*6d00*/  IMAD.U32 R5, R130, 0x10000, RZ ;  /* 0x0001000082057824 */ /* 0x000fe200078e00ff */
[----:B------:R-:W-:Y:S01]  /*6d10*/  F2FP.SATFINITE.E4M3.F32.PACK_AB_MERGE_C R31, R199, R31, RZ ;  /* 0x0000001fc71f723e */ /* 0x000fe200048070ff */
[----:B------:R-:W-:Y:S01]  /*6d20*/  FADD R210, R123, R210 ;  /* 0x000000d27bd27221 */ /* 0x000fe20000000000 */
[----:B------:R-:W-:Y:S01]  /*6d30*/  F2FP.SATFINITE.E4M3.F32.PACK_AB_MERGE_C R24, R199, R24, RZ ;  /* 0x00000018c718723e */ /* 0x000fe200048070ff */
[----:B------:R-:W-:Y:S01]  /*6d40*/  FADD R204, R117, R204 ;  /* 0x000000cc75cc7221 */ /* 0x000fe20000000000 */
[----:B------:R-:W-:Y:S01]  /*6d50*/  F2FP.SATFINITE.E4M3.F32.PACK_AB_MERGE_C R60, R199, R60, RZ ;  /* 0x0000003cc73c723e */ /* 0x000fe200048070ff */
[----:B------:R-:W-:Y:S01]  /*6d60*/  FADD R154, R69, R182 ;  /* 0x000000b6459a7221 */ /* 0x000fe20000000000 */
[----:B------:R-:W-:Y:S01]  /*6d70*/  LOP3.LUT R178, R49, 0xffff, RZ, 0xc0, !PT ;  /* 0x0000ffff31b27812 */ /* 0x000fe200078ec0ff */
[----:B------:R-:W-:Y:S01]  /*6d80*/  FADD R133, R133, R212 ;  /* 0x000000d485857221 */ /* 0x000fe20000000000 */
[----:B------:R-:W-:Y:S01]  /*6d90*/  LOP3.LUT R136, R136, 0xff, RZ, 0xc0, !PT ;  /* 0x000000ff88887812 */ /* 0x000fe200078ec0ff */
[----:B------:R-:W-:Y:S01]  /*6da0*/  FADD R168, R67, R184 ;  /* 0x000000b843a87221 */ /* 0x000fe20000000000 */
[----:B------:R-:W-:Y:S01]  /*6db0*/  LOP3.LUT R141, R141, 0xffff, RZ, 0xc0, !PT ;  /* 0x0000ffff8d8d7812 */ /* 0x000fe200078ec0ff */
[----:B------:R-:W-:Y:S01]  /*6dc0*/  FADD R131, R131, R214 ;  /* 0x000000d683837221 */ /* 0x000fe20000000000 */
[----:B------:R-:W-:Y:S01]  /*6dd0*/  F2FP.SATFINITE.E4M3.F32.PACK_AB_MERGE_C R121, R199, R121, RZ ;  /* 0x00000079c779723e */ /* 0x000fe200048070ff */
[----:B------:R-:W-:Y:S01]  /*6de0*/  FADD R143, R143, R220 ;  /* 0x000000dc8f8f7221 */ /* 0x000fe20000000000 */
[----:B------:R-:W-:Y:S01]  /*6df0*/  F2FP.SATFINITE.E4M3.F32.PACK_AB_MERGE_C R129, R199, R129, RZ ;  /* 0x00000081c781723e */ /* 0x000fe200048070ff */
[----:B------:R-:W-:Y:S01]  /*6e00*/  FADD R172, R63, R190 ;  /* 0x000000be3fac7221 */ /* 0x000fe20000000000 */
[C---:B------:R-:W-:Y:S01]  /*6e10*/  F2FP.SATFINITE.E4M3.F32.PACK_AB_MERGE_C R114, R199.reuse, R114, RZ ;  /* 0x00000072c772723e */ /* 0x040fe200048070ff */
[----:B------:R-:W-:Y:S01]  /*6e20*/  FADD R175, R142, R175 ;  /* 0x000000af8eaf7221 */ /* 0x000fe20000000000 */
[----:B------:R-:W-:Y:S01]  /*6e30*/  F2FP.SATFINITE.E4M3.F32.PACK_AB_MERGE_C R128, R199, R128, RZ ;  /* 0x00000080c780723e */ /* 0x000fe200048070ff */
[----:B------:R-:W-:Y:S01]  /*6e40*/  FADD R63, R103, R192 ;  /* 0x000000c0673f7221 */ /* 0x000fe20000000000 */
[----:B------:R-:W-:Y:S01]  /*6e50*/  PRMT R30, R3, 0x7604, R30 ;  /* 0x00007604031e7816 */ /* 0x000fe2000000001e */
[----:B------:R-:W-:Y:S01]  /*6e60*/  IMAD.U32 R3, R140, 0x10000, RZ ;  /* 0x000100008c037824 */ /* 0x000fe200078e00ff */
[----:B------:R-:W-:Y:S01]  /*6e70*/  LOP3.LUT R2, R27, 0xff0000, R2, 0xf8, !PT ;  /* 0x00ff00001b027812 */ /* 0x000fe200078ef802 */
[----:B------:R-:W-:Y:S01]  /*6e80*/  FADD R65, R99, R194 ;  /* 0x000000c263417221 */ /* 0x000fe20000000000 */
[----:B------:R-:W-:Y:S01]  /*6e90*/  F2FP.SATFINITE.E4M3.F32.PACK_AB_MERGE_C R25, R199, R25, RZ ;  /* 0x00000019c719723e */ /* 0x000fe200048070ff */
[----:B------:R-:W-:Y:S01]  /*6ea0*/  FADD R67, R95, R200 ;  /* 0x000000c85f437221 */ /* 0x000fe20000000000 */
        /* <DEDUP_REMOVED lines=8> */
[----:B------:R-:W-:Y:S01]  /*6f30*/  PRMT R49, R178, 0x7604, R59 ;  /* 0x00007604b2317816 */ /* 0x000fe2000000003b */
[----:B------:R-:W-:Y:S01]  /*6f40*/  FADD R154, R154, R133 ;  /* 0x000000859a9a7221 */ /* 0x000fe20000000000 */
[----:B------:R-:W-:Y:S01]  /*6f50*/  PRMT R136, R141, 0x7604, R136 ;  /* 0x000076048d887816 */ /* 0x000fe20000000088 */
[----:B------:R-:W-:Y:S01]  /*6f60*/  IMAD.U32 R104, R104, 0x10000, RZ ;  /* 0x0001000068687824 */ /* 0x000fe200078e00ff */
[----:B------:R-:W-:Y:S01]  /*6f70*/  LOP3.LUT R24, R24, 0xff, RZ, 0xc0, !PT ;  /* 0x000000ff18187812 */ /* 0x000fe200078ec0ff */
[----:B------:R-:W-:Y:S01]  /*6f80*/  FADD R168, R168, R131 ;  /* 0x00000083a8a87221 */ /* 0x000fe20000000000 */
[----:B------:R-:W-:Y:S01]  /*6f90*/  LOP3.LUT R61, R60, 0xffff, RZ, 0xc0, !PT ;  /* 0x0000ffff3c3d7812 */ /* 0x000fe200078ec0ff */
[----:B------:R-:W-:Y:S01]  /*6fa0*/  FADD R170, R170, R143 ;  /* 0x0000008faaaa7221 */ /* 0x000fe20000000000 */
[----:B------:R-:W-:Y:S01]  /*6fb0*/  LOP3.LUT R31, R31, 0xffff, RZ, 0xc0, !PT ;  /* 0x0000ffff1f1f7812 */ /* 0x000fe200078ec0ff */
[----:B------:R-:W-:Y:S01]  /*6fc0*/  FADD R172, R172, R175 ;  /* 0x000000afacac7221 */ /* 0x000fe20000000000 */
[----:B------:R-:W-:Y:S01]  /*6fd0*/  LOP3.LUT R55, R121, 0xff, RZ, 0xc0, !PT ;  /* 0x000000ff79377812 */ /* 0x000fe200078ec0ff */
[----:B------:R-:W-:Y:S01]  /*6fe0*/  FADD R63, R63, R138 ;  /* 0x0000008a3f3f7221 */ /* 0x000fe20000000000 */
[----:B------:R-:W-:Y:S01]  /*6ff0*/  LOP3.LUT R178, R129, 0xffff, RZ, 0xc0, !PT ;  /* 0x0000ffff81b27812 */ /* 0x000fe200078ec0ff */
[----:B------:R-:W-:Y:S01]  /*7000*/  IMAD.SHL.U32 R31, R31, 0x1000000, RZ ;  /* 0x010000001f1f7824 */ /* 0x000fe200078e00ff */
        /* <DEDUP_REMOVED lines=12> */
[C---:B------:R-:W-:Y:S01]  /*70d0*/  F2FP.SATFINITE.E4M3.F32.PACK_AB_MERGE_C R80, R199.reuse, R80, RZ ;  /* 0x00000050c750723e */ /* 0x040fe200048070ff */
[----:B------:R-:W-:Y:S01]  /*70e0*/  IMAD.U32 R166, R166, 0x10000, RZ ;  /* 0x00010000a6a67824 */ /* 0x000fe200078e00ff */
[----:B------:R-:W-:Y:S01]  /*70f0*/  F2FP.SATFINITE.E4M3.F32.PACK_AB_MERGE_C R74, R199, R74, RZ ;  /* 0x0000004ac74a723e */ /* 0x000fe200048070ff */
[----:B------:R-:W-:Y:S01]  /*7100*/  FADD R71, R71, R154 ;  /* 0x0000009a47477221 */ /* 0x000fe20000000000 */
[----:B------:R-:W-:Y:S01]  /*7110*/  LOP3.LUT R23, R2, R23, RZ, 0xfc, !PT ;  /* 0x0000001702177212 */ /* 0x000fe200078efcff */
[----:B------:R-:W-:Y:S01]  /*7120*/  IMAD.SHL.U32 R2, R139, 0x1000000, RZ ;  /* 0x010000008b027824 */ /* 0x000fe200078e00ff */
[----:B------:R-:W-:Y:S01]  /*7130*/  F2FP.SATFINITE.E4M3.F32.PACK_AB_MERGE_C R108, R199, R108, RZ ;  /* 0x0000006cc76c723e */ /* 0x000fe200048070ff */
        /* <DEDUP_REMOVED lines=8> */
[----:B------:R-:W-:Y:S01]  /*71c0*/  IMAD.SHL.U32 R33, R33, 0x1000000, RZ ;  /* 0x0100000021217824 */ /* 0x000fe200078e00ff */
[----:B------:R-:W-:Y:S01]  /*71d0*/  F2FP.SATFINITE.E4M3.F32.PACK_AB_MERGE_C R163, R199, R163, RZ ;  /* 0x000000a3c7a3723e */ /* 0x000fe200048070ff */
[----:B------:R-:W-:Y:S01]  /*71e0*/  IMAD.SHL.U32 R25, R25, 0x1000000, RZ ;  /* 0x0100000019197824 */ /* 0x000fe200078e00ff */
[----:B------:R-:W-:Y:S01]  /*71f0*/  F2FP.SATFINITE.E4M3.F32.PACK_AB_MERGE_C R18, R199, R18, RZ ;  /* 0x00000012c712723e */ /* 0x000fe200048070ff */
[----:B------:R-:W-:Y:S01]  /*7200*/  IMAD.SHL.U32 R125, R125, 0x1000000, RZ ;  /* 0x010000007d7d7824 */ /* 0x000fe200078e00ff */
[----:B------:R-:W-:Y:S01]  /*7210*/  F2FP.SATFINITE.E4M3.F32.PACK_AB_MERGE_C R64, R199, R64, RZ ;  /* 0x00000040c740723e */ /* 0x000fe200048070ff */
[----:B------:R-:W-:Y:S01]  /*7220*/  FADD R63, R63, R144 ;  /* 0x000000903f3f7221 */ /* 0x000fe20000000000 */
[----:B------:R-:W-:Y:S01]  /*7230*/  PRMT R61, R61, 0x7604, R24 ;  /* 0x000076043d3d7816 */ /* 0x000fe20000000018 */
[----:B------:R-:W-:Y:S01]  /*7240*/  IMAD.U32 R24, R161, 0x10000, RZ ;  /* 0x00010000a1187824 */ /* 0x000fe200078e00ff */
[----:B------:R-:W-:Y:S01]  /*7250*/  LOP3.LUT R3, R136, 0xff0000, R3, 0xf8, !PT ;  /* 0x00ff000088037812 */ /* 0x000fe200078ef803 */
[----:B------:R-:W-:Y:S01]  /*7260*/  FADD R148, R65, R148 ;  /* 0x0000009441947221 */ /* 0x000fe20000000000 */
[----:B------:R-:W-:Y:S01]  /*7270*/  LOP3.LUT R160, R160, 0xffff, RZ, 0xc0, !PT ;  /* 0x0000ffffa0a07812 */ /* 0x000fe200078ec0ff */
[----:B------:R-:W-:Y:S01]  /*7280*/  FADD R71, R71, R170 ;  /* 0x000000aa47477221 */ /* 0x000fe20000000000 */
[----:B------:R-:W-:Y:S01]  /*7290*/  F2FP.SATFINITE.E4M3.F32.PACK_AB_MERGE_C R134, R199, R134, RZ ;  /* 0x00000086c786723e */ /* 0x000fe200048070ff */
[----:B------:R-:W-:Y:S01]  /*72a0*/  FADD R172, R73, R172 ;  /* 0x000000ac49ac7221 */ /* 0x000fe20000000000 */
[----:B------:R-:W-:-:S02]  /*72b0*/  PRMT R51, R180, 0x7604, R51 ;  /* 0x00007604b4337816 */ /* 0x000fc40000000033 */
[----:B------:R-:W-:Y:S01]  /*72c0*/  PRMT R55, R178, 0x7604, R55 ;  /* 0x00007604b2377816 */ /* 0x000fe20000000037 */
[----:B------:R-:W-:Y:S01]  /*72d0*/  IMAD.U32 R134, R134, 0x10000, RZ ;  /* 0x0001000086867824 */ /* 0x000fe200078e00ff */
[----:B------:R-:W-:Y:S02]  /*72e0*/  LOP3.LUT R6, R47, 0xff0000, R6, 0xf8, !PT ;  /* 0x00ff00002f067812 */ /* 0x000fe400078ef806 */
[----:B------:R-:W-:Y:S02]  /*72f0*/  LOP3.LUT R167, R167, 0xffff, RZ, 0xc0, !PT ;  /* 0x0000ffffa7a77812 */ /* 0x000fe400078ec0ff */
[----:B------:R-:W-:Y:S02]  /*7300*/  LOP3.LUT R165, R165, 0xffff, RZ, 0xc0, !PT ;  /* 0x0000ffffa5a57812 */ /* 0x000fe400078ec0ff */
[----:B------:R-:W-:Y:S01]  /*7310*/  LOP3.LUT R80, R80, 0xffff, RZ, 0xc0, !PT ;  /* 0x0000ffff50507812 */ /* 0x000fe200078ec0ff */
[----:B------:R-:W-:Y:S01]  /*7320*/  IMAD.SHL.U32 R167, R167, 0x1000000, RZ ;  /* 0x01000000a7a77824 */ /* 0x000fe200078e00ff */
[----:B------:R-:W-:-:S02]  /*7330*/  LOP3.LUT R74, R74, 0xffff, RZ, 0xc0, !PT ;  /* 0x0000ffff4a4a7812 */ /* 0x000fc400078ec0ff */
[----:B------:R-:W-:Y:S01]  /*7340*/  LOP3.LUT R34, R34, 0xff0000, R7, 0xf8, !PT ;  /* 0x00ff000022227812 */ /* 0x000fe200078ef807 */
[----:B------:R-:W-:Y:S01]  /*7350*/  IMAD.U32 R7, R108, 0x10000, RZ ;  /* 0x000100006c077824 */ /* 0x000fe200078e00ff */
[----:B------:R-:W-:Y:S02]  /*7360*/  LOP3.LUT R30, R30, 0xff0000, R5, 0xf8, !PT ;  /* 0x00ff00001e1e7812 */ /* 0x000fe400078ef805 */
[C---:B------:R-:W-:Y:S02]  /*7370*/  F2FP.SATFINITE.E4M3.F32.PACK_AB_MERGE_C R37, R199.reuse, R37, RZ ;  /* 0x00000025c725723e */ /* 0x040fe400048070ff */
[----:B------:R-:W-:Y:S02]  /*7380*/  F2FP.SATFINITE.E4M3.F32.PACK_AB_MERGE_C R29, R199, R29, RZ ;  /* 0x0000001dc71d723e */ /* 0x000fe400048070ff */
[----:B------:R-:W-:Y:S01]  /*7390*/  LOP3.LUT R18, R18, 0xff, RZ, 0xc0, !PT ;  /* 0x000000ff12127812 */ /* 0x000fe200078ec0ff */
[----:B------:R-:W-:Y:S01]  /*73a0*/  IMAD.U32 R16, R37, 0x10000, RZ ;  /* 0x0001000025107824 */ /* 0x000fe200078e00ff */
[----:B------:R-:W-:-:S02]  /*73b0*/  LOP3.LUT R59, R64, 0xffff, RZ, 0xc0, !PT ;  /* 0x0000ffff403b7812 */ /* 0x000fc400078ec0ff */
[----:B------:R-:W-:Y:S01]  /*73c0*/  LOP3.LUT R5, R3, R2, RZ, 0xfc, !PT ;  /* 0x0000000203057212 */ /* 0x000fe200078efcff */
[----:B------:R-:W-:Y:S01]  /*73d0*/  IMAD.SHL.U32 R3, R160, 0x1000000, RZ ;  /* 0x01000000a0037824 */ /* 0x000fe200078e00ff */
[----:B------:R-:W-:Y:S01]  /*73e0*/  LOP3.LUT R163, R163, 0xffff, RZ, 0xc0, !PT ;  /* 0x0000ffffa3a37812 */ /* 0x000fe200078ec0ff */
[----:B------:R-:W-:Y:S01]  /*73f0*/  IMAD.SHL.U32 R2, R165, 0x1000000, RZ ;  /* 0x01000000a5027824 */ /* 0x000fe200078e00ff */
[C---:B------:R-:W-:Y:S02]  /*7400*/  F2FP.SATFINITE.E4M3.F32.PACK_AB_MERGE_C R26, R199.reuse, R26, RZ ;  /* 0x0000001ac71a723e */ /* 0x040fe400048070ff */
[----:B------:R-:W-:Y:S01]  /*7410*/  F2FP.SATFINITE.E4M3.F32.PACK_AB_MERGE_C R58, R199, R58, RZ ;  /* 0x0000003ac73a723e */ /* 0x000fe200048070ff */
[----:B------:R-:W-:Y:S01]  /*7420*/  IMAD.SHL.U32 R163, R163, 0x1000000, RZ ;  /* 0x01000000a3a37824 */ /* 0x000fe200078e00ff */
[C---:B------:R-:W-:Y:S02]  /*7430*/  F2FP.SATFINITE.E4M3.F32.PACK_AB_MERGE_C R38, R199.reuse, R38, RZ ;  /* 0x00000026c726723e */ /* 0x040fe400048070ff */
[----:B------:R-:W-:-:S02]  /*7440*/  F2FP.SATFINITE.E4M3.F32.PACK_AB_MERGE_C R48, R199, R48, RZ ;  /* 0x00000030c730723e */ /* 0x000fc400048070ff */
[----:B------:R-:W-:Y:S02]  /*7450*/  LOP3.LUT R8, R49, 0xff0000, R8, 0xf8, !PT ;  /* 0x00ff000031087812 */ /* 0x000fe400078ef808 */
[----:B------:R-:W-:Y:S02]  /*7460*/  LOP3.LUT R10, R51, 0xff0000, R10, 0xf8, !PT ;  /* 0x00ff0000330a7812 */ /* 0x000fe400078ef80a */
[----:B------:R-:W-:Y:S02]  /*7470*/  LOP3.LUT R20, R55, 0xff0000, R20, 0xf8, !PT ;  /* 0x00ff000037147812 */ /* 0x000fe400078ef814 */
[----:B------:R-:W-:Y:S02]  /*7480*/  LOP3.LUT R24, R149, 0xff0000, R24, 0xf8, !PT ;  /* 0x00ff000095187812 */ /* 0x000fe400078ef818 */
[----:B------:R-:W-:Y:S01]  /*7490*/  LOP3.LUT R104, R21, 0xff0000, R104, 0xf8, !PT ;  /* 0x00ff000015687812 */ /* 0x000fe200078ef868 */
[----:B------:R-:W-:Y:S01]  /*74a0*/  IMAD.SHL.U32 R21, R80, 0x1000000, RZ ;  /* 0x0100000050157824 */ /* 0x000fe200078e00ff */
[----:B------:R-:W-:Y:S01]  /*74b0*/  LOP3.LUT R6, R6, R31, RZ, 0xfc, !PT ;  /* 0x0000001f06067212 */ /* 0x000fe200078efcff */
[----:B------:R-:W-:Y:S01]  /*74c0*/  IMAD.SHL.U32 R31, R74, 0x1000000, RZ ;  /* 0x010000004a1f7824 */ /* 0x000fe200078e00ff */
[----:B------:R-:W-:-:S02]  /*74d0*/  F2FP.SATFINITE.E4M3.F32.PACK_AB_MERGE_C R19, R199, R19, RZ ;  /* 0x00000013c713723e */ /* 0x000fc400048070ff */
[C---:B------:R-:W-:Y:S02]  /*74e0*/  F2FP.SATFINITE.E4M3.F32.PACK_AB_MERGE_C R15, R199.reuse, R15, RZ ;  /* 0x0000000fc70f723e */ /* 0x040fe400048070ff */
[C---:B------:R-:W-:Y:S02]  /*74f0*/  F2FP.SATFINITE.E4M3.F32.PACK_AB_MERGE_C R150, R199.reuse, R150, RZ ;  /* 0x00000096c796723e */ /* 0x040fe400048070ff */
[----:B------:R-:W-:Y:S02]  /*7500*/  F2FP.SATFINITE.E4M3.F32.PACK_AB_MERGE_C R106, R199, R106, RZ ;  /* 0x0000006ac76a723e */ /* 0x000fe400048070ff */
[----:B------:R-:W-:Y:S01]  /*7510*/  PRMT R59, R59, 0x7604, R18 ;  /* 0x000076043b3b7816 */ /* 0x000fe20000000012 */
[----:B------:R-:W-:Y:S01]  /*7520*/  IMAD.U32 R18, R111, 0x10000, RZ ;  /* 0x000100006f127824 */ /* 0x000fe200078e00ff */
[----:B------:R-:W-:Y:S02]  /*7530*/  LOP3.LUT R22, R145, 0xff0000, R22, 0xf8, !PT ;  /* 0x00ff000091167812 */ /* 0x000fe400078ef816 */
[----:B------:R-:W-:-:S02]  /*7540*/  LOP3.LUT R159, R159, 0xff0000, R166, 0xf8, !PT ;  /* 0x00ff00009f9f7812 */ /* 0x000fc400078ef8a6 */
[----:B------:R-:W-:Y:S02]  /*7550*/  LOP3.LUT R29, R29, 0xffff, RZ, 0xc0, !PT ;  /* 0x0000ffff1d1d7812 */ /* 0x000fe400078ec0ff */
[----:B------:R-:W-:Y:S02]  /*7560*/  LOP3.LUT R109, R109, 0xffff, RZ, 0xc0, !PT ;  /* 0x0000ffff6d6d7812 */ /* 0x000fe400078ec0ff */
[----:B------:R-:W-:Y:S01]  /*7570*/  F2FP.SATFINITE.E4M3.F32.PACK_AB_MERGE_C R158, R199, R158, RZ ;  /* 0x0000009ec79e723e */ /* 0x000fe200048070ff */
[----:B------:R-:W-:Y:S01]  /*7580*/  IMAD.SHL.U32 R29, R29, 0x1000000, RZ ;  /* 0x010000001d1d7824 */ /* 0x000fe200078e00ff */
[----:B------:R-:W-:Y:S01]  /*7590*/  F2FP.SATFINITE.E4M3.F32.PACK_AB_MERGE_C R156, R199, R156, RZ ;  /* 0x0000009cc79c723e */ /* 0x000fe200048070ff */
[----:B------:R-:W-:Y:S01]  /*75a0*/  IMAD.SHL.U32 R109, R109, 0x1000000, RZ ;  /* 0x010000006d6d7824 */ /* 0x000fe200078e00ff */
[C---:B------:R-:W-:Y:S01]  /*75b0*/  F2FP.SATFINITE.E4M3.F32.PACK_AB_MERGE_C R155, R199.reuse, R155, RZ ;  /* 0x0000009bc79b723e */ /* 0x040fe200048070ff */
[----:B------:R-:W-:Y:S01]  /*75c0*/  IMAD.U32 R158, R158, 0x10000, RZ ;  /* 0x000100009e9e7824 */ /* 0x000fe200078e00ff */
[----:B------:R-:W-:-:S02]  /*75d0*/  F2FP.SATFINITE.E4M3.F32.PACK_AB_MERGE_C R153, R199, R153, RZ ;  /* 0x00000099c799723e */ /* 0x000fc400048070ff */
[C---:B------:R-:W-:Y:S02]  /*75e0*/  F2FP.SATFINITE.E4M3.F32.PACK_AB_MERGE_C R147, R199.reuse, R147, RZ ;  /* 0x00000093c793723e */ /* 0x040fe400048070ff */
[----:B------:R-:W-:Y:S02]  /*75f0*/  F2FP.SATFINITE.E4M3.F32.PACK_AB_MERGE_C R146, R199, R146, RZ ;  /* 0x00000092c792723e */ /* 0x000fe400048070ff */
[----:B------:R-:W-:Y:S01]  /*7600*/  LOP3.LUT R26, R26, 0xff, RZ, 0xc0, !PT ;  /* 0x000000ff1a1a7812 */ /* 0x000fe200078ec0ff */
[----:B------:R-:W-:Y:S01]  /*7610*/  IMAD.U32 R147, R147, 0x10000, RZ ;  /* 0x0001000093937824 */ /* 0x000fe200078e00ff */
[----:B------:R-:W-:Y:S02]  /*7620*/  LOP3.LUT R79, R58, 0xffff, RZ, 0xc0, !PT ;  /* 0x0000ffff3a4f7812 */ /* 0x000fe400078ec0ff */
[----:B------:R-:W-:Y:S02]  /*7630*/  LOP3.LUT R38, R38, 0xff, RZ, 0xc0, !PT ;  /* 0x000000ff26267812 */ /* 0x000fe400078ec0ff */
[----:B------:R-:W-:-:S02]  /*7640*/  LOP3.LUT R85, R48, 0xffff, RZ, 0xc0, !PT ;  /* 0x0000ffff30557812 */ /* 0x000fc400078ec0ff */
[----:B------:R-:W-:Y:S02]  /*7650*/  LOP3.LUT R36, R36, 0xff0000, R7, 0xf8, !PT ;  /* 0x00ff000024247812 */ /* 0x000fe400078ef807 */
[----:B------:R-:W-:Y:S02]  /*7660*/  LOP3.LUT R8, R8, R33, RZ, 0xfc, !PT ;  /* 0x0000002108087212 */ /* 0x000fe400078efcff */
[----:B------:R-:W-:Y:S01]  /*7670*/  LOP3.LUT R25, R10, R25, RZ, 0xfc, !PT ;  /* 0x000000190a197212 */ /* 0x000fe200078efcff */
[----:B------:R-:W-:Y:S01]  /*7680*/  IMAD.SHL.U32 R10, R0, 0x4, RZ ;  /* 0x00000004000a7824 */ /* 0x000fe200078e00ff */
[----:B------:R-:W-:Y:S02]  /*7690*/  LOP3.LUT R20, R20, R125, RZ, 0xfc, !PT ;  /* 0x0000007d14147212 */ /* 0x000fe400078efcff */
[----:B------:R-:W-:Y:S02]  /*76a0*/  LOP3.LUT R7, R24, R3, RZ, 0xfc, !PT ;  /* 0x0000000318077212 */ /* 0x000fe400078efcff */
[----:B------:R-:W-:-:S02]  /*76b0*/  LOP3.LUT R19, R19, 0xff, RZ, 0xc0, !PT ;  /* 0x000000ff13137812 */ /* 0x000fc400078ec0ff */
[----:B------:R-:W-:Y:S02]  /*76c0*/  LOP3.LUT R15, R15, 0xff, RZ, 0xc0, !PT ;  /* 0x000000ff0f0f7812 */ /* 0x000fe400078ec0ff */
[----:B------:R-:W-:Y:S01]  /*76d0*/  LOP3.LUT R134, R13, 0xff0000, R134, 0xf8, !PT ;  /* 0x00ff00000d867812 */ /* 0x000fe200078ef886 */
[----:B------:R-:W-:Y:S01]  /*76e0*/  IMAD.U32 R13, R106, 0x10000, RZ ;  /* 0x000100006a0d7824 */ /* 0x000fe200078e00ff */
[----:B------:R-:W-:Y:S02]  /*76f0*/  LOP3.LUT R150, R150, 0xffff, RZ, 0xc0, !PT ;  /* 0x0000ffff96967812 */ /* 0x000fe400078ec0ff */
[----:B------:R-:W-:Y:S02]  /*7700*/  SEL R24, R6, R23, P1 ;  /* 0x0000001706187207 */ /* 0x000fe40000800000 */
[----:B------:R-:W-:Y:S01]  /*7710*/  F2FP.SATFINITE.E4M3.F32.PACK_AB_MERGE_C R72, R199, R72, RZ ;  /* 0x00000048c748723e */ /* 0x000fe200048070ff */
[----:B------:R-:W-:Y:S01]  /*7720*/  IMAD.SHL.U32 R3, R150, 0x1000000, RZ ;  /* 0x0100000096037824 */ /* 0x000fe200078e00ff */
[----:B------:R-:W-:-:S02]  /*7730*/  LOP3.LUT R22, R22, R167, RZ, 0xfc, !PT ;  /* 0x000000a716167212 */ /* 0x000fc400078efcff */
[----:B------:R-:W-:Y:S02]  /*7740*/  LOP3.LUT R159, R159, R2, RZ, 0xfc, !PT ;  /* 0x000000029f9f7212 */ /* 0x000fe400078efcff */
[----:B------:R-:W-:Y:S02]  /*7750*/  LOP3.LUT R21, R34, R21, RZ, 0xfc, !PT ;  /* 0x0000001522157212 */ /* 0x000fe400078efcff */
[----:B------:R-:W-:Y:S02]  /*7760*/  LOP3.LUT R104, R104, R31, RZ, 0xfc, !PT ;  /* 0x0000001f68687212 */ /* 0x000fe400078efcff */
[----:B------:R-:W-:Y:S02]  /*7770*/  SEL R23, R23, R6, P1 ;  /* 0x0000000617177207 */ /* 0x000fe40000800000 */
[C---:B------:R-:W-:Y:S02]  /*7780*/  F2FP.SATFINITE.E4M3.F32.PACK_AB_MERGE_C R102, R199.reuse, R102, RZ ;  /* 0x00000066c766723e */ /* 0x040fe400048070ff */
[----:B------:R-:W-:-:S02]  /*7790*/  F2FP.SATFINITE.E4M3.F32.PACK_AB_MERGE_C R76, R199, R76, RZ ;  /* 0x0000004cc74c723e */ /* 0x000fc400048070ff */
[----:B------:R-:W-:Y:S01]  /*77a0*/  PRMT R79, R79, 0x7604, R26 ;  /* 0x000076044f4f7816 */ /* 0x000fe2000000001a */
[----:B------:R-:W-:Y:S01]  /*77b0*/  IMAD.U32 R26, R155, 0x10000, RZ ;  /* 0x000100009b1a7824 */ /* 0x000fe200078e00ff */
[----:B------:R-:W-:Y:S02]  /*77c0*/  PRMT R38, R85, 0x7604, R38 ;  /* 0x0000760455267816 */ /* 0x000fe40000000026 */
[----:B------:R-:W-:Y:S02]  /*77d0*/  LOP3.LUT R156, R156, 0xffff, RZ, 0xc0, !PT ;  /* 0x0000ffff9c9c7812 */ /* 0x000fe400078ec0ff */
[----:B------:R-:W-:Y:S02]  /*77e0*/  LOP3.LUT R153, R153, 0xffff, RZ, 0xc0, !PT ;  /* 0x0000ffff99997812 */ /* 0x000fe400078ec0ff */
[----:B------:R-:W-:Y:S01]  /*77f0*/  LOP3.LUT R146, R146, 0xffff, RZ, 0xc0, !PT ;  /* 0x0000ffff92927812 */ /* 0x000fe200078ec0ff */
[----:B------:R-:W-:Y:S01]  /*7800*/  IMAD.SHL.U32 R156, R156, 0x1000000, RZ ;  /* 0x010000009c9c7824 */ /* 0x000fe200078e00ff */
[----:B------:R-:W-:Y:S01]  /*7810*/  SEL R6, R25, R8, P1 ;  /* 0x0000000819067207 */ /* 0x000fe20000800000 */
[----:B------:R-:W-:Y:S01]  /*7820*/  IMAD.SHL.U32 R2, R153, 0x1000000, RZ ;  /* 0x0100000099027824 */ /* 0x000fe200078e00ff */
[----:B------:R-:W-:Y:S01]  /*7830*/  SEL R31, R8, R25, P1 ;  /* 0x00000019081f7207 */ /* 0x000fe20000800000 */
[----:B------:R-:W-:Y:S01]  /*7840*/  IMAD.MOV.U32 R25, RZ, RZ, 0x2130 ;  /* 0x00002130ff197424 */ /* 0x000fe200078e00ff */
[----:B------:R-:W-:-:S02]  /*7850*/  SEL R34, R5, R20, P1 ;  /* 0x0000001405227207 */ /* 0x000fc40000800000 */
[----:B------:R-:W-:Y:S01]  /*7860*/  SEL R33, R20, R5, P1 ;  /* 0x0000000514217207 */ /* 0x000fe20000800000 */
[----:B------:R-:W-:Y:S01]  /*7870*/  IMAD.MOV.U32 R5, RZ, RZ, 0x3021 ;  /* 0x00003021ff057424 */ /* 0x000fe200078e00ff */
[----:B------:R-:W-:Y:S02]  /*7880*/  LOP3.LUT R16, R45, 0xff0000, R16, 0xf8, !PT ;  /* 0x00ff00002d107812 */ /* 0x000fe400078ef810 */
[----:B------:R-:W-:Y:S02]  /*7890*/  LOP3.LUT R18, R53, 0xff0000, R18, 0xf8, !PT ;  /* 0x00ff000035127812 */ /* 0x000fe400078ef812 */
[----:B------:R-:W-:Y:S02]  /*78a0*/  LOP3.LUT R152, R152, R163, RZ, 0xfc, !PT ;  /* 0x000000a398987212 */ /* 0x000fe400078efcff */
[----:B------:R-:W-:Y:S02]  /*78b0*/  PRMT R19, R162, 0x7604, R19 ;  /* 0x00007604a2137816 */ /* 0x000fe40000000013 */
[----:B------:R-:W-:-:S02]  /*78c0*/  PRMT R15, R174, 0x7604, R15 ;  /* 0x00007604ae0f7816 */ /* 0x000fc4000000000f */
[----:B------:R-:W-:Y:S02]  /*78d0*/  LOP3.LUT R10, R10, 0xc, RZ, 0xc0, !PT ;  /* 0x0000000c0a0a7812 */ /* 0x000fe400078ec0ff */
[----:B------:R-:W-:Y:S02]  /*78e0*/  LOP3.LUT R72, R72, 0xffff, RZ, 0xc0, !PT ;  /* 0x0000ffff48487812 */ /* 0x000fe400078ec0ff */
[----:B------:R-:W-:Y:S02]  /*78f0*/  SEL R20, R159, R22, P1 ;  /* 0x000000169f147207 */ /* 0x000fe40000800000 */
[----:B------:R-:W-:Y:S01]  /*7900*/  LOP3.LUT R38, R38, 0xff0000, R13, 0xf8, !PT ;  /* 0x00ff000026267812 */ /* 0x000fe200078ef80d */
[----:B------:R-:W-:Y:S01]  /*7910*/  IMAD.SHL.U32 R13, R146, 0x1000000, RZ ;  /* 0x01000000920d7824 */ /* 0x000fe200078e00ff */
[----:B------:R-:W-:Y:S01]  /*7920*/  LOP3.LUT R102, R102, 0xffff, RZ, 0xc0, !PT ;  /* 0x0000ffff66667812 */ /* 0x000fe200078ec0ff */
[----:B------:R-:W-:Y:S01]  /*7930*/  IMAD.SHL.U32 R27, R72, 0x1000000, RZ ;  /* 0x01000000481b7824 */ /* 0x000fe200078e00ff */
[----:B------:R-:W-:-:S02]  /*7940*/  LOP3.LUT R76, R76, 0xffff, RZ, 0xc0, !PT ;  /* 0x0000ffff4c4c7812 */ /* 0x000fc400078ec0ff */
[----:B------:R-:W-:Y:S02]  /*7950*/  SEL R159, R22, R159, P1 ;  /* 0x0000009f169f7207 */ /* 0x000fe40000800000 */
[----:B------:R-:W-:Y:S01]  /*7960*/  LOP3.LUT R16, R16, R29, RZ, 0xfc, !PT ;  /* 0x0000001d10107212 */ /* 0x000fe200078efcff */
[----:B------:R-:W-:Y:S01]  /*7970*/  IMAD.SHL.U32 R29, R76, 0x1000000, RZ ;  /* 0x010000004c1d7824 */ /* 0x000fe200078e00ff */
[----:B------:R-:W-:Y:S02]  /*7980*/  LOP3.LUT R109, R18, R109, RZ, 0xfc, !PT ;  /* 0x0000006d126d7212 */ /* 0x000fe400078efcff */
[----:B------:R-:W-:Y:S02]  /*7990*/  SEL R22, R7, R152, P1 ;  /* 0x0000009807167207 */ /* 0x000fe40000800000 */
[----:B------:R-:W-:Y:S02]  /*79a0*/  SEL R35, R152, R7, P1 ;  /* 0x0000000798237207 */ /* 0x000fe40000800000 */
[----:B------:R-:W-:-:S02]  /*79b0*/  F2FP.SATFINITE.E4M3.F32.PACK_AB_MERGE_C R94, R199, R94, RZ ;  /* 0x0000005ec75e723e */ /* 0x000fc400048070ff */
[----:B------:R-:W-:Y:S02]  /*79c0*/  LOP3.LUT R19, R19, 0xff0000, R158, 0xf8, !PT ;  /* 0x00ff000013137812 */ /* 0x000fe400078ef89e */
[----:B------:R-:W-:Y:S02]  /*79d0*/  LOP3.LUT R15, R15, 0xff0000, R26, 0xf8, !PT ;  /* 0x00ff00000f0f7812 */ /* 0x000fe400078ef81a */
[----:B------:R-:W-:Y:S02]  /*79e0*/  LOP3.LUT R70, R70, 0xff0000, R147, 0xf8, !PT ;  /* 0x00ff000046467812 */ /* 0x000fe400078ef893 */
[-C--:B------:R-:W-:Y:S01]  /*79f0*/  SHF.R.U32.HI R7, RZ, R10.reuse, R5 ;  /* 0x0000000aff077219 */ /* 0x080fe20000011605 */
[----:B------:R-:W-:Y:S01]  /*7a00*/  IMAD.MOV.U32 R5, RZ, RZ, 0x3276 ;  /* 0x00003276ff057424 */ /* 0x000fe200078e00ff */
[----:B------:R-:W-:Y:S02]  /*7a10*/  SHF.R.U32.HI R8, RZ, R10, R25 ;  /* 0x0000000aff087219 */ /* 0x000fe40000011619 */
[----:B------:R-:W-:Y:S01]  /*7a20*/  LOP3.LUT R28, R28, R3, RZ, 0xfc, !PT ;  /* 0x000000031c1c7212 */ /* 0x000fe200078efcff */
[----:B------:R-:W-:Y:S01]  /*7a30*/  IMAD.SHL.U32 R3, R102, 0x1000000, RZ ;  /* 0x0100000066037824 */ /* 0x000fe200078e00ff */
[----:B------:R-:W-:-:S02]  /*7a40*/  SEL R26, R109, R16, P1 ;  /* 0x000000106d1a7207 */ /* 0x000fc40000800000 */
[----:B------:R-:W-:Y:S02]  /*7a50*/  LOP3.LUT R19, R19, R156, RZ, 0xfc, !PT ;  /* 0x0000009c13137212 */ /* 0x000fe400078efcff */
[----:B------:R-:W-:Y:S01]  /*7a60*/  LOP3.LUT R18, R15, R2, RZ, 0xfc, !PT ;  /* 0x000000020f127212 */ /* 0x000fe200078efcff */
[----:B------:R-:W-:Y:S01]  /*7a70*/  FADD R2, R71, R172 ;  /* 0x000000ac47027221 */ /* 0x000fe20000000000 */
[----:B------:R-:W-:Y:S02]  /*7a80*/  LOP3.LUT R13, R70, R13, RZ, 0xfc, !PT ;  /* 0x0000000d460d7212 */ /* 0x000fe400078efcff */
[----:B------:R-:W-:Y:S02]  /*7a90*/  LOP3.LUT R94, R94, 0xffff, RZ, 0xc0, !PT ;  /* 0x0000ffff5e5e7812 */ /* 0x000fe400078ec0ff */
[----:B------:R-:W-:Y:S02]  /*7aa0*/  SEL R109, R16, R109, P1 ;  /* 0x0000006d106d7207 */ /* 0x000fe40000800000 */
[----:B------:R-:W-:-:S02]  /*7ab0*/  LOP3.LUT R7, R7, 0xf, RZ, 0xc0, !PT ;  /* 0x0000000f07077812 */ /* 0x000fc400078ec0ff */
[----:B------:R-:W-:Y:S02]  /*7ac0*/  LOP3.LUT R8, R8, 0xf, RZ, 0xc0, !PT ;  /* 0x0000000f08087812 */ /* 0x000fe400078ec0ff */
[C---:B------:R-:W-:Y:S01]  /*7ad0*/  F2FP.SATFINITE.E4M3.F32.PACK_AB_MERGE_C R86, R199.reuse, R86, RZ ;  /* 0x00000056c756723e */ /* 0x040fe200048070ff */
[----:B------:R-:W-:Y:S01]  /*7ae0*/  SHFL.IDX PT, R25, R24, R7, 0x1c1f ;  /* 0x001c1f0718197589 */ /* 0x000fe200000e0000 */
[C---:B------:R-:W-:Y:S02]  /*7af0*/  F2FP.SATFINITE.E4M3.F32.PACK_AB_MERGE_C R124, R199.reuse, R124, RZ ;  /* 0x0000007cc77c723e */ /* 0x040fe400048070ff */
[C---:B------:R-:W-:Y:S01]  /*7b00*/  F2FP.SATFINITE.E4M3.F32.PACK_AB_MERGE_C R100, R199.reuse, R100, RZ ;  /* 0x00000064c764723e */ /* 0x040fe200048070ff */
[----:B------:R-:W1:Y:S01]  /*7b10*/  SHFL.IDX PT, R0, R23, R8, 0x1c1f ;  /* 0x001c1f0817007589 */ /* 0x000e6200000e0000 */
[C---:B------:R-:W-:Y:S01]  /*7b20*/  F2FP.SATFINITE.E4M3.F32.PACK_AB_MERGE_C R122, R199.reuse, R122, RZ ;  /* 0x0000007ac77a723e */ /* 0x040fe200048070ff */
[----:B------:R-:W-:Y:S01]  /*7b30*/  IMAD.U32 R124, R124, 0x10000, RZ ;  /* 0x000100007c7c7824 */ /* 0x000fe200078e00ff */
[C---:B------:R-:W-:Y:S01]  /*7b40*/  F2FP.SATFINITE.E4M3.F32.PACK_AB_MERGE_C R98, R199.reuse, R98, RZ ;  /* 0x00000062c762723e */ /* 0x040fe200048070ff */
[----:B------:R-:W-:Y:S01]  /*7b50*/  SHFL.IDX PT, R16, R31, R8, 0x1c1f ;  /* 0x001c1f081f107589 */ /* 0x000fe200000e0000 */
[----:B------:R-:W-:Y:S01]  /*7b60*/  LOP3.LUT R27, R36, R27, RZ, 0xfc, !PT ;  /* 0x0000001b241b7212 */ /* 0x000fe200078efcff */
[----:B------:R-:W-:Y:S01]  /*7b70*/  IMAD.U32 R122, R122, 0x10000, RZ ;  /* 0x000100007a7a7824 */ /* 0x000fe200078e00ff */
[----:B------:R-:W-:Y:S01]  /*7b80*/  F2FP.SATFINITE.E4M3.F32.PACK_AB_MERGE_C R88, R199, R88, RZ ;  /* 0x00000058c758723e */ /* 0x000fe200048070ff */
[----:B------:R-:W-:Y:S01]  /*7b90*/  SHFL.IDX PT, R109, R109, R8, 0x1c1f ;  /* 0x001c1f086d6d7589 */ /* 0x000fe200000e0000 */
[----:B------:R-:W-:Y:S01]  /*7ba0*/  LOP3.LUT R134, R134, R3, RZ, 0xfc, !PT ;  /* 0x0000000386867212 */ /* 0x000fe200078efcff */
[----:B------:R-:W-:Y:S01]  /*7bb0*/  IMAD.SHL.U32 R3, R94, 0x1000000, RZ ;  /* 0x010000005e037824 */ /* 0x000fe200078e00ff */
[----:B------:R-:W-:Y:S01]  /*7bc0*/  LOP3.LUT R29, R38, R29, RZ, 0xfc, !PT ;  /* 0x0000001d261d7212 */ /* 0x000fe200078efcff */
[----:B------:R-:W-:Y:S01]  /*7bd0*/  SHFL.IDX PT, R34, R34, R7, 0x1c1f ;  /* 0x001c1f0722227589 */ /* 0x000fe200000e0000 */
[----:B------:R-:W-:-:S02]  /*7be0*/  SEL R36, R18, R19, P1 ;  /* 0x0000001312247207 */ /* 0x000fc40000800000 */
[C---:B------:R-:W-:Y:S01]  /*7bf0*/  F2FP.SATFINITE.E4M3.F32.PACK_AB_MERGE_C R118, R199.reuse, R118, RZ ;  /* 0x00000076c776723e */ /* 0x040fe200048070ff */
[----:B------:R-:W-:Y:S01]  /*7c00*/  SHFL.IDX PT, R33, R33, R8, 0x1c1f ;  /* 0x001c1f0821217589 */ /* 0x000fe200000e0000 */
[C---:B------:R-:W-:Y:S02]  /*7c10*/  F2FP.SATFINITE.E4M3.F32.PACK_AB_MERGE_C R92, R199.reuse, R92, RZ ;  /* 0x0000005cc75c723e */ /* 0x040fe400048070ff */
[C---:B------:R-:W-:Y:S01]  /*7c20*/  F2FP.SATFINITE.E4M3.F32.PACK_AB_MERGE_C R116, R199.reuse, R116, RZ ;  /* 0x00000074c774723e */ /* 0x040fe200048070ff */
[----:B------:R-:W-:Y:S01]  /*7c30*/  IMAD.U32 R118, R118, 0x10000, RZ ;  /* 0x0001000076767824 */ /* 0x000fe200078e00ff */
[----:B------:R-:W-:Y:S01]  /*7c40*/  F2FP.SATFINITE.E4M3.F32.PACK_AB_MERGE_C R90, R199, R90, RZ ;  /* 0x0000005ac75a723e */ /* 0x000fe200048070ff */
[----:B------:R-:W-:Y:S01]  /*7c50*/  SHFL.IDX PT, R22, R22, R7, 0x1c1f ;  /* 0x001c1f0716167589 */ /* 0x000fe200000e0000 */
[----:B------:R-:W-:Y:S01]  /*7c60*/  SEL R19, R19, R18, P1 ;  /* 0x0000001213137207 */ /* 0x000fe20000800000 */
[----:B------:R-:W-:Y:S01]  /*7c70*/  IMAD.U32 R116, R116, 0x10000, RZ ;  /* 0x0001000074747824 */ /* 0x000fe200078e00ff */
[----:B------:R-:W-:Y:S01]  /*7c80*/  SEL R38, R13, R28, P1 ;  /* 0x0000001c0d267207 */ /* 0x000fe20000800000 */
[----:B------:R-:W-:Y:S01]  /*7c90*/  SHFL.IDX PT, R18, R26, R7, 0x1c1f ;  /* 0x001c1f071a127589 */ /* 0x000fe200000e0000 */
[----:B------:R-:W-:-:S02]  /*7ca0*/  SEL R41, R28, R13, P1 ;  /* 0x0000000d1c297207 */ /* 0x000fc40000800000 */
[----:B------:R-:W-:Y:S01]  /*7cb0*/  LOP3.LUT R86, R86, 0xffff, RZ, 0xc0, !PT ;  /* 0x0000ffff56567812 */ /* 0x000fe200078ec0ff */
[----:B------:R2:W3:Y:S01]  /*7cc0*/  SHFL.IDX PT, R13, R6, R7, 0x1c1f ;  /* 0x001c1f07060d7589 */ /* 0x0004e200000e0000 */
[C---:B------:R-:W-:Y:S02]  /*7cd0*/  F2FP.SATFINITE.E4M3.F32.PACK_AB_MERGE_C R126, R199.reuse, R126, RZ ;  /* 0x0000007ec77e723e */ /* 0x040fe400048070ff */
[C---:B------:R-:W-:Y:S01]  /*7ce0*/  F2FP.SATFINITE.E4M3.F32.PACK_AB_MERGE_C R96, R199.reuse, R96, RZ ;  /* 0x00000060c760723e */ /* 0x040fe200048070ff */
[----:B------:R-:W-:Y:S01]  /*7cf0*/  SHFL.IDX PT, R35, R35, R8, 0x1c1f ;  /* 0x001c1f0823237589 */ /* 0x000fe200000e0000 */
[C---:B------:R-:W-:Y:S01]  /*7d00*/  F2FP.SATFINITE.E4M3.F32.PACK_AB_MERGE_C R112, R199.reuse, R112, RZ ;  /* 0x00000070c770723e */ /* 0x040fe200048070ff */
[----:B------:R-:W-:Y:S01]  /*7d10*/  IMAD.U32 R126, R126, 0x10000, RZ ;  /* 0x000100007e7e7824 */ /* 0x000fe200078e00ff */
[C---:B------:R-:W-:Y:S01]  /*7d20*/  F2FP.SATFINITE.E4M3.F32.PACK_AB_MERGE_C R84, R199.reuse, R84, RZ ;  /* 0x00000054c754723e */ /* 0x040fe200048070ff */
[----:B------:R-:W-:Y:S01]  /*7d30*/  SHFL.IDX PT, R37, R36, R7, 0x1c1f ;  /* 0x001c1f0724257589 */ /* 0x000fe200000e0000 */
[C---:B------:R-:W-:Y:S01]  /*7d40*/  F2FP.SATFINITE.E4M3.F32.PACK_AB_MERGE_C R110, R199.reuse, R110, RZ ;  /* 0x0000006ec76e723e */ /* 0x040fe200048070ff */
[----:B------:R-:W-:Y:S01]  /*7d50*/  IMAD.U32 R112, R112, 0x10000, RZ ;  /* 0x0001000070707824 */ /* 0x000fe200078e00ff */
[C---:B------:R-:W-:Y:S01]  /*7d60*/  F2FP.SATFINITE.E4M3.F32.PACK_AB_MERGE_C R82, R199.reuse, R82, RZ ;  /* 0x00000052c752723e */ /* 0x040fe200048070ff */
[----:B--2---:R-:W-:Y:S01]  /*7d70*/  IMAD.MOV.U32 R6, RZ, RZ, 0x1054 ;  /* 0x00001054ff067424 */ /* 0x004fe200078e00ff */
[----:B------:R-:W-:Y:S01]  /*7d80*/  LOP3.LUT R100, R100, 0xffff, RZ, 0xc0, !PT ;  /* 0x0000ffff64647812 */ /* 0x000fe200078ec0ff */
[----:B------:R-:W-:Y:S01]  /*7d90*/  IMAD.U32 R110, R110, 0x10000, RZ ;  /* 0x000100006e6e7824 */ /* 0x000fe200078e00ff */
[----:B------:R-:W-:Y:S01]  /*7da0*/  LOP3.LUT R98, R98, 0xffff, RZ, 0xc0, !PT ;  /* 0x0000ffff62627812 */ /* 0x000fe200078ec0ff */
[----:B------:R-:W-:Y:S01]  /*7db0*/  SHFL.IDX PT, R39, R38, R7, 0x1c1f ;  /* 0x001c1f0726277589 */ /* 0x000fe200000e0000 */
[----:B------:R-:W-:Y:S01]  /*7dc0*/  F2FP.SATFINITE.E4M3.F32.PACK_AB_MERGE_C R78, R199, R78, RZ ;  /* 0x0000004ec74e723e */ /* 0x000fe200048070ff */
[----:B------:R-:W-:Y:S01]  /*7dd0*/  IMAD.SHL.U32 R100, R100, 0x1000000, RZ ;  /* 0x0100000064647824 */ /* 0x000fe200078e00ff */
[----:B------:R-:W-:Y:S01]  /*7de0*/  LOP3.LUT R88, R88, 0xffff, RZ, 0xc0, !PT ;  /* 0x0000ffff58587812 */ /* 0x000fe200078ec0ff */
[----:B------:R-:W-:Y:S01]  /*7df0*/  IMAD.SHL.U32 R98, R98, 0x1000000, RZ ;  /* 0x0100000062627824 */ /* 0x000fe200078e00ff */
[----:B------:R-:W-:Y:S01]  /*7e00*/  LOP3.LUT R92, R92, 0xffff, RZ, 0xc0, !PT ;  /* 0x0000ffff5c5c7812 */ /* 0x000fe200078ec0ff */
[----:B------:R-:W-:Y:S01]  /*7e10*/  SHFL.IDX PT, R20, R20, R7, 0x1c1f ;  /* 0x001c1f0714147589 */ /* 0x000fe200000e0000 */
[----:B------:R-:W-:Y:S01]  /*7e20*/  LOP3.LUT R90, R90, 0xffff, RZ, 0xc0, !PT ;  /* 0x0000ffff5a5a7812 */ /* 0x000fe200078ec0ff */
[----:B------:R-:W-:Y:S01]  /*7e30*/  IMAD.SHL.U32 R15, R88, 0x1000000, RZ ;  /* 0x01000000580f7824 */ /* 0x000fe200078e00ff */
[----:B------:R-:W-:Y:S01]  /*7e40*/  LOP3.LUT R44, R44, R3, RZ, 0xfc, !PT ;  /* 0x000000032c2c7212 */ /* 0x000fe200078efcff */
[----:B------:R-:W-:Y:S01]  /*7e50*/  IMAD.SHL.U32 R3, R86, 0x1000000, RZ ;  /* 0x0100000056037824 */ /* 0x000fe200078e00ff */
[----:B------:R-:W-:Y:S01]  /*7e60*/  LOP3.LUT R96, R96, 0xffff, RZ, 0xc0, !PT ;  /* 0x0000ffff60607812 */ /* 0x000fe200078ec0ff */
[----:B------:R-:W-:Y:S01]  /*7e70*/  IMAD.SHL.U32 R92, R92, 0x1000000, RZ ;  /* 0x010000005c5c7824 */ /* 0x000fe200078e00ff */
[----:B------:R-:W-:Y:S01]  /*7e80*/  LOP3.LUT R84, R84, 0xffff, RZ, 0xc0, !PT ;  /* 0x0000ffff54547812 */ /* 0x000fe200078ec0ff */
[----:B------:R-:W-:Y:S01]  /*7e90*/  IMAD.SHL.U32 R90, R90, 0x1000000, RZ ;  /* 0x010000005a5a7824 */ /* 0x000fe200078e00ff */
[----:B------:R-:W-:Y:S01]  /*7ea0*/  LOP3.LUT R82, R82, 0xffff, RZ, 0xc0, !PT ;  /* 0x0000ffff52527812 */ /* 0x000fe200078ec0ff */
[----:B------:R-:W-:Y:S01]  /*7eb0*/  IMAD.SHL.U32 R96, R96, 0x1000000, RZ ;  /* 0x0100000060607824 */ /* 0x000fe200078e00ff */
[----:B------:R-:W-:Y:S01]  /*7ec0*/  LOP3.LUT R78, R78, 0xffff, RZ, 0xc0, !PT ;  /* 0x0000ffff4e4e7812 */ /* 0x000fe200078ec0ff */
[----:B------:R-:W-:Y:S01]  /*7ed0*/  IMAD.SHL.U32 R84, R84, 0x1000000, RZ ;  /* 0x0100000054547824 */ /* 0x000fe200078e00ff */
[----:B------:R-:W-:Y:S01]  /*7ee0*/  LOP3.LUT R57, R57, 0xff0000, R124, 0xf8, !PT ;  /* 0x00ff000039397812 */ /* 0x000fe200078ef87c */
[----:B------:R-:W-:Y:S01]  /*7ef0*/  IMAD.SHL.U32 R82, R82, 0x1000000, RZ ;  /* 0x0100000052527824 */ /* 0x000fe200078e00ff */
[----:B------:R-:W-:Y:S01]  /*7f00*/  LOP3.LUT R59, R59, 0xff0000, R122, 0xf8, !PT ;  /* 0x00ff00003b3b7812 */ /* 0x000fe200078ef87a */
[----:B------:R-:W-:Y:S01]  /*7f10*/  SHFL.IDX PT, R159, R159, R8, 0x1c1f ;  /* 0x001c1f089f9f7589 */ /* 0x000fe200000e0000 */
[----:B------:R-:W-:-:S02]  /*7f20*/  LOP3.LUT R61, R61, 0xff0000, R118, 0xf8, !PT ;  /* 0x00ff00003d3d7812 */ /* 0x000fc400078ef876 */
[----:B------:R-:W-:Y:S02]  /*7f30*/  LOP3.LUT R79, R79, 0xff0000, R116, 0xf8, !PT ;  /* 0x00ff00004f4f7812 */ /* 0x000fe400078ef874 */
[----:B------:R-:W-:Y:S01]  /*7f40*/  LOP3.LUT R32, R32, R3, RZ, 0xfc, !PT ;  /* 0x0000000320207212 */ /* 0x000fe200078efcff */
[----:B------:R-:W-:Y:S01]  /*7f50*/  IMAD.SHL.U32 R3, R78, 0x1000000, RZ ;  /* 0x010000004e037824 */ /* 0x000fe200078e00ff */
[----:B------:R-:W-:Y:S02]  /*7f60*/  LOP3.LUT R17, R17, 0xff0000, R126, 0xf8, !PT ;  /* 0x00ff000011117812 */ /* 0x000fe400078ef87e */
[----:B------:R-:W-:Y:S02]  /*7f70*/  LOP3.LUT R81, R81, 0xff0000, R112, 0xf8, !PT ;  /* 0x00ff000051517812 */ /* 0x000fe400078ef870 */
[----:B------:R-:W-:Y:S02]  /*7f80*/  LOP3.LUT R83, R83, 0xff0000, R110, 0xf8, !PT ;  /* 0x00ff000053537812 */ /* 0x000fe400078ef86e */
[----:B------:R-:W-:-:S02]  /*7f90*/  LOP3.LUT R57, R57, R100, RZ, 0xfc, !PT ;  /* 0x0000006439397212 */ /* 0x000fc400078efcff */
[----:B------:R-:W-:Y:S02]  /*7fa0*/  LOP3.LUT R98, R59, R98, RZ, 0xfc, !PT ;  /* 0x000000623b627212 */ /* 0x000fe400078efcff */
[----:B------:R-:W-:Y:S02]  /*7fb0*/  LOP3.LUT R15, R46, R15, RZ, 0xfc, !PT ;  /* 0x0000000f2e0f7212 */ /* 0x000fe400078efcff */
[----:B------:R-:W-:Y:S02]  /*7fc0*/  LOP3.LUT R61, R61, R92, RZ, 0xfc, !PT ;  /* 0x0000005c3d3d7212 */ /* 0x000fe400078efcff */
[----:B------:R-:W-:Y:S02]  /*7fd0*/  LOP3.LUT R90, R79, R90, RZ, 0xfc, !PT ;  /* 0x0000005a4f5a7212 */ /* 0x000fe400078efcff */
[----:B------:R-:W-:Y:S02]  /*7fe0*/  LOP3.LUT R17, R17, R96, RZ, 0xfc, !PT ;  /* 0x0000006011117212 */ /* 0x000fe400078efcff */
[----:B------:R-:W-:-:S02]  /*7ff0*/  LOP3.LUT R81, R81, R84, RZ, 0xfc, !PT ;  /* 0x0000005451517212 */ /* 0x000fc400078efcff */
[----:B------:R-:W-:Y:S02]  /*8000*/  LOP3.LUT R82, R83, R82, RZ, 0xfc, !PT ;  /* 0x0000005253527212 */ /* 0x000fe400078efcff */
[----:B------:R-:W-:Y:S02]  /*8010*/  SEL R42, R98, R57, P1 ;  /* 0x00000039622a7207 */ /* 0x000fe40000800000 */
[----:B------:R-:W-:Y:S01]  /*8020*/  LOP3.LUT R30, R30, R3, RZ, 0xfc, !PT ;  /* 0x000000031e1e7212 */ /* 0x000fe200078efcff */
[----:B------:R-:W-:Y:S01]  /*8030*/  FADD R3, R63, R148 ;  /* 0x000000943f037221 */ /* 0x000fe20000000000 */
[----:B------:R-:W-:Y:S01]  /*8040*/  SEL R57, R57, R98, P1 ;  /* 0x0000006239397207 */ /* 0x000fe20000800000 */
[----:B------:R-:W-:Y:S01]  /*8050*/  SHFL.IDX PT, R43, R42, R7, 0x1c1f ;  /* 0x001c1f072a2b7589 */ /* 0x000fe200000e0000 */
[----:B------:R-:W-:Y:S02]  /*8060*/  SEL R46, R15, R44, P1 ;  /* 0x0000002c0f2e7207 */ /* 0x000fe40000800000 */
[----:B------:R-:W-:-:S02]  /*8070*/  SEL R15, R44, R15, P1 ;  /* 0x0000000f2c0f7207 */ /* 0x000fc40000800000 */
[----:B------:R-:W-:Y:S01]  /*8080*/  SEL R48, R90, R61, P1 ;  /* 0x0000003d5a307207 */ /* 0x000fe20000800000 */
[----:B------:R-:W2:Y:S01]  /*8090*/  SHFL.IDX PT, R44, R57, R8, 0x1c1f ;  /* 0x001c1f08392c7589 */ /* 0x000ea200000e0000 */
[----:B------:R-:W-:Y:S02]  /*80a0*/  SEL R61, R61, R90, P1 ;  /* 0x0000005a3d3d7207 */ /* 0x000fe40000800000 */
[----:B------:R-:W-:Y:S01]  /*80b0*/  SEL R50, R21, R32, P1 ;  /* 0x0000002015327207 */ /* 0x000fe20000800000 */
[----:B------:R-:W-:Y:S01]  /*80c0*/  SHFL.IDX PT, R46, R46, R7, 0x1c1f ;  /* 0x001c1f072e2e7589 */ /* 0x000fe200000e0000 */
[----:B------:R-:W-:Y:S02]  /*80d0*/  SEL R40, R17, R134, P1 ;  /* 0x0000008611287207 */ /* 0x000fe40000800000 */
[----:B------:R-:W-:Y:S01]  /*80e0*/  SEL R21, R32, R21, P1 ;  /* 0x0000001520157207 */ /* 0x000fe20000800000 */
[----:B------:R-:W4:Y:S01]  /*80f0*/  SHFL.IDX PT, R15, R15, R8, 0x1c1f ;  /* 0x001c1f080f0f7589 */ /* 0x000f2200000e0000 */
[----:B------:R-:W-:-:S02]  /*8100*/  SEL R52, R82, R81, P1 ;  /* 0x0000005152347207 */ /* 0x000fc40000800000 */
[----:B------:R-:W-:Y:S01]  /*8110*/  SEL R6, R6, 0x5410, P1 ;  /* 0x0000541006067807 */ /* 0x000fe20000800000 */
[----:B------:R-:W-:Y:S01]  /*8120*/  SHFL.IDX PT, R48, R48, R7, 0x1c1f ;  /* 0x001c1f0730307589 */ /* 0x000fe200000e0000 */
[----:B------:R-:W-:Y:S02]  /*8130*/  SEL R17, R134, R17, P1 ;  /* 0x0000001186117207 */ /* 0x000fe40000800000 */
[----:B------:R-:W-:Y:S01]  /*8140*/  SEL R81, R81, R82, P1 ;  /* 0x0000005251517207 */ /* 0x000fe20000800000 */
[----:B------:R-:W5:Y:S01]  /*8150*/  SHFL.IDX PT, R61, R61, R8, 0x1c1f ;  /* 0x001c1f083d3d7589 */ /* 0x000f6200000e0000 */
[----:B------:R-:W-:Y:S02]  /*8160*/  SEL R54, R27, R30, P1 ;  /* 0x0000001e1b367207 */ /* 0x000fe40000800000 */
[----:B------:R-:W-:Y:S01]  /*8170*/  SEL R23, R30, R27, P1 ;  /* 0x0000001b1e177207 */ /* 0x000fe20000800000 */
[----:B------:R-:W-:Y:S01]  /*8180*/  SHFL.IDX PT, R50, R50, R7, 0x1c1f ;  /* 0x001c1f0732327589 */ /* 0x000fe200000e0000 */
[----:B------:R-:W-:-:S02]  /*8190*/  SEL R5, R5, 0x7632, P1 ;  /* 0x0000763205057807 */ /* 0x000fc40000800000 */
[----:B------:R-:W-:Y:S01]  /*81a0*/  SEL R56, R104, R29, P1 ;  /* 0x0000001d68387207 */ /* 0x000fe20000800000 */
[----:B------:R-:W5:Y:S01]  /*81b0*/  SHFL.IDX PT, R21, R21, R8, 0x1c1f ;  /* 0x001c1f0815157589 */ /* 0x000f6200000e0000 */
[----:B------:R-:W-:Y:S02]  /*81c0*/  SEL R45, R29, R104, P1 ;  /* 0x000000681d2d7207 */ /* 0x000fe40000800000 */
[CCC-:B-1----:R-:W-:Y:S01]  /*81d0*/  PRMT R24, R25.reuse, R6.reuse, R0.reuse ;  /* 0x0000000619187216 */ /* 0x1c2fe20000000000 */
[----:B------:R-:W-:Y:S01]  /*81e0*/  SHFL.IDX PT, R52, R52, R7, 0x1c1f ;  /* 0x001c1f0734347589 */ /* 0x000fe200000e0000 */
[-C--:B------:R-:W-:Y:S02]  /*81f0*/  PRMT R25, R25, R5.reuse, R0 ;  /* 0x0000000519197216 */ /* 0x080fe40000000000 */
[C-C-:B---3--:R-:W-:Y:S01]  /*8200*/  PRMT R26, R13.reuse, R6, R16.reuse ;  /* 0x000000060d1a7216 */ /* 0x148fe20000000010 */
[----:B------:R-:W1:Y:S01]  /*8210*/  SHFL.IDX PT, R0, R19, R8, 0x1c1f ;  /* 0x001c1f0813007589 */ /* 0x000e6200000e0000 */
[----:B------:R-:W-:-:S02]  /*8220*/  PRMT R27, R13, R5, R16 ;  /* 0x000000050d1b7216 */ /* 0x000fc40000000010 */
[CCC-:B------:R-:W-:Y:S01]  /*8230*/  PRMT R28, R18.reuse, R6.reuse, R109.reuse ;  /* 0x00000006121c7216 */ /* 0x1c0fe2000000006d */
[----:B------:R-:W3:Y:S01]  /*8240*/  SHFL.IDX PT, R16, R41, R8, 0x1c1f ;  /* 0x001c1f0829107589 */ /* 0x000ee200000e0000 */
[-C--:B------:R-:W-:Y:S02]  /*8250*/  PRMT R29, R18, R5.reuse, R109 ;  /* 0x00000005121d7216 */ /* 0x080fe4000000006d */
[CCC-:B--2---:R-:W-:Y:S01]  /*8260*/  PRMT R42, R43.reuse, R6.reuse, R44.reuse ;  /* 0x000000062b2a7216 */ /* 0x1c4fe2000000002c */
[----:B------:R-:W-:Y:S01]  /*8270*/  SHFL.IDX PT, R18, R17, R8, 0x1c1f ;  /* 0x001c1f0811127589 */ /* 0x000fe200000e0000 */
[----:B------:R-:W-:Y:S02]  /*8280*/  PRMT R43, R43, R5, R44 ;  /* 0x000000052b2b7216 */ /* 0x000fe4000000002c */
[-C--:B----4-:R-:W-:Y:S01]  /*8290*/  PRMT R44, R46, R6.reuse, R15 ;  /* 0x000000062e2c7216 */ /* 0x090fe2000000000f */
[----:B------:R-:W2:Y:S01]  /*82a0*/  SHFL.IDX PT, R13, R40, R7, 0x1c1f ;  /* 0x001c1f07280d7589 */ /* 0x000ea200000e0000 */
[----:B------:R-:W-:-:S02]  /*82b0*/  PRMT R30, R34, R6, R33 ;  /* 0x00000006221e7216 */ /* 0x000fc40000000021 */
[-C--:B------:R-:W-:Y:S01]  /*82c0*/  PRMT R31, R34, R5.reuse, R33 ;  /* 0x00000005221f7216 */ /* 0x080fe20000000021 */
[----:B------:R-:W4:Y:S01]  /*82d0*/  SHFL.IDX PT, R81, R81, R8, 0x1c1f ;  /* 0x001c1f0851517589 */ /* 0x000f2200000e0000 */
[-C--:B-----5:R-:W-:Y:S02]  /*82e0*/  PRMT R47, R48, R5.reuse, R61 ;  /* 0x00000005302f7216 */ /* 0x0a0fe4000000003d */
[-C--:B------:R-:W-:Y:S01]  /*82f0*/  PRMT R34, R22, R6.reuse, R35 ;  /* 0x0000000616227216 */ /* 0x080fe20000000023 */
[----:B------:R-:W-:Y:S01]  /*8300*/  SHFL.IDX PT, R54, R54, R7, 0x1c1f ;  /* 0x001c1f0736367589 */ /* 0x000fe200000e0000 */
[----:B------:R-:W-:Y:S02]  /*8310*/  PRMT R49, R50, R5, R21 ;  /* 0x0000000532317216 */ /* 0x000fe40000000015 */
[-C--:B------:R-:W-:Y:S01]  /*8320*/  PRMT R32, R20, R6.reuse, R159 ;  /* 0x0000000614207216 */ /* 0x080fe2000000009f */
[----:B------:R-:W5:Y:S01]  /*8330*/  SHFL.IDX PT, R23, R23, R8, 0x1c1f ;  /* 0x001c1f0817177589 */ /* 0x000f6200000e0000 */
[----:B-1----:R-:W-:-:S02]  /*8340*/  PRMT R36, R37, R6, R0 ;  /* 0x0000000625247216 */ /* 0x002fc40000000000 */
[-C--:B------:R-:W-:Y:S01]  /*8350*/  PRMT R33, R20, R5.reuse, R159 ;  /* 0x0000000514217216 */ /* 0x080fe2000000009f */
[----:B------:R-:W-:Y:S01]  /*8360*/  SHFL.IDX PT, R56, R56, R7, 0x1c1f ;  /* 0x001c1f0738387589 */ /* 0x000fe200000e0000 */
[-C--:B---3--:R-:W-:Y:S02]  /*8370*/  PRMT R38, R39, R6.reuse, R16 ;  /* 0x0000000627267216 */ /* 0x088fe40000000010 */
[-C--:B------:R-:W-:Y:S01]  /*8380*/  PRMT R35, R22, R5.reuse, R35 ;  /* 0x0000000516237216 */ /* 0x080fe20000000023 */
[----:B------:R1:W3:Y:S01]  /*8390*/  SHFL.IDX PT, R17, R45, R8, 0x1c1f ;  /* 0x001c1f082d117589 */ /* 0x0002e200000e0000 */
[-C--:B------:R-:W-:Y:S02]  /*83a0*/  PRMT R37, R37, R5.reuse, R0 ;  /* 0x0000000525257216 */ /* 0x080fe40000000000 */
[----:B------:R-:W-:Y:S02]  /*83b0*/  PRMT R39, R39, R5, R16 ;  /* 0x0000000527277216 */ /* 0x000fe40000000010 */
[----:B--2---:R-:W-:-:S02]  /*83c0*/  PRMT R40, R13, R6, R18 ;  /* 0x000000060d287216 */ /* 0x004fc40000000012 */
[-C--:B------:R-:W-:Y:S02]  /*83d0*/  PRMT R41, R13, R5.reuse, R18 ;  /* 0x000000050d297216 */ /* 0x080fe40000000012 */
[-C--:B----4-:R-:W-:Y:S02]  /*83e0*/  PRMT R51, R52, R5.reuse, R81 ;  /* 0x0000000534337216 */ /* 0x090fe40000000051 */
[----:B-1----:R-:W-:Y:S02]  /*83f0*/  PRMT R45, R46, R5, R15 ;  /* 0x000000052e2d7216 */ /* 0x002fe4000000000f */
[-C--:B------:R-:W-:Y:S02]  /*8400*/  PRMT R46, R48, R6.reuse, R61 ;  /* 0x00000006302e7216 */ /* 0x080fe4000000003d */
[-C--:B------:R-:W-:Y:S02]  /*8410*/  PRMT R48, R50, R6.reuse, R21 ;  /* 0x0000000632307216 */ /* 0x080fe40000000015 */
[----:B------:R-:W-:-:S02]  /*8420*/  PRMT R50, R52, R6, R81 ;  /* 0x0000000634327216 */ /* 0x000fc40000000051 */
[CCC-:B-----5:R-:W-:Y:S02]  /*8430*/  PRMT R64, R54.reuse, R6.reuse, R23.reuse ;  /* 0x0000000636407216 */ /* 0x1e0fe40000000017 */
[-C--:B------:R-:W-:Y:S02]  /*8440*/  PRMT R65, R54, R5.reuse, R23 ;  /* 0x0000000536417216 */ /* 0x080fe40000000017 */
[C-C-:B---3--:R-:W-:Y:S02]  /*8450*/  PRMT R66, R56.reuse, R6, R17.reuse ;  /* 0x0000000638427216 */ /* 0x148fe40000000011 */
[----:B------:R-:W-:Y:S01]  /*8460*/  PRMT R67, R56, R5, R17 ;  /* 0x0000000538437216 */ /* 0x000fe20000000011 */
[----:B------:R-:W-:Y:S06]  /*8470*/  @!P0 BRA `(.L_x_19) ;  /* 0x0000000000048947 */ /* 0x000fec0003800000 */
[----:B------:R-:W-:Y:S01]  /*8480*/  BPT.TRAP 0x1 ;  /* 0x000000040000795c */ /* 0x000fe20000300000 */
.L_x_19:
[----:B------:R-:W1:Y:S02]  /*8490*/  SYNCS.PHASECHK.TRANS64.TRYWAIT P2, [UR36+0x21008], R4 ;  /* 0x02100804ff0075a7 */ /* 0x000e640008040164 */
[----:B-1----:R-:W-:Y:S05]  /*84a0*/  @!P2 BRA `(.L_x_20) ;  /* 0x0000010400c4a947 */ /* 0x002fea0003800000 */
.L_x_106:
[----:B------:R-:W-:Y:S01]  /*84b0*/  UIADD3 UR10, UR6, 0x600, URZ ;  /* 0x00000600060a7890 */ /* 0x000fe2000fffe03f */
[----:B------:R-:W-:Y:S01]  /*84c0*/  WARPGROUP.ARRIVE ;  /* 0x00000000000079c5 */ /* 0x000fe20000000000 */
[----:B------:R-:W-:-:S07]  /*84d0*/  UMOV UR11, 0x40000040 ;  /* 0x40000040000b7882 */ /* 0x000fce0000000000 */
[----:B------:R-:W-:Y:S01]  /*84e0*/  QGMMA.64x96x32.F32.E4M3.E4M3 R152, R24, gdesc[UR8], RZ, !UPT, gsb0 ;  /* 0x0160000818987df3 */ /* 0x000fe2000c0008ff */
[----:B------:R-:W-:Y:S01]  /*84f0*/  UIADD3 UR10, UR6, 0x602, URZ ;  /* 0x00000602060a7890 */ /* 0x000fe2000fffe03f */
[----:B------:R-:W-:Y:S01]  /*8500*/  UMOV UR11, 0x40000040 ;  /* 0x40000040000b7882 */ /* 0x000fe20000000000 */
[----:B------:R-:W-:Y:S02]  /*8510*/  WARPGROUP.DEPBAR.LE gsb0, 0x0 ;  /* 0x00008000000079c5 */ /* 0x000fe40000010000 */
[----:B------:R-:W-:-:S06]  /*8520*/  WARPGROUP.ARRIVE ;  /* 0x00000000000079c5 */ /* 0x000fcc0000000000 */
[----:B------:R-:W-:Y:S01]  /*8530*/  QGMMA.64x96x32.F32.E4M3.E4M3 R152, R28, gdesc[UR8], R152, gsb0 ;  /* 0x016000081c987df3 */ /* 0x000fe20008000898 */
        /* <DEDUP_REMOVED lines=29> */
[----:B------:R-:W-:Y:S03]  /*8710*/  QGMMA.64x96x32.F32.E4M3.E4M3 R152, R64, gdesc[UR8], R152, gsb0 ;  /* 0x0160000840987df3 */ /* 0x000fe60008000898 */
[----:B------:R-:W-:Y:S02]  /*8720*/  WARPGROUP.DEPBAR.LE gsb0, 0x0 ;  /* 0x00008000000079c5 */ /* 0x000fe40000010000 */
[----:B------:R-:W-:Y:S05]  /*8730*/  @!P0 BRA `(.L_x_21) ;  /* 0x0000000000048947 */ /* 0x000fea0003800000 */
[----:B------:R-:W-:Y:S01]  /*8740*/  BPT.TRAP 0x1 ;  /* 0x000000040000795c */ /* 0x000fe20000300000 */
.L_x_21:
[----:B------:R-:W-:Y:S01]  /*8750*/  UISETP.GT.U32.AND UP0, UPT, UR4, 0x1, UPT ;  /* 0x000000010400788c */ /* 0x000fe2000bf04070 */
[----:B-1----:R-:W-:Y:S01]  /*8760*/  IMAD.MOV.U32 R4, RZ, RZ, RZ ;  /* 0x000000ffff047224 */ /* 0x002fe200078e00ff */
[----:B------:R-:W-:-:S04]  /*8770*/  UIADD3 UR5, UR36, 0x21028, URZ ;  /* 0x0002102824057890 */ /* 0x000fc8000fffe03f */
[----:B------:R-:W-:Y:S01]  /*8780*/  PLOP3.LUT P2, PT, PT, PT, UP0, 0x80, 0x0 ;  /* 0x000000000000781c */ /* 0x000fe20003f4f008 */
[----:B------:R-:W-:-:S09]  /*8790*/  UPRMT UR5, URZ, 0x654, UR5 ;  /* 0x000006543f057896 */ /* 0x000fd20008000005 */
[----:B------:R-:W-:Y:S03]  /*87a0*/  SYNCS.ARRIVE.TRANS64.RED.A1T0 RZ, [UR5], RZ ;  /* 0x000000ffffff79a7 */ /* 0x000fe60008100405 */
[----:B------:R-:W-:Y:S05]  /*87b0*/  @P2 BRA `(.L_x_22) ;  /* 0x0000000000042947 */ /* 0x000fea0003800000 */
[----:B------:R-:W-:Y:S01]  /*87c0*/  BPT.TRAP 0x1 ;  /* 0x000000040000795c */ /* 0x000fe20000300000 */
.L_x_22:
[C---:B------:R-:W-:Y:S01]  /*87d0*/  ISETP.GE.AND P3, PT, R11.reuse, 0x201, PT ;  /* 0x000002010b00780c */ /* 0x040fe20003f66270 */
[----:B------:R-:W-:Y:S01]  /*87e0*/  VIADD R0, R11, 0xff ;  /* 0x000000ff0b007836 */ /* 0x000fe20000000000 */
[----:B------:R-:W-:Y:S01]  /*87f0*/  UMOV UR4, 0x1 ;  /* 0x0000000100047882 */ /* 0x000fe20000000000 */
[----:B------:R-:W-:-:S03]  /*8800*/  UMOV UR5, 0x2 ;  /* 0x0000000200057882 */ /* 0x000fc60000000000 */
[----:B------:R-:W-:-:S04]  /*8810*/  SHF.R.S32.HI R13, RZ, 0x1f, R0 ;  /* 0x0000001fff0d7819 */ /* 0x000fc80000011400 */
[----:B------:R-:W-:Y:S01]  /*8820*/  LEA.HI R13, R13, R0, RZ, 0x8 ;  /* 0x000000000d0d7211 */ /* 0x000fe200078f40ff */
[----:B------:R-:W-:-:S03]  /*8830*/  VIADD R0, R9, 0x100 ;  /* 0x0000010009007836 */ /* 0x000fc60000000000 */
[----:B------:R-:W-:Y:S01]  /*8840*/  LEA.HI.SX32 R9, R13, 0xffffffff, 0x18 ;  /* 0xffffffff0d097811 */ /* 0x000fe200078fc2ff */
[----:B------:R-:W-:Y:S06]  /*8850*/  @!P3 BRA `(.L_x_23) ;  /* 0x000000600094b947 */ /* 0x000fec0003800000 */
[----:B------:R-:W-:Y:S01]  /*8860*/  IMAD.MOV.U32 R11, RZ, RZ, R14 ;  /* 0x000000ffff0b7224 */ /* 0x000fe200078e000e */
[----:B------:R-:W-:Y:S01]  /*8870*/  UMOV UR5, 0x2 ;  /* 0x0000000200057882 */ /* 0x000fe20000000000 */
[----:B------:R-:W-:Y:S01]  /*8880*/  IMAD.MOV.U32 R13, RZ, RZ, R12 ;  /* 0x000000ffff0d7224 */ /* 0x000fe200078e000c */
[----:B------:R-:W-:Y:S01]  /*8890*/  UMOV UR4, 0x1 ;  /* 0x0000000100047882 */ /* 0x000fe20000000000 */
[----:B------:R-:W-:Y:S01]  /*88a0*/  IMAD.MOV.U32 R4, RZ, RZ, RZ ;  /* 0x000000ffff047224 */ /* 0x000fe200078e00ff */
[----:B------:R-:W-:-:S06]  /*88b0*/  ULDC UR21, c[0x0][0x604] ;  /* 0x0001810000157ab9 */ /* 0x000fcc0000000800 */
.L_x_34:
[----:B------:R-:W-:-:S13]  /*88c0*/  PLOP3.LUT P4, PT, PT, PT, UP1, 0x80, 0x0 ;  /* 0x000000000000781c */ /* 0x000fda0003f8f018 */
[----:B-1----:R-:W-:Y:S05]  /*88d0*/  @!P4 BRA `(.L_x_24) ;  /* 0x000000000004c947 */ /* 0x002fea0003800000 */
[----:B------:R-:W-:Y:S01]  /*88e0*/  BPT.TRAP 0x1 ;  /* 0x000000040000795c */ /* 0x000fe20000300000 */
.L_x_24:
[----:B------:R-:W-:Y:S01]  /*88f0*/  ULEA UR7, UR5, UR36, 0x3 ;  /* 0x0000002405077291 */ /* 0x000fe2000f8e183f */
[----:B------:R-:W-:-:S08]  /*8900*/  SHF.L.U32 R7, R4, 0x1f, RZ ;  /* 0x0000001f04077819 */ /* 0x000fd000000006ff */
[----:B------:R-:W1:Y:S02]  /*8910*/  SYNCS.PHASECHK.TRANS64.TRYWAIT P3, [UR7+0x21000], R7 ;  /* 0x02100007ff0075a7 */ /* 0x000e640008060147 */
[----:B-1----:R-:W-:Y:S05]  /*8920*/  @!P3 BRA `(.L_x_25) ;  /* 0x0000010000bcb947 */ /* 0x002fea0003800000 */
.L_x_107:
[----:B------:R-:W-:Y:S01]  /*8930*/  UIMAD UR10, UR5, 0x600, UR6 ;  /* 0x00000600050a78a4 */ /* 0x000fe2000f8e0206 */
[----:B------:R-:W-:Y:S01]  /*8940*/  WARPGROUP.ARRIVE ;  /* 0x00000000000079c5 */ /* 0x000fe20000000000 */
[----:B------:R-:W-:Y:S01]  /*8950*/  UMOV UR11, 0xc0000010 ;  /* 0xc0000010000b7882 */ /* 0x000fe20000000000 */
[----:B------:R-:W-:Y:S01]  /*8960*/  UMOV UR15, 0xc0000010 ;  /* 0xc0000010000f7882 */ /* 0x000fe20000000000 */
[----:B------:R-:W-:Y:S02]  /*8970*/  UIADD3 UR14, UR10, 0x200, URZ ;  /* 0x000002000a0e7890 */ /* 0x000fe4000fffe03f */
[----:B------:R-:W-:Y:S01]  /*8980*/  UIADD3 UR18, UR10, 0x400, URZ ;  /* 0x000004000a127890 */ /* 0x000fe2000fffe03f */
[----:B------:R-:W-:Y:S02]  /*8990*/  UMOV UR19, 0xc0000010 ;  /* 0xc000001000137882 */ /* 0x000fe40000000000 */
[----:B------:R-:W-:Y:S01]  /*89a0*/  QGMMA.64x256x32.F32.E4M3.E4M3 R24, gdesc[UR8], RZ, !UPT, gsb0 ;  /* 0x03e00000081879f3 */ /* 0x000fe2000c0008ff */
[----:B------:R-:W-:-:S04]  /*89b0*/  UIADD3 UR5, UR5, 0x1, URZ ;  /* 0x0000000105057890 */ /* 0x000fc8000fffe03f */
[----:B------:R-:W-:-:S04]  /*89c0*/  UISETP.NE.AND UP0, UPT, UR5, 0x5, UPT ;  /* 0x000000050500788c */ /* 0x000fc8000bf05270 */
[----:B------:R-:W-:Y:S02]  /*89d0*/  USEL UR10, URZ, 0x1, UP0 ;  /* 0x000000013f0a7887 */ /* 0x000fe40008000000 */
[----:B------:R-:W-:-:S04]  /*89e0*/  USEL UR7, UR5, URZ, UP0 ;  /* 0x0000003f05077287 */ /* 0x000fc80008000000 */
[----:B------:R-:W-:Y:S01]  /*89f0*/  LOP3.LUT R4, R4, UR10, RZ, 0x3c, !PT ;  /* 0x0000000a04047c12 */ /* 0x000fe2000f8e3cff */
[----:B------:R-:W-:Y:S02]  /*8a00*/  WARPGROUP.DEPBAR.LE gsb0, 0x0 ;  /* 0x00008000000079c5 */ /* 0x000fe40000010000 */
[----:B------:R-:W-:-:S10]  /*8a10*/  WARPGROUP.ARRIVE ;  /* 0x00000000000079c5 */ /* 0x000fd40000000000 */
[----:B------:R-:W-:Y:S03]  /*8a20*/  QGMMA.64x256x32.F32.E4M3.E4M3 R24, gdesc[UR12], R24, gsb0 ;  /* 0x03e000000c1879f3 */ /* 0x000fe60008000818 */
[----:B------:R-:W-:Y:S02]  /*8a30*/  WARPGROUP.DEPBAR.LE gsb0, 0x0 ;  /* 0x00008000000079c5 */ /* 0x000fe40000010000 */
[----:B------:R-:W-:-:S15]  /*8a40*/  WARPGROUP.ARRIVE ;  /* 0x00000000000079c5 */ /* 0x000fde0000000000 */
[----:B------:R-:W-:-:S08]  /*8a50*/  NOP ;  /* 0x0000000000007918 */ /* 0x000fd00000000000 */
[----:B------:R-:W-:Y:S03]  /*8a60*/  QGMMA.64x256x32.F32.E4M3.E4M3 R24, gdesc[UR16], R24, gsb0 ;  /* 0x03e00000101879f3 */ /* 0x000fe60008000818 */
[----:B------:R-:W-:Y:S02]  /*8a70*/  WARPGROUP.DEPBAR.LE gsb0, 0x0 ;  /* 0x00008000000079c5 */ /* 0x000fe40000010000 */
[----:B------:R-:W-:Y:S05]  /*8a80*/  @!P4 BRA `(.L_x_26) ;  /* 0x000000000004c947 */ /* 0x000fea0003800000 */
[----:B------:R-:W-:Y:S01]  /*8a90*/  BPT.TRAP 0x1 ;  /* 0x000000040000795c */ /* 0x000fe20000300000 */
.L_x_26:
[----:B-1----:R-:W-:Y:S01]  /*8aa0*/  FMNMX R8, R24, R13, !PT ;  /* 0x0000000d18087209 */ /* 0x002fe20007800000 */
[----:B------:R-:W-:-:S03]  /*8ab0*/  ULEA UR5, UR7, UR36, 0x3 ;  /* 0x0000002407057291 */ /* 0x000fc6000f8e183f */
[----:B------:R-:W-:-:S04]  /*8ac0*/  FMNMX R7, R25, R8, !PT ;  /* 0x0000000819077209 */ /* 0x000fc80007800000 */
        /* <DEDUP_REMOVED lines=61> */
[----:B------:R-:W-:-:S05]  /*8ea0*/  FMNMX R14, R149, R8, !PT ;  /* 0x00000008950e7209 */ /* 0x000fca0007800000 */
[----:B------:R-:W1:Y:S02]  /*8eb0*/  SHFL.BFLY PT, R7, R14, 0x1, 0x1f ;  /* 0x0c201f000e077f89 */ /* 0x000e6400000e0000 */
[----:B-1----:R-:W-:Y:S02]  /*8ec0*/  FMNMX R15, R14, R7, !PT ;  /* 0x000000070e0f7209 */ /* 0x002fe40007800000 */
[----:B------:R-:W-:-:S03]  /*8ed0*/  FMNMX R14, R26, R11, !PT ;  /* 0x0000000b1a0e7209 */ /* 0x000fc60007800000 */
[----:B------:R-:W1:Y:S02]  /*8ee0*/  SHFL.BFLY PT, R12, R15, 0x2, 0x1f ;  /* 0x0c401f000f0c7f89 */ /* 0x000e6400000e0000 */
[----:B-1----:R-:W-:-:S04]  /*8ef0*/  FMNMX R12, R15, R12, !PT ;  /* 0x0000000c0f0c7209 */ /* 0x002fc80007800000 */
[----:B------:R-:W-:-:S04]  /*8f00*/  FSETP.NEU.AND P3, PT, R12, -INF , PT ;  /* 0xff8000000c00780b */ /* 0x000fc80003f6d000 */
[----:B------:R-:W-:-:S05]  /*8f10*/  FSEL R8, R12, RZ, P3 ;  /* 0x000000ff0c087208 */ /* 0x000fca0001800000 */
[C---:B------:R-:W-:Y:S01]  /*8f20*/  FMUL R7, R8.reuse, UR21 ;  /* 0x0000001508077c20 */ /* 0x040fe20008400000 */
[----:B------:R-:W-:-:S03]  /*8f30*/  FADD R8, -R8, R13 ;  /* 0x0000000d08087221 */ /* 0x000fc60000000100 */
[--C-:B------:R-:W-:Y:S01]  /*8f40*/  FFMA R29, R29, UR21, -R7.reuse ;  /* 0x000000151d1d7c23 */ /* 0x100fe20008000807 */
[----:B------:R-:W-:-:S01]  /*8f50*/  FFMA R25, R25, UR21, -R7 ;  /* 0x0000001519197c23 */ /* 0x000fc20008000807 */
[--C-:B------:R-:W-:Y:S01]  /*8f60*/  FFMA R24, R24, UR21, -R7.reuse ;  /* 0x0000001518187c23 */ /* 0x100fe20008000807 */
[----:B------:R-:W-:-:S01]  /*8f70*/  FFMA R28, R28, UR21, -R7 ;  /* 0x000000151c1c7c23 */ /* 0x000fc20008000807 */
[--C-:B------:R-:W-:Y:S01]  /*8f80*/  FFMA R37, R37, UR21, -R7.reuse ;  /* 0x0000001525257c23 */ /* 0x100fe20008000807 */
[----:B------:R-:W-:Y:S01]  /*8f90*/  FSETP.GEU.AND P4, PT, R29, -126, PT ;  /* 0xc2fc00001d00780b */ /* 0x000fe20003f8e000 */
[--C-:B------:R-:W-:Y:S01]  /*8fa0*/  FFMA R33, R33, UR21, -R7.reuse ;  /* 0x0000001521217c23 */ /* 0x100fe20008000807 */
[----:B------:R-:W-:Y:S01]  /*8fb0*/  FSETP.GEU.AND P6, PT, R25, -126, PT ;  /* 0xc2fc00001900780b */ /* 0x000fe20003fce000 */
[--C-:B------:R-:W-:Y:S01]  /*8fc0*/  FFMA R32, R32, UR21, -R7.reuse ;  /* 0x0000001520207c23 */ /* 0x100fe20008000807 */
[----:B------:R-:W-:Y:S01]  /*8fd0*/  FSETP.GEU.AND P5, PT, R24, -126, PT ;  /* 0xc2fc00001800780b */ /* 0x000fe20003fae000 */
[--C-:B------:R-:W-:Y:S01]  /*8fe0*/  FFMA R36, R36, UR21, -R7.reuse ;  /* 0x0000001524247c23 */ /* 0x100fe20008000807 */
[----:B------:R-:W-:Y:S01]  /*8ff0*/  FSETP.GEU.AND P3, PT, R28, -126, PT ;  /* 0xc2fc00001c00780b */ /* 0x000fe20003f6e000 */
[--C-:B------:R-:W-:Y:S01]  /*9000*/  FFMA R41, R41, UR21, -R7.reuse ;  /* 0x0000001529297c23 */ /* 0x100fe20008000807 */
[----:B------:R-:W-:-:S01]  /*9010*/  FFMA R40, R40, UR21, -R7 ;  /* 0x0000001528287c23 */ /* 0x000fc20008000807 */
[--C-:B------:R-:W-:Y:S01]  /*9020*/  FFMA R44, R44, UR21, -R7.reuse ;  /* 0x000000152c2c7c23 */ /* 0x100fe20008000807 */
[----:B------:R-:W-:-:S01]  /*9030*/  FFMA R49, R49, UR21, -R7 ;  /* 0x0000001531317c23 */ /* 0x000fc20008000807 */
[--C-:B------:R-:W-:Y:S01]  /*9040*/  FFMA R48, R48, UR21, -R7.reuse ;  /* 0x0000001530307c23 */ /* 0x100fe20008000807 */
[----:B------:R-:W-:-:S01]  /*9050*/  FFMA R52, R52, UR21, -R7 ;  /* 0x0000001534347c23 */ /* 0x000fc20008000807 */
[----:B------:R-:W-:Y:S01]  /*9060*/  @!P4 FMUL R29, R29, 0.5 ;  /* 0x3f0000001d1dc820 */ /* 0x000fe20000400000 */
[----:B------:R-:W-:-:S01]  /*9070*/  FFMA R129, R129, UR21, -R7 ;  /* 0x0000001581817c23 */ /* 0x000fc20008000807 */
[----:B------:R-:W-:Y:S01]  /*9080*/  @!P6 FMUL R25, R25, 0.5 ;  /* 0x3f0000001919e820 */ /* 0x000fe20000400000 */
[----:B------:R-:W-:-:S01]  /*9090*/  FFMA R128, R128, UR21, -R7 ;  /* 0x0000001580807c23 */ /* 0x000fc20008000807 */
[----:B------:R-:W1:Y:S01]  /*90a0*/  MUFU.EX2 R18, R29 ;  /* 0x0000001d00127308 */ /* 0x000e620000000800 */
[----:B------:R-:W-:Y:S01]  /*90b0*/  @!P5 FMUL R24, R24, 0.5 ;  /* 0x3f0000001818d820 */ /* 0x000fe20000400000 */
[----:B------:R-:W-:Y:S01]  /*90c0*/  @!P3 FMUL R28, R28, 0.5 ;  /* 0x3f0000001c1cb820 */ /* 0x000fe20000400000 */
[----:B------:R-:W-:-:S01]  /*90d0*/  FFMA R136, R136, UR21, -R7 ;  /* 0x0000001588887c23 */ /* 0x000fc20008000807 */
[--C-:B------:R-:W-:Y:S01]  /*90e0*/  FFMA R140, R140, UR21, -R7.reuse ;  /* 0x000000158c8c7c23 */ /* 0x100fe20008000807 */
[----:B------:R-:W-:-:S01]  /*90f0*/  FFMA R144, R144, UR21, -R7 ;  /* 0x0000001590907c23 */ /* 0x000fc20008000807 */
[--C-:B------:R-:W-:Y:S01]  /*9100*/  FFMA R145, R145, UR21, -R7.reuse ;  /* 0x0000001591917c23 */ /* 0x100fe20008000807 */
[----:B------:R-:W-:-:S01]  /*9110*/  FFMA R149, R149, UR21, -R7 ;  /* 0x0000001595957c23 */ /* 0x000fc20008000807 */
[----:B------:R-:W2:Y:S01]  /*9120*/  MUFU.EX2 R16, R25 ;  /* 0x0000001900107308 */ /* 0x000ea20000000800 */
[----:B------:R-:W-:-:S01]  /*9130*/  FFMA R148, R148, UR21, -R7 ;  /* 0x0000001594947c23 */ /* 0x000fc20008000807 */
[----:B------:R-:W-:-:S06]  /*9140*/  FMUL R8, R8, UR21 ;  /* 0x0000001508087c20 */ /* 0x000fcc0008400000 */
[----:B------:R-:W3:Y:S01]  /*9150*/  MUFU.EX2 R15, R24 ;  /* 0x00000018000f7308 */ /* 0x000ee20000000800 */
[----:B-1----:R-:W-:Y:S01]  /*9160*/  @!P4 FMUL R18, R18, R18 ;  /* 0x000000121212c220 */ /* 0x002fe20000400000 */
[----:B------:R-:W-:-:S06]  /*9170*/  FSETP.GEU.AND P4, PT, R37, -126, PT ;  /* 0xc2fc00002500780b */ /* 0x000fcc0003f8e000 */
[----:B------:R1:W4:Y:S01]  /*9180*/  MUFU.EX2 R17, R28 ;  /* 0x0000001c00117308 */ /* 0x0003220000000800 */
[----:B--2---:R-:W-:Y:S01]  /*9190*/  @!P6 FMUL R16, R16, R16 ;  /* 0x000000101010e220 */ /* 0x004fe20000400000 */
[----:B------:R-:W-:-:S05]  /*91a0*/  FSETP.GEU.AND P6, PT, R33, -126, PT ;  /* 0xc2fc00002100780b */ /* 0x000fca0003fce000 */
[----:B------:R-:W-:Y:S01]  /*91b0*/  @!P4 FMUL R37, R37, 0.5 ;  /* 0x3f0000002525c820 */ /* 0x000fe20000400000 */
[----:B---3--:R-:W-:Y:S01]  /*91c0*/  @!P5 FMUL R15, R15, R15 ;  /* 0x0000000f0f0fd220 */ /* 0x008fe20000400000 */
[----:B------:R-:W-:Y:S02]  /*91d0*/  FSETP.GEU.AND P5, PT, R32, -126, PT ;  /* 0xc2fc00002000780b */ /* 0x000fe40003fae000 */
[----:B------:R2:W3:Y:S01]  /*91e0*/  MUFU.EX2 R22, R37 ;  /* 0x0000002500167308 */ /* 0x0004e20000000800 */
[----:B-1----:R-:W-:-:S01]  /*91f0*/  FFMA R28, R45, UR21, -R7 ;  /* 0x000000152d1c7c23 */ /* 0x002fc20008000807 */
[----:B------:R-:W-:Y:S02]  /*9200*/  FFMA R45, R61, UR21, -R7 ;  /* 0x000000153d2d7c23 */ /* 0x000fe40008000807 */
[----:B------:R-:W-:Y:S01]  /*9210*/  @!P6 FMUL R33, R33, 0.5 ;  /* 0x3f0000002121e820 */ /* 0x000fe20000400000 */
[----:B----4-:R-:W-:Y:S01]  /*9220*/  @!P3 FMUL R17, R17, R17 ;  /* 0x000000111111b220 */ /* 0x010fe20000400000 */
[----:B------:R-:W-:-:S02]  /*9230*/  FSETP.GEU.AND P3, PT, R36, -126, PT ;  /* 0xc2fc00002400780b */ /* 0x000fc40003f6e000 */
[----:B------:R-:W1:Y:S01]  /*9240*/  MUFU.EX2 R20, R33 ;  /* 0x0000002100147308 */ /* 0x000e620000000800 */
[----:B--2---:R-:W-:-:S01]  /*9250*/  FFMA R37, R56, UR21, -R7 ;  /* 0x0000001538257c23 */ /* 0x004fc20008000807 */
[----:B------:R-:W-:Y:S01]  /*9260*/  FFMA R56, R69, UR21, -R7 ;  /* 0x0000001545387c23 */ /* 0x000fe20008000807 */
[----:B------:R-:W-:-:S05]  /*9270*/  @!P5 FMUL R32, R32, 0.5 ;  /* 0x3f0000002020d820 */ /* 0x000fca0000400000 */
[----:B------:R-:W2:Y:S01]  /*9280*/  MUFU.EX2 R19, R32 ;  /* 0x0000002000137308 */ /* 0x000ea20000000800 */
[----:B---3--:R-:W-:Y:S01]  /*9290*/  @!P4 FMUL R22, R22, R22 ;  /* 0x000000161616c220 */ /* 0x008fe20000400000 */
[----:B------:R-:W-:Y:S01]  /*92a0*/  FSETP.GEU.AND P4, PT, R28, -126, PT ;  /* 0xc2fc00001c00780b */ /* 0x000fe20003f8e000 */
[----:B------:R-:W-:-:S05]  /*92b0*/  @!P3 FMUL R36, R36, 0.5 ;  /* 0x3f0000002424b820 */ /* 0x000fca0000400000 */
[----:B------:R3:W4:Y:S01]  /*92c0*/  MUFU.EX2 R21, R36 ;  /* 0x0000002400157308 */ /* 0x0007220000000800 */
[----:B-1----:R-:W-:Y:S01]  /*92d0*/  @!P6 FMUL R20, R20, R20 ;  /* 0x000000141414e220 */ /* 0x002fe20000400000 */
[----:B------:R-:W-:-:S05]  /*92e0*/  FSETP.GEU.AND P6, PT, R41, -126, PT ;  /* 0xc2fc00002900780b */ /* 0x000fca0003fce000 */
[----:B------:R-:W-:Y:S01]  /*92f0*/  @!P4 FMUL R28, R28, 0.5 ;  /* 0x3f0000001c1cc820 */ /* 0x000fe20000400000 */
[----:B--2---:R-:W-:Y:S01]  /*9300*/  @!P5 FMUL R19, R19, R19 ;  /* 0x000000131313d220 */ /* 0x004fe20000400000 */
[----:B------:R-:W-:Y:S01]  /*9310*/  FSETP.GEU.AND P5, PT, R40, -126, PT ;  /* 0xc2fc00002800780b */ /* 0x000fe20003fae000 */
[----:B---3--:R-:W-:-:S03]  /*9320*/  FFMA R36, R57, UR21, -R7 ;  /* 0x0000001539247c23 */ /* 0x008fc60008000807 */
[----:B------:R-:W1:Y:S02]  /*9330*/  MUFU.EX2 R28, R28 ;  /* 0x0000001c001c7308 */ /* 0x000e640000000800 */
[----:B------:R-:W-:Y:S01]  /*9340*/  @!P6 FMUL R41, R41, 0.5 ;  /* 0x3f0000002929e820 */ /* 0x000fe20000400000 */
[----:B----4-:R-:W-:Y:S01]  /*9350*/  @!P3 FMUL R21, R21, R21 ;  /* 0x000000151515b220 */ /* 0x010fe20000400000 */
[----:B------:R-:W-:-:S04]  /*9360*/  FSETP.GEU.AND P3, PT, R44, -126, PT ;  /* 0xc2fc00002c00780b */ /* 0x000fc80003f6e000 */
[----:B------:R2:W3:Y:S01]  /*9370*/  MUFU.EX2 R24, R41 ;  /* 0x0000002900187308 */ /* 0x0004e20000000800 */
[----:B------:R-:W-:-:S07]  /*9380*/  @!P5 FMUL R40, R40, 0.5 ;  /* 0x3f0000002828d820 */ /* 0x000fce0000400000 */
[----:B------:R4:W5:Y:S01]  /*9390*/  MUFU.EX2 R23, R40 ;  /* 0x0000002800177308 */ /* 0x0009620000000800 */
[----:B-1----:R-:W-:Y:S01]  /*93a0*/  @!P4 FMUL R28, R28, R28 ;  /* 0x0000001c1c1cc220 */ /* 0x002fe20000400000 */
[----:B------:R-:W-:Y:S01]  /*93b0*/  @!P3 FMUL R44, R44, 0.5 ;  /* 0x3f0000002c2cb820 */ /* 0x000fe20000400000 */
[----:B--2---:R-:W-:-:S01]  /*93c0*/  FFMA R41, R60, UR21, -R7 ;  /* 0x000000153c297c23 */ /* 0x004fc20008000807 */
[--C-:B------:R-:W-:Y:S01]  /*93d0*/  FFMA R60, R77, UR21, -R7.reuse ;  /* 0x000000154d3c7c23 */ /* 0x100fe20008000807 */
[----:B------:R-:W-:-:S01]  /*93e0*/  FFMA R77, R93, UR21, -R7 ;  /* 0x000000155d4d7c23 */ /* 0x000fc20008000807 */
[--C-:B------:R-:W-:Y:S02]  /*93f0*/  FFMA R93, R109, UR21, -R7.reuse ;  /* 0x000000156d5d7c23 */ /* 0x100fe40008000807 */
[----:B------:R1:W2:Y:S01]  /*9400*/  MUFU.EX2 R25, R44 ;  /* 0x0000002c00197308 */ /* 0x0002a20000000800 */
[----:B----4-:R-:W-:-:S01]  /*9410*/  FFMA R40, R53, UR21, -R7 ;  /* 0x0000001535287c23 */ /* 0x010fc20008000807 */
[----:B---3--:R-:W-:Y:S01]  /*9420*/  @!P6 FMUL R24, R24, R24 ;  /* 0x000000181818e220 */ /* 0x008fe20000400000 */
[----:B------:R-:W-:-:S03]  /*9430*/  FSETP.GEU.AND P6, PT, R49, -126, PT ;  /* 0xc2fc00003100780b */ /* 0x000fc60003fce000 */
[----:B------:R-:W-:Y:S01]  /*9440*/  FSETP.GEU.AND P4, PT, R40, -126, PT ;  /* 0xc2fc00002800780b */ /* 0x000fe20003f8e000 */
[----:B-----5:R-:W-:Y:S01]  /*9450*/  @!P5 FMUL R23, R23, R23 ;  /* 0x000000171717d220 */ /* 0x020fe20000400000 */
[----:B------:R-:W-:Y:S01]  /*9460*/  FSETP.GEU.AND P5, PT, R48, -126, PT ;  /* 0xc2fc00003000780b */ /* 0x000fe20003fae000 */
[----:B-1----:R-:W-:-:S07]  /*9470*/  FFMA R44, R65, UR21, -R7 ;  /* 0x00000015412c7c23 */ /* 0x002fce0008000807 */
[----:B------:R-:W-:Y:S01]  /*9480*/  @!P6 FMUL R49, R49, 0.5 ;  /* 0x3f0000003131e820 */ /* 0x000fe20000400000 */
[----:B--2---:R-:W-:Y:S01]  /*9490*/  @!P3 FMUL R25, R25, R25 ;  /* 0x000000191919b220 */ /* 0x004fe20000400000 */
[----:B------:R-:W-:Y:S01]  /*94a0*/  FSETP.GEU.AND P3, PT, R52, -126, PT ;  /* 0xc2fc00003400780b */ /* 0x000fe20003f6e000 */
[----:B------:R-:W-:Y:S01]  /*94b0*/  @!P4 FMUL R40, R40, 0.5 ;  /* 0x3f0000002828c820 */ /* 0x000fe20000400000 */
[----:B------:R1:W2:Y:S01]  /*94c0*/  MUFU.EX2 R32, R49 ;  /* 0x0000003100207308 */ /* 0x0002a20000000800 */
[----:B------:R-:W-:-:S07]  /*94d0*/  @!P5 FMUL R48, R48, 0.5 ;  /* 0x3f0000003030d820 */ /* 0x000fce0000400000 */
[----:B------:R-:W3:Y:S01]  /*94e0*/  MUFU.EX2 R40, R40 ;  /* 0x0000002800287308 */ /* 0x000ee20000000800 */
[----:B-1----:R-:W-:Y:S02]  /*94f0*/  FMNMX R49, R27, R14, !PT ;  /* 0x0000000e1b317209 */ /* 0x002fe40007800000 */
[----:B------:R-:W-:Y:S02]  /*9500*/  @!P3 FMUL R52, R52, 0.5 ;  /* 0x3f0000003434b820 */ /* 0x000fe40000400000 */
[----:B------:R-:W-:-:S03]  /*9510*/  FMNMX R14, R30, R49, !PT ;  /* 0x000000311e0e7209 */ /* 0x000fc60007800000 */
[----:B------:R1:W4:Y:S01]  /*9520*/  MUFU.EX2 R29, R48 ;  /* 0x00000030001d7308 */ /* 0x0003220000000800 */
[----:B--2---:R-:W-:Y:S01]  /*9530*/  @!P6 FMUL R32, R32, R32 ;  /* 0x000000202020e220 */ /* 0x004fe20000400000 */
[----:B------:R-:W-:Y:S02]  /*9540*/  FSETP.GEU.AND P6, PT, R36, -126, PT ;  /* 0xc2fc00002400780b */ /* 0x000fe40003fce000 */
[----:B------:R-:W-:-:S04]  /*9550*/  FMNMX R49, R31, R14, !PT ;  /* 0x0000000e1f317209 */ /* 0x000fc80007800000 */
[----:B------:R2:W5:Y:S01]  /*9560*/  MUFU.EX2 R33, R52 ;  /* 0x0000003400217308 */ /* 0x0005620000000800 */
[----:B---3--:R-:W-:Y:S01]  /*9570*/  @!P4 FMUL R40, R40, R40 ;  /* 0x000000282828c220 */ /* 0x008fe20000400000 */
[----:B------:R-:W-:Y:S01]  /*9580*/  FSETP.GEU.AND P4, PT, R45, -126, PT ;  /* 0xc2fc00002d00780b */ /* 0x000fe20003f8e000 */
[----:B-1----:R-:W-:-:S01]  /*9590*/  FFMA R48, R64, UR21, -R7 ;  /* 0x0000001540307c23 */ /* 0x002fc20008000807 */
[----:B------:R-:W-:Y:S01]  /*95a0*/  FMNMX R14, R34, R49, !PT ;  /* 0x00000031220e7209 */ /* 0x000fe20007800000 */
[----:B------:R-:W-:-:S01]  /*95b0*/  FFMA R49, R68, UR21, -R7 ;  /* 0x0000001544317c23 */ /* 0x000fc20008000807 */
[--C-:B------:R-:W-:Y:S01]  /*95c0*/  FFMA R68, R85, UR21, -R7.reuse ;  /* 0x0000001555447c23 */ /* 0x100fe20008000807 */
[----:B------:R-:W-:Y:S01]  /*95d0*/  @!P6 FMUL R36, R36, 0.5 ;  /* 0x3f0000002424e820 */ /* 0x000fe20000400000 */
[----:B------:R-:W-:Y:S01]  /*95e0*/  FMNMX R53, R35, R14, !PT ;  /* 0x0000000e23357209 */ /* 0x000fe20007800000 */
[----:B----4-:R-:W-:Y:S01]  /*95f0*/  @!P5 FMUL R29, R29, R29 ;  /* 0x0000001d1d1dd220 */ /* 0x010fe20000400000 */
[----:B------:R-:W-:Y:S01]  /*9600*/  FSETP.GEU.AND P5, PT, R37, -126, PT ;  /* 0xc2fc00002500780b */ /* 0x000fe20003fae000 */
[----:B--2---:R-:W-:-:S01]  /*9610*/  FFMA R52, R73, UR21, -R7 ;  /* 0x0000001549347c23 */ /* 0x004fc20008000807 */
[----:B------:R-:W-:Y:S01]  /*9620*/  FMNMX R14, R38, R53, !PT ;  /* 0x00000035260e7209 */ /* 0x000fe20007800000 */
[----:B------:R-:W1:Y:S01]  /*9630*/  MUFU.EX2 R36, R36 ;  /* 0x0000002400247308 */ /* 0x000e620000000800 */
[----:B------:R-:W-:-:S01]  /*9640*/  FFMA R64, R80, UR21, -R7 ;  /* 0x0000001550407c23 */ /* 0x000fc20008000807 */
[----:B------:R-:W-:Y:S01]  /*9650*/  @!P4 FMUL R45, R45, 0.5 ;  /* 0x3f0000002d2dc820 */ /* 0x000fe20000400000 */
[----:B------:R-:W-:Y:S01]  /*9660*/  FMNMX R53, R39, R14, !PT ;  /* 0x0000000e27357209 */ /* 0x000fe20007800000 */
[----:B-----5:R-:W-:Y:S01]  /*9670*/  @!P3 FMUL R33, R33, R33 ;  /* 0x000000212121b220 */ /* 0x020fe20000400000 */
[----:B------:R-:W-:Y:S01]  /*9680*/  FSETP.GEU.AND P3, PT, R41, -126, PT ;  /* 0xc2fc00002900780b */ /* 0x000fe20003f6e000 */
[--C-:B------:R-:W-:Y:S01]  /*9690*/  FFMA R85, R101, UR21, -R7.reuse ;  /* 0x0000001565557c23 */ /* 0x100fe20008000807 */
[----:B------:R-:W-:Y:S01]  /*96a0*/  FMNMX R14, R42, R53, !PT ;  /* 0x000000352a0e7209 */ /* 0x000fe20007800000 */
[----:B------:R-:W2:Y:S01]  /*96b0*/  MUFU.EX2 R45, R45 ;  /* 0x0000002d002d7308 */ /* 0x000ea20000000800 */
[----:B------:R-:W-:-:S01]  /*96c0*/  FFMA R53, R72, UR21, -R7 ;  /* 0x0000001548357c23 */ /* 0x000fc20008000807 */
[----:B------:R-:W-:Y:S01]  /*96d0*/  @!P5 FMUL R37, R37, 0.5 ;  /* 0x3f0000002525d820 */ /* 0x000fe20000400000 */
[----:B------:R-:W-:Y:S01]  /*96e0*/  FMNMX R57, R43, R14, !PT ;  /* 0x0000000e2b397209 */ /* 0x000fe20007800000 */
[--C-:B------:R-:W-:Y:S01]  /*96f0*/  FFMA R72, R88, UR21, -R7.reuse ;  /* 0x0000001558487c23 */ /* 0x100fe20008000807 */
[----:B------:R-:W-:-:S01]  /*9700*/  FFMA R80, R96, UR21, -R7 ;  /* 0x0000001560507c23 */ /* 0x000fc20008000807 */
[--C-:B------:R-:W-:Y:S01]  /*9710*/  FFMA R88, R104, UR21, -R7.reuse ;  /* 0x0000001568587c23 */ /* 0x100fe20008000807 */
[----:B------:R-:W-:Y:S01]  /*9720*/  FMNMX R14, R46, R57, !PT ;  /* 0x000000392e0e7209 */ /* 0x000fe20007800000 */
[----:B------:R-:W3:Y:S01]  /*9730*/  MUFU.EX2 R37, R37 ;  /* 0x0000002500257308 */ /* 0x000ee20000000800 */
[----:B-1----:R-:W-:Y:S01]  /*9740*/  @!P6 FMUL R36, R36, R36 ;  /* 0x000000242424e220 */ /* 0x002fe20000400000 */
[----:B------:R-:W-:Y:S01]  /*9750*/  @!P3 FMUL R41, R41, 0.5 ;  /* 0x3f0000002929b820 */ /* 0x000fe20000400000 */
[----:B------:R-:W-:Y:S01]  /*9760*/  FSETP.GEU.AND P6, PT, R44, -126, PT ;  /* 0xc2fc00002c00780b */ /* 0x000fe20003fce000 */
[--C-:B------:R-:W-:Y:S01]  /*9770*/  FFMA R101, R117, UR21, -R7.reuse ;  /* 0x0000001575657c23 */ /* 0x100fe20008000807 */
[----:B------:R-:W-:Y:S01]  /*9780*/  FMNMX R57, R47, R14, !PT ;  /* 0x0000000e2f397209 */ /* 0x000fe20007800000 */
[--C-:B------:R-:W-:Y:S01]  /*9790*/  FFMA R96, R112, UR21, -R7.reuse ;  /* 0x0000001570607c23 */ /* 0x100fe20008000807 */
[----:B------:R-:W-:-:S01]  /*97a0*/  FFMA R112, R125, UR21, -R7 ;  /* 0x000000157d707c23 */ /* 0x000fc20008000807 */
[----:B------:R-:W1:Y:S01]  /*97b0*/  MUFU.EX2 R41, R41 ;  /* 0x0000002900297308 */ /* 0x000e620000000800 */
[----:B--2---:R-:W-:Y:S01]  /*97c0*/  @!P4 FMUL R45, R45, R45 ;  /* 0x0000002d2d2dc220 */ /* 0x004fe20000400000 */
[----:B------:R-:W-:Y:S01]  /*97d0*/  FSETP.GEU.AND P4, PT, R56, -126, PT ;  /* 0xc2fc00003800780b */ /* 0x000fe20003f8e000 */
[----:B------:R-:W-:-:S01]  /*97e0*/  FFMA R104, R120, UR21, -R7 ;  /* 0x0000001578687c23 */ /* 0x000fc20008000807 */
[----:B------:R-:W-:Y:S01]  /*97f0*/  FMNMX R14, R50, R57, !PT ;  /* 0x00000039320e7209 */ /* 0x000fe20007800000 */
[----:B------:R-:W-:-:S01]  /*9800*/  FFMA R57, R76, UR21, -R7 ;  /* 0x000000154c397c23 */ /* 0x000fc20008000807 */
[--C-:B------:R-:W-:Y:S01]  /*9810*/  FFMA R76, R92, UR21, -R7.reuse ;  /* 0x000000155c4c7c23 */ /* 0x100fe20008000807 */
[----:B------:R-:W-:-:S01]  /*9820*/  FFMA R92, R108, UR21, -R7 ;  /* 0x000000156c5c7c23 */ /* 0x000fc20008000807 */
[----:B------:R-:W-:Y:S01]  /*9830*/  @!P6 FMUL R44, R44, 0.5 ;  /* 0x3f0000002c2ce820 */ /* 0x000fe20000400000 */
[----:B---3--:R-:W-:Y:S01]  /*9840*/  @!P5 FMUL R37, R37, R37 ;  /* 0x000000252525d220 */ /* 0x008fe20000400000 */
[----:B------:R-:W-:Y:S01]  /*9850*/  FSETP.GEU.AND P5, PT, R48, -126, PT ;  /* 0xc2fc00003000780b */ /* 0x000fe20003fae000 */
[----:B------:R-:W-:-:S01]  /*9860*/  FFMA R108, R124, UR21, -R7 ;  /* 0x000000157c6c7c23 */ /* 0x000fc20008000807 */
[----:B------:R-:W-:Y:S01]  /*9870*/  FMNMX R61, R51, R14, !PT ;  /* 0x0000000e333d7209 */ /* 0x000fe20007800000 */
[----:B------:R-:W-:-:S01]  /*9880*/  FFMA R117, R133, UR21, -R7 ;  /* 0x0000001585757c23 */ /* 0x000fc20008000807 */
[----:B------:R-:W2:Y:S01]  /*9890*/  MUFU.EX2 R44, R44 ;  /* 0x0000002c002c7308 */ /* 0x000ea20000000800 */
[----:B------:R-:W-:Y:S01]  /*98a0*/  @!P4 FMUL R56, R56, 0.5 ;  /* 0x3f0000003838c820 */ /* 0x000fe20000400000 */
[----:B------:R-:W-:Y:S01]  /*98b0*/  FMNMX R14, R54, R61, !PT ;  /* 0x0000003d360e7209 */ /* 0x000fe20007800000 */
[----:B-1----:R-:W-:Y:S01]  /*98c0*/  @!P3 FMUL R41, R41, R41 ;  /* 0x000000292929b220 */ /* 0x002fe20000400000 */
[----:B------:R-:W-:-:S02]  /*98d0*/  FSETP.GEU.AND P3, PT, R49, -126, PT ;  /* 0xc2fc00003100780b */ /* 0x000fc40003f6e000 */
[----:B------:R-:W-:Y:S02]  /*98e0*/  FMNMX R61, R55, R14, !PT ;  /* 0x0000000e373d7209 */ /* 0x000fe40007800000 */
[----:B------:R-:W1:Y:S01]  /*98f0*/  MUFU.EX2 R56, R56 ;  /* 0x0000003800387308 */ /* 0x000e620000000800 */
[----:B------:R-:W-:Y:S01]  /*9900*/  @!P5 FMUL R48, R48, 0.5 ;  /* 0x3f0000003030d820 */ /* 0x000fe20000400000 */
[----:B------:R-:W-:Y:S01]  /*9910*/  FMNMX R14, R58, R61, !PT ;  /* 0x0000003d3a0e7209 */ /* 0x000fe20007800000 */
[----:B------:R-:W-:-:S03]  /*9920*/  FFMA R61, R81, UR21, -R7 ;  /* 0x00000015513d7c23 */ /* 0x000fc60008000807 */
[----:B------:R-:W-:Y:S02]  /*9930*/  FMNMX R65, R59, R14, !PT ;  /* 0x0000000e3b417209 */ /* 0x000fe40007800000 */
[----:B------:R-:W3:Y:S01]  /*9940*/  MUFU.EX2 R48, R48 ;  /* 0x0000003000307308 */ /* 0x000ee20000000800 */
[----:B------:R-:W-:Y:S01]  /*9950*/  @!P3 FMUL R49, R49, 0.5 ;  /* 0x3f0000003131b820 */ /* 0x000fe20000400000 */
[----:B--2---:R-:W-:Y:S01]  /*9960*/  @!P6 FMUL R44, R44, R44 ;  /* 0x0000002c2c2ce220 */ /* 0x004fe20000400000 */
[----:B------:R-:W-:Y:S02]  /*9970*/  FSETP.GEU.AND P6, PT, R52, -126, PT ;  /* 0xc2fc00003400780b */ /* 0x000fe40003fce000 */
[----:B------:R-:W-:Y:S01]  /*9980*/  FMNMX R14, R62, R65, !PT ;  /* 0x000000413e0e7209 */ /* 0x000fe20007800000 */
[----:B------:R-:W-:-:S01]  /*9990*/  FFMA R65, R84, UR21, -R7 ;  /* 0x0000001554417c23 */ /* 0x000fc20008000807 */
[--C-:B------:R-:W-:Y:S01]  /*99a0*/  FFMA R84, R100, UR21, -R7.reuse ;  /* 0x0000001564547c23 */ /* 0x100fe20008000807 */
[----:B------:R-:W2:Y:S01]  /*99b0*/  MUFU.EX2 R49, R49 ;  /* 0x0000003100317308 */ /* 0x000ea20000000800 */
[----:B-1----:R-:W-:Y:S01]  /*99c0*/  @!P4 FMUL R56, R56, R56 ;  /* 0x000000383838c220 */ /* 0x002fe20000400000 */
[----:B------:R-:W-:Y:S01]  /*99d0*/  FSETP.GEU.AND P4, PT, R60, -126, PT ;  /* 0xc2fc00003c00780b */ /* 0x000fe20003f8e000 */
[----:B------:R-:W-:-:S01]  /*99e0*/  FFMA R100, R116, UR21, -R7 ;  /* 0x0000001574647c23 */ /* 0x000fc20008000807 */
[----:B------:R-:W-:Y:S01]  /*99f0*/  FMNMX R69, R63, R14, !PT ;  /* 0x0000000e3f457209 */ /* 0x000fe20007800000 */
[----:B------:R-:W-:-:S03]  /*9a00*/  FFMA R116, R132, UR21, -R7 ;  /* 0x0000001584747c23 */ /* 0x000fc60008000807 */
[----:B------:R-:W-:Y:S01]  /*9a10*/  @!P6 FMUL R52, R52, 0.5 ;  /* 0x3f0000003434e820 */ /* 0x000fe20000400000 */
[----:B---3--:R-:W-:Y:S01]  /*9a20*/  @!P5 FMUL R48, R48, R48 ;  /* 0x000000303030d220 */ /* 0x008fe20000400000 */
[----:B------:R-:W-:Y:S02]  /*9a30*/  FSETP.GEU.AND P5, PT, R53, -126, PT ;  /* 0xc2fc00003500780b */ /* 0x000fe40003fae000 */
[----:B------:R-:W-:Y:S02]  /*9a40*/  FMNMX R14, R66, R69, !PT ;  /* 0x00000045420e7209 */ /* 0x000fe40007800000 */
[----:B------:R-:W1:Y:S01]  /*9a50*/  MUFU.EX2 R52, R52 ;  /* 0x0000003400347308 */ /* 0x000e620000000800 */
[----:B------:R-:W-:Y:S01]  /*9a60*/  @!P4 FMUL R60, R60, 0.5 ;  /* 0x3f0000003c3cc820 */ /* 0x000fe20000400000 */
[----:B------:R-:W-:Y:S01]  /*9a70*/  FMNMX R69, R67, R14, !PT ;  /* 0x0000000e43457209 */ /* 0x000fe20007800000 */
[----:B--2---:R-:W-:Y:S01]  /*9a80*/  @!P3 FMUL R49, R49, R49 ;  /* 0x000000313131b220 */ /* 0x004fe20000400000 */
[----:B------:R-:W-:-:S02]  /*9a90*/  FSETP.GEU.AND P3, PT, R57, -126, PT ;  /* 0xc2fc00003900780b */ /* 0x000fc40003f6e000 */
[----:B------:R-:W-:Y:S02]  /*9aa0*/  FMNMX R14, R70, R69, !PT ;  /* 0x00000045460e7209 */ /* 0x000fe40007800000 */
[----:B------:R-:W2:Y:S01]  /*9ab0*/  MUFU.EX2 R60, R60 ;  /* 0x0000003c003c7308 */ /* 0x000ea20000000800 */
[----:B------:R-:W-:Y:S01]  /*9ac0*/  @!P5 FMUL R53, R53, 0.5 ;  /* 0x3f0000003535d820 */ /* 0x000fe20000400000 */
[----:B------:R-:W-:-:S04]  /*9ad0*/  FMNMX R69, R71, R14, !PT ;  /* 0x0000000e47457209 */ /* 0x000fc80007800000 */
[----:B------:R-:W-:Y:S01]  /*9ae0*/  FMNMX R14, R74, R69, !PT ;  /* 0x000000454a0e7209 */ /* 0x000fe20007800000 */
[----:B------:R-:W-:-:S01]  /*9af0*/  FFMA R69, R89, UR21, -R7 ;  /* 0x0000001559457c23 */ /* 0x000fc20008000807 */
[----:B------:R-:W3:Y:S01]  /*9b00*/  MUFU.EX2 R53, R53 ;  /* 0x0000003500357308 */ /* 0x000ee20000000800 */
[----:B------:R-:W-:Y:S01]  /*9b10*/  @!P3 FMUL R57, R57, 0.5 ;  /* 0x3f0000003939b820 */ /* 0x000fe20000400000 */
[----:B-1----:R-:W-:Y:S01]  /*9b20*/  @!P6 FMUL R52, R52, R52 ;  /* 0x000000343434e220 */ /* 0x002fe20000400000 */
[----:B------:R-:W-:Y:S02]  /*9b30*/  FSETP.GEU.AND P6, PT, R61, -126, PT ;  /* 0xc2fc00003d00780b */ /* 0x000fe40003fce000 */
[----:B------:R-:W-:-:S03]  /*9b40*/  FMNMX R73, R75, R14, !PT ;  /* 0x0000000e4b497209 */ /* 0x000fc60007800000 */
[----:B------:R-:W1:Y:S01]  /*9b50*/  MUFU.EX2 R57, R57 ;  /* 0x0000003900397308 */ /* 0x000e620000000800 */
[----:B--2---:R-:W-:Y:S01]  /*9b60*/  @!P4 FMUL R60, R60, R60 ;  /* 0x0000003c3c3cc220 */ /* 0x004fe20000400000 */
[----:B------:R-:W-:Y:S02]  /*9b70*/  FSETP.GEU.AND P4, PT, R68, -126, PT ;  /* 0xc2fc00004400780b */ /* 0x000fe40003f8e000 */
[----:B------:R-:W-:-:S04]  /*9b80*/  FMNMX R14, R78, R73, !PT ;  /* 0x000000494e0e7209 */ /* 0x000fc80007800000 */
[----:B------:R-:W-:Y:S01]  /*9b90*/  @!P6 FMUL R61, R61, 0.5 ;  /* 0x3f0000003d3de820 */ /* 0x000fe20000400000 */
[----:B---3--:R-:W-:Y:S01]  /*9ba0*/  @!P5 FMUL R53, R53, R53 ;  /* 0x000000353535d220 */ /* 0x008fe20000400000 */
[----:B------:R-:W-:Y:S02]  /*9bb0*/  FSETP.GEU.AND P5, PT, R64, -126, PT ;  /* 0xc2fc00004000780b */ /* 0x000fe40003fae000 */
[----:B------:R-:W-:Y:S02]  /*9bc0*/  FMNMX R73, R79, R14, !PT ;  /* 0x0000000e4f497209 */ /* 0x000fe40007800000 */
        /* <DEDUP_REMOVED lines=15> */
[----:B------:R-:W-:-:S03]  /*9cc0*/  FMNMX R14, R90, R81, !PT ;  /* 0x000000515a0e7209 */ /* 0x000fc60007800000 */
[----:B------:R-:W2:Y:S01]  /*9cd0*/  MUFU.EX2 R65, R65 ;  /* 0x0000004100417308 */ /* 0x000ea20000000800 */
[----:B-1----:R-:W-:Y:S01]  /*9ce0*/  @!P4 FMUL R68, R68, R68 ;  /* 0x000000444444c220 */ /* 0x002fe20000400000 */
[----:B------:R-:W-:Y:S02]  /*9cf0*/  FSETP.GEU.AND P4, PT, R77, -126, PT ;  /* 0xc2fc00004d00780b */ /* 0x000fe40003f8e000 */
[----:B------:R-:W-:-:S04]  /*9d00*/  FMNMX R81, R91, R14, !PT ;  /* 0x0000000e5b517209 */ /* 0x000fc80007800000 */
        /* <DEDUP_REMOVED lines=37> */
[----:B------:R-:W-:-:S01]  /*9f60*/  FFMA R89, R113, UR21, -R7 ;  /* 0x0000001571597c23 */ /* 0x000fc20008000807 */
[----:B------:R-:W-:Y:S02]  /*9f70*/  FFMA R113, R137, UR21, -R7 ;  /* 0x0000001589717c23 */ /* 0x000fe40008000807 */
[----:B------:R-:W-:Y:S02]  /*9f80*/  FMNMX R97, R115, R14, !PT ;  /* 0x0000000e73617209 */ /* 0x000fe40007800000 */
[----:B------:R-:W3:Y:S01]  /*9f90*/  MUFU.EX2 R80, R80 ;  /* 0x0000005000507308 */ /* 0x000ee20000000800 */
[----:B------:R-:W-:Y:S01]  /*9fa0*/  @!P3 FMUL R84, R84, 0.5 ;  /* 0x3f0000005454b820 */ /* 0x000fe20000400000 */
[----:B--2---:R-:W-:Y:S01]  /*9fb0*/  @!P6 FMUL R73, R73, R73 ;  /* 0x000000494949e220 */ /* 0x004fe20000400000 */
[----:B------:R-:W-:-:S02]  /*9fc0*/  FSETP.GEU.AND P6, PT, R81, -126, PT ;  /* 0xc2fc00005100780b */ /* 0x000fc40003fce000 */
        /* <DEDUP_REMOVED lines=28> */
[----:B------:R-:W-:Y:S01]  /*a190*/  FMNMX R14, R134, R105, !PT ;  /* 0x00000069860e7209 */ /* 0x000fe20007800000 */
[----:B------:R-:W-:Y:S01]  /*a1a0*/  FADD R200, R28, R93 ;  /* 0x0000005d1cc87221 */ /* 0x000fe20000000000 */
[----:B------:R-:W-:Y:S02]  /*a1b0*/  F2FP.SATFINITE.E4M3.F32.PACK_AB_MERGE_C R28, RZ, R28, RZ ;  /* 0x0000001cff1c723e */ /* 0x000fe400048070ff */
[----:B------:R-:W-:Y:S01]  /*a1c0*/  @!P6 FMUL R89, R89, 0.5 ;  /* 0x3f0000005959e820 */ /* 0x000fe20000400000 */
[----:B---3--:R-:W-:Y:S01]  /*a1d0*/  @!P5 FMUL R88, R88, R88 ;  /* 0x000000585858d220 */ /* 0x008fe20000400000 */
[----:B------:R-:W-:-:S02]  /*a1e0*/  FSETP.GEU.AND P5, PT, R96, -126, PT ;  /* 0xc2fc00006000780b */ /* 0x000fc40003fae000 */
[----:B------:R-:W-:Y:S02]  /*a1f0*/  FMNMX R105, R135, R14, !PT ;  /* 0x0000000e87697209 */ /* 0x000fe40007800000 */
[----:B------:R-:W2:Y:S01]  /*a200*/  MUFU.EX2 R89, R89 ;  /* 0x0000005900597308 */ /* 0x000ea20000000800 */
[----:B------:R-:W-:Y:S01]  /*a210*/  @!P4 FMUL R101, R101, 0.5 ;  /* 0x3f0000006565c820 */ /* 0x000fe20000400000 */
[----:B------:R-:W-:Y:S01]  /*a220*/  FMNMX R14, R138, R105, !PT ;  /* 0x000000698a0e7209 */ /* 0x000fe20007800000 */
[----:B-1----:R-:W-:Y:S01]  /*a230*/  @!P3 FMUL R92, R92, R92 ;  /* 0x0000005c5c5cb220 */ /* 0x002fe20000400000 */
[----:B------:R-:W-:Y:S02]  /*a240*/  FSETP.GEU.AND P3, PT, R100, -126, PT ;  /* 0xc2fc00006400780b */ /* 0x000fe40003f6e000 */
[----:B------:R-:W-:Y:S02]  /*a250*/  FMNMX R105, R139, R14, !PT ;  /* 0x0000000e8b697209 */ /* 0x000fe40007800000 */
[----:B------:R-:W1:Y:S01]  /*a260*/  MUFU.EX2 R101, R101 ;  /* 0x0000006500657308 */ /* 0x000e620000000800 */
[----:B------:R-:W-:Y:S01]  /*a270*/  @!P5 FMUL R96, R96, 0.5 ;  /* 0x3f0000006060d820 */ /* 0x000fe20000400000 */
[----:B------:R-:W-:-:S02]  /*a280*/  FMNMX R14, R142, R105, !PT ;  /* 0x000000698e0e7209 */ /* 0x000fc40007800000 */
[----:B------:R-:W-:Y:S02]  /*a290*/  F2FP.SATFINITE.E4M3.F32.PACK_AB_MERGE_C R93, RZ, R93, RZ ;  /* 0x0000005dff5d723e */ /* 0x000fe400048070ff */
[----:B------:R-:W-:Y:S02]  /*a2a0*/  FMNMX R105, R143, R14, !PT ;  /* 0x0000000e8f697209 */ /* 0x000fe40007800000 */
[----:B------:R-:W3:Y:S01]  /*a2b0*/  MUFU.EX2 R96, R96 ;  /* 0x0000006000607308 */ /* 0x000ee20000000800 */
[----:B------:R-:W-:Y:S01]  /*a2c0*/  @!P3 FMUL R100, R100, 0.5 ;  /* 0x3f0000006464b820 */ /* 0x000fe20000400000 */
[----:B--2---:R-:W-:Y:S01]  /*a2d0*/  @!P6 FMUL R89, R89, R89 ;  /* 0x000000595959e220 */ /* 0x004fe20000400000 */
[----:B------:R-:W-:Y:S02]  /*a2e0*/  FSETP.GEU.AND P6, PT, R97, -126, PT ;  /* 0xc2fc00006100780b */ /* 0x000fe40003fce000 */
[----:B------:R-:W-:Y:S01]  /*a2f0*/  FMNMX R14, R146, R105, !PT ;  /* 0x00000069920e7209 */ /* 0x000fe20007800000 */
[----:B------:R-:W-:-:S01]  /*a300*/  FADD R204, R32, R89 ;  /* 0x0000005920cc7221 */ /* 0x000fc20000000000 */
[----:B------:R-:W-:Y:S01]  /*a310*/  F2FP.SATFINITE.E4M3.F32.PACK_AB_MERGE_C R32, RZ, R32, RZ ;  /* 0x00000020ff20723e */ /* 0x000fe200048070ff */
[----:B------:R-:W2:Y:S01]  /*a320*/  MUFU.EX2 R100, R100 ;  /* 0x0000006400647308 */ /* 0x000ea20000000800 */
[----:B-1----:R-:W-:Y:S01]  /*a330*/  @!P4 FMUL R101, R101, R101 ;  /* 0x000000656565c220 */ /* 0x002fe20000400000 */
[----:B------:R-:W-:-:S02]  /*a340*/  FSETP.GEU.AND P4, PT, R112, -126, PT ;  /* 0xc2fc00007000780b */ /* 0x000fc40003f8e000 */
[----:B------:R-:W-:Y:S01]  /*a350*/  FMNMX R105, R147, R14, !PT ;  /* 0x0000000e93697209 */ /* 0x000fe20007800000 */
[----:B------:R-:W-:Y:S01]  /*a360*/  FADD R208, R40, R101 ;  /* 0x0000006528d07221 */ /* 0x000fe20000000000 */
[----:B------:R-:W-:Y:S02]  /*a370*/  F2FP.SATFINITE.E4M3.F32.PACK_AB_MERGE_C R40, RZ, R40, RZ ;  /* 0x00000028ff28723e */ /* 0x000fe400048070ff */
[----:B------:R-:W-:Y:S01]  /*a380*/  @!P6 FMUL R97, R97, 0.5 ;  /* 0x3f0000006161e820 */ /* 0x000fe20000400000 */
[----:B---3--:R-:W-:Y:S01]  /*a390*/  @!P5 FMUL R96, R96, R96 ;  /* 0x000000606060d220 */ /* 0x008fe20000400000 */
[----:B------:R-:W-:Y:S02]  /*a3a0*/  FSETP.GEU.AND P5, PT, R104, -126, PT ;  /* 0xc2fc00006800780b */ /* 0x000fe40003fae000 */
[----:B------:R-:W-:Y:S01]  /*a3b0*/  FMNMX R14, R150, R105, !PT ;  /* 0x00000069960e7209 */ /* 0x000fe20007800000 */
[----:B------:R-:W-:Y:S01]  /*a3c0*/  FADD R202, R29, R96 ;  /* 0x000000601dca7221 */ /* 0x000fe20000000000 */
[----:B------:R-:W1:Y:S01]  /*a3d0*/  MUFU.EX2 R97, R97 ;  /* 0x0000006100617308 */ /* 0x000e620000000800 */
[----:B------:R-:W-:Y:S01]  /*a3e0*/  @!P4 FMUL R112, R112, 0.5 ;  /* 0x3f0000007070c820 */ /* 0x000fe20000400000 */
[----:B------:R-:W-:Y:S01]  /*a3f0*/  FMNMX R14, R151, R14, !PT ;  /* 0x0000000e970e7209 */ /* 0x000fe20007800000 */
[----:B--2---:R-:W-:Y:S01]  /*a400*/  @!P3 FMUL R100, R100, R100 ;  /* 0x000000646464b220 */ /* 0x004fe20000400000 */
[----:B------:R-:W-:-:S02]  /*a410*/  FSETP.GEU.AND P3, PT, R108, -126, PT ;  /* 0xc2fc00006c00780b */ /* 0x000fc40003f6e000 */
[----:B------:R-:W-:Y:S01]  /*a420*/  F2FP.SATFINITE.E4M3.F32.PACK_AB_MERGE_C R29, RZ, R29, RZ ;  /* 0x0000001dff1d723e */ /* 0x000fe200048070ff */
[----:B------:R-:W2:Y:S01]  /*a430*/  SHFL.BFLY PT, R121, R14, 0x1, 0x1f ;  /* 0x0c201f000e797f89 */ /* 0x000ea200000e0000 */
[----:B------:R-:W3:Y:S01]  /*a440*/  MUFU.EX2 R112, R112 ;  /* 0x0000007000707308 */ /* 0x000ee20000000800 */
[----:B------:R-:W-:Y:S01]  /*a450*/  @!P5 FMUL R104, R104, 0.5 ;  /* 0x3f0000006868d820 */ /* 0x000fe20000400000 */
[----:B------:R-:W-:Y:S01]  /*a460*/  FADD R206, R33, R100 ;  /* 0x0000006421ce7221 */ /* 0x000fe20000000000 */
[----:B------:R-:W-:Y:S02]  /*a470*/  F2FP.SATFINITE.E4M3.F32.PACK_AB_MERGE_C R33, RZ, R33, RZ ;  /* 0x00000021ff21723e */ /* 0x000fe400048070ff */
[----:B------:R-:W-:Y:S02]  /*a480*/  LOP3.LUT R29, R29, 0xff, RZ, 0xc0, !PT ;  /* 0x000000ff1d1d7812 */ /* 0x000fe400078ec0ff */
[----:B------:R-:W-:Y:S01]  /*a490*/  LOP3.LUT R32, R32, 0xffff, RZ, 0xc0, !PT ;  /* 0x0000ffff20207812 */ /* 0x000fe200078ec0ff */
[----:B------:R-:W4:Y:S01]  /*a4a0*/  MUFU.EX2 R104, R104 ;  /* 0x0000006800687308 */ /* 0x000f220000000800 */
[----:B------:R-:W-:Y:S01]  /*a4b0*/  @!P3 FMUL R108, R108, 0.5 ;  /* 0x3f0000006c6cb820 */ /* 0x000fe20000400000 */
[----:B-1----:R-:W-:Y:S01]  /*a4c0*/  @!P6 FMUL R97, R97, R97 ;  /* 0x000000616161e220 */ /* 0x002fe20000400000 */
[----:B------:R-:W-:-:S02]  /*a4d0*/  FSETP.GEU.AND P6, PT, R129, -126, PT ;  /* 0xc2fc00008100780b */ /* 0x000fc40003fce000 */
[----:B------:R-:W-:Y:S02]  /*a4e0*/  F2FP.SATFINITE.E4M3.F32.PACK_AB_MERGE_C R96, RZ, R96, RZ ;  /* 0x00000060ff60723e */ /* 0x000fe400048070ff */
[----:B------:R-:W-:Y:S01]  /*a4f0*/  F2FP.SATFINITE.E4M3.F32.PACK_AB_MERGE_C R89, RZ, R89, RZ ;  /* 0x00000059ff59723e */ /* 0x000fe200048070ff */
[----:B------:R-:W1:Y:S01]  /*a500*/  MUFU.EX2 R108, R108 ;  /* 0x0000006c006c7308 */ /* 0x000e620000000800 */
[----:B---3--:R-:W-:Y:S01]  /*a510*/  @!P4 FMUL R112, R112, R112 ;  /* 0x000000707070c220 */ /* 0x008fe20000400000 */
[----:B------:R-:W-:Y:S02]  /*a520*/  FSETP.GEU.AND P4, PT, R117, -126, PT ;  /* 0xc2fc00007500780b */ /* 0x000fe40003f8e000 */
[----:B------:R-:W-:Y:S02]  /*a530*/  LOP3.LUT R93, R93, 0xffff, RZ, 0xc0, !PT ;  /* 0x0000ffff5d5d7812 */ /* 0x000fe400078ec0ff */
[----:B------:R-:W-:Y:S02]  /*a540*/  F2FP.SATFINITE.E4M3.F32.PACK_AB_MERGE_C R100, RZ, R100, RZ ;  /* 0x00000064ff64723e */ /* 0x000fe400048070ff */
[----:B------:R-:W-:Y:S01]  /*a550*/  @!P6 FMUL R129, R129, 0.5 ;  /* 0x3f0000008181e820 */ /* 0x000fe20000400000 */
[----:B----4-:R-:W-:Y:S01]  /*a560*/  @!P5 FMUL R104, R104, R104 ;  /* 0x000000686868d220 */ /* 0x010fe20000400000 */
[----:B------:R-:W-:-:S02]  /*a570*/  FSETP.GEU.AND P5, PT, R128, -126, PT ;  /* 0xc2fc00008000780b */ /* 0x000fc40003fae000 */
[----:B------:R-:W3:Y:S01]  /*a580*/  MUFU.EX2 R109, R129 ;  /* 0x00000081006d7308 */ /* 0x000ee20000000800 */
[----:B--2---:R-:W-:Y:S01]  /*a590*/  FMNMX R14, R14, R121, !PT ;  /* 0x000000790e0e7209 */ /* 0x004fe20007800000 */
[----:B------:R-:W-:Y:S01]  /*a5a0*/  FFMA R121, R141, UR21, -R7 ;  /* 0x000000158d797c23 */ /* 0x000fe20008000807 */
[----:B------:R-:W-:Y:S01]  /*a5b0*/  @!P4 FMUL R117, R117, 0.5 ;  /* 0x3f0000007575c820 */ /* 0x000fe20000400000 */
[----:B------:R-:W-:Y:S01]  /*a5c0*/  F2FP.SATFINITE.E4M3.F32.PACK_AB_MERGE_C R101, RZ, R101, RZ ;  /* 0x00000065ff65723e */ /* 0x000fe200048070ff */
[----:B-1----:R-:W-:Y:S01]  /*a5d0*/  @!P3 FMUL R108, R108, R108 ;  /* 0x0000006c6c6cb220 */ /* 0x002fe20000400000 */
[----:B------:R-:W-:Y:S01]  /*a5e0*/  FSETP.GEU.AND P3, PT, R116, -126, PT ;  /* 0xc2fc00007400780b */ /* 0x000fe20003f6e000 */
[----:B------:R-:W1:Y:S01]  /*a5f0*/  SHFL.BFLY PT, R125, R14, 0x2, 0x1f ;  /* 0x0c401f000e7d7f89 */ /* 0x000e6200000e0000 */
[----:B------:R-:W-:Y:S01]  /*a600*/  LOP3.LUT R100, R100, 0xff, RZ, 0xc0, !PT ;  /* 0x000000ff64647812 */ /* 0x000fe200078ec0ff */
[----:B------:R-:W2:Y:S01]  /*a610*/  MUFU.EX2 R117, R117 ;  /* 0x0000007500757308 */ /* 0x000ea20000000800 */
[----:B------:R-:W-:Y:S01]  /*a620*/  LOP3.LUT R101, R101, 0xffff, RZ, 0xc0, !PT ;  /* 0x0000ffff65657812 */ /* 0x000fe200078ec0ff */
[----:B------:R-:W-:-:S06]  /*a630*/  @!P5 FMUL R128, R128, 0.5 ;  /* 0x3f0000008080d820 */ /* 0x000fcc0000400000 */
[----:B------:R-:W4:Y:S01]  /*a640*/  MUFU.EX2 R105, R128 ;  /* 0x0000008000697308 */ /* 0x000f220000000800 */
[----:B---3--:R-:W-:Y:S01]  /*a650*/  @!P6 FMUL R109, R109, R109 ;  /* 0x0000006d6d6de220 */ /* 0x008fe20000400000 */
[----:B------:R-:W-:Y:S01]  /*a660*/  @!P3 FMUL R116, R116, 0.5 ;  /* 0x3f0000007474b820 */ /* 0x000fe20000400000 */
[----:B------:R-:W-:-:S05]  /*a670*/  FSETP.GEU.AND P6, PT, R113, -126, PT ;  /* 0xc2fc00007100780b */ /* 0x000fca0003fce000 */
[----:B------:R-:W3:Y:S01]  /*a680*/  MUFU.EX2 R116, R116 ;  /* 0x0000007400747308 */ /* 0x000ee20000000800 */
[----:B--2---:R-:W-:Y:S01]  /*a690*/  @!P4 FMUL R117, R117, R117 ;  /* 0x000000757575c220 */ /* 0x004fe20000400000 */
[----:B------:R-:W-:Y:S02]  /*a6a0*/  FSETP.GEU.AND P4, PT, R121, -126, PT ;  /* 0xc2fc00007900780b */ /* 0x000fe40003f8e000 */
[----:B-1----:R-:W-:-:S04]  /*a6b0*/  FMNMX R14, R14, R125, !PT ;  /* 0x0000007d0e0e7209 */ /* 0x002fc80007800000 */
[----:B------:R-:W-:Y:S01]  /*a6c0*/  @!P6 FMUL R113, R113, 0.5 ;  /* 0x3f0000007171e820 */ /* 0x000fe20000400000 */
[----:B----4-:R-:W-:Y:S01]  /*a6d0*/  @!P5 FMUL R105, R105, R105 ;  /* 0x000000696969d220 */ /* 0x010fe20000400000 */
[----:B------:R-:W-:-:S04]  /*a6e0*/  FSETP.GEU.AND P5, PT, R136, -126, PT ;  /* 0xc2fc00008800780b */ /* 0x000fc80003fae000 */
[----:B------:R-:W1:Y:S01]  /*a6f0*/  MUFU.EX2 R113, R113 ;  /* 0x0000007100717308 */ /* 0x000e620000000800 */
[----:B------:R-:W-:Y:S01]  /*a700*/  @!P4 FMUL R121, R121, 0.5 ;  /* 0x3f0000007979c820 */ /* 0x000fe20000400000 */
[----:B---3--:R-:W-:Y:S01]  /*a710*/  @!P3 FMUL R116, R116, R116 ;  /* 0x000000747474b220 */ /* 0x008fe20000400000 */
[----:B------:R-:W-:-:S05]  /*a720*/  FSETP.GEU.AND P3, PT, R140, -126, PT ;  /* 0xc2fc00008c00780b */ /* 0x000fca0003f6e000 */
[----:B------:R-:W2:Y:S01]  /*a730*/  MUFU.EX2 R121, R121 ;  /* 0x0000007900797308 */ /* 0x000ea20000000800 */
[----:B------:R-:W-:-:S07]  /*a740*/  @!P5 FMUL R136, R136, 0.5 ;  /* 0x3f0000008888d820 */ /* 0x000fce0000400000 */
[----:B------:R-:W3:Y:S01]  /*a750*/  MUFU.EX2 R120, R136 ;  /* 0x0000008800787308 */ /* 0x000ee20000000800 */
[----:B------:R-:W-:Y:S01]  /*a760*/  @!P3 FMUL R140, R140, 0.5 ;  /* 0x3f0000008c8cb820 */ /* 0x000fe20000400000 */
[----:B-1----:R-:W-:Y:S01]  /*a770*/  @!P6 FMUL R113, R113, R113 ;  /* 0x000000717171e220 */ /* 0x002fe20000400000 */
[----:B------:R-:W-:-:S05]  /*a780*/  FSETP.GEU.AND P6, PT, R145, -126, PT ;  /* 0xc2fc00009100780b */ /* 0x000fca0003fce000 */
[----:B------:R-:W1:Y:S01]  /*a790*/  MUFU.EX2 R124, R140 ;  /* 0x0000008c007c7308 */ /* 0x000e620000000800 */
[----:B--2---:R-:W-:Y:S01]  /*a7a0*/  @!P4 FMUL R121, R121, R121 ;  /* 0x000000797979c220 */ /* 0x004fe20000400000 */
[----:B------:R-:W-:-:S06]  /*a7b0*/  FSETP.GEU.AND P4, PT, R149, -126, PT ;  /* 0xc2fc00009500780b */ /* 0x000fcc0003f8e000 */
[----:B------:R-:W-:Y:S01]  /*a7c0*/  @!P6 FMUL R145, R145, 0.5 ;  /* 0x3f0000009191e820 */ /* 0x000fe20000400000 */
[----:B---3--:R-:W-:Y:S01]  /*a7d0*/  @!P5 FMUL R120, R120, R120 ;  /* 0x000000787878d220 */ /* 0x008fe20000400000 */
[----:B------:R-:W-:Y:S02]  /*a7e0*/  FSETP.GEU.AND P5, PT, R144, -126, PT ;  /* 0xc2fc00009000780b */ /* 0x000fe40003fae000 */
[----:B------:R-:W2:Y:S03]  /*a7f0*/  MUFU.EX2 R132, R145 ;  /* 0x0000009100847308 */ /* 0x000ea60000000800 */
[----:B------:R-:W-:Y:S01]  /*a800*/  @!P4 FMUL R149, R149, 0.5 ;  /* 0x3f0000009595c820 */ /* 0x000fe20000400000 */
[----:B-1----:R-:W-:Y:S01]  /*a810*/  @!P3 FMUL R124, R124, R124 ;  /* 0x0000007c7c7cb220 */ /* 0x002fe20000400000 */
[----:B------:R-:W-:-:S04]  /*a820*/  FSETP.NEU.AND P3, PT, R14, -INF , PT ;  /* 0xff8000000e00780b */ /* 0x000fc80003f6d000 */
[----:B------:R-:W-:Y:S02]  /*a830*/  FSEL R128, R14, RZ, P3 ;  /* 0x000000ff0e807208 */ /* 0x000fe40001800000 */
[----:B------:R-:W-:Y:S01]  /*a840*/  @!P5 FMUL R144, R144, 0.5 ;  /* 0x3f0000009090d820 */ /* 0x000fe20000400000 */
[----:B------:R-:W-:Y:S02]  /*a850*/  FSETP.GEU.AND P3, PT, R148, -126, PT ;  /* 0xc2fc00009400780b */ /* 0x000fe40003f6e000 */
[----:B------:R-:W-:Y:S01]  /*a860*/  FMUL R7, R128, UR21 ;  /* 0x0000001580077c20 */ /* 0x000fe20008400000 */
[----:B------:R1:W3:Y:S01]  /*a870*/  MUFU.EX2 R125, R144 ;  /* 0x00000090007d7308 */ /* 0x0002e20000000800 */
[----:B--2---:R-:W-:Y:S01]  /*a880*/  @!P6 FMUL R132, R132, R132 ;  /* 0x000000848484e220 */ /* 0x004fe20000400000 */
[----:B------:R-:W-:Y:S01]  /*a890*/  FADD R128, -R128, R11 ;  /* 0x0000000b80807221 */ /* 0x000fe20000000100 */
[----:B------:R-:W-:-:S01]  /*a8a0*/  FFMA R133, R27, UR21, -R7 ;  /* 0x000000151b857c23 */ /* 0x000fc20008000807 */
[--C-:B------:R-:W-:Y:S01]  /*a8b0*/  FFMA R129, R26, UR21, -R7.reuse ;  /* 0x000000151a817c23 */ /* 0x100fe20008000807 */
[----:B------:R-:W-:-:S01]  /*a8c0*/  FFMA R137, R31, UR21, -R7 ;  /* 0x000000151f897c23 */ /* 0x000fc20008000807 */
[--C-:B------:R-:W-:Y:S01]  /*a8d0*/  FFMA R136, R30, UR21, -R7.reuse ;  /* 0x000000151e887c23 */ /* 0x100fe20008000807 */
[----:B------:R-:W-:-:S01]  /*a8e0*/  FFMA R140, R34, UR21, -R7 ;  /* 0x00000015228c7c23 */ /* 0x000fc20008000807 */
[----:B------:R-:W2:Y:S02]  /*a8f0*/  MUFU.EX2 R27, R149 ;  /* 0x00000095001b7308 */ /* 0x000ea40000000800 */
[----:B------:R-:W-:Y:S01]  /*a900*/  @!P3 FMUL R148, R148, 0.5 ;  /* 0x3f0000009494b820 */ /* 0x000fe20000400000 */
[----:B------:R-:W-:Y:S01]  /*a910*/  FSETP.GEU.AND P6, PT, R133, -126, PT ;  /* 0xc2fc00008500780b */ /* 0x000fe20003fce000 */
[----:B------:R-:W-:-:S01]  /*a920*/  FFMA R141, R95, UR21, -R7 ;  /* 0x000000155f8d7c23 */ /* 0x000fc20008000807 */
[--C-:B-1----:R-:W-:Y:S01]  /*a930*/  FFMA R144, R110, UR21, -R7.reuse ;  /* 0x000000156e907c23 */ /* 0x102fe20008000807 */
[----:B------:R-:W-:-:S01]  /*a940*/  FFMA R118, R118, UR21, -R7 ;  /* 0x0000001576767c23 */ /* 0x000fc20008000807 */
[--C-:B------:R-:W-:Y:S01]  /*a950*/  FFMA R122, R122, UR21, -R7.reuse ;  /* 0x000000157a7a7c23 */ /* 0x100fe20008000807 */
[----:B------:R-:W-:-:S01]  /*a960*/  FFMA R126, R126, UR21, -R7 ;  /* 0x000000157e7e7c23 */ /* 0x000fc20008000807 */
[----:B------:R1:W4:Y:S01]  /*a970*/  MUFU.EX2 R26, R148 ;  /* 0x00000094001a7308 */ /* 0x0003220000000800 */
[----:B---3--:R-:W-:Y:S01]  /*a980*/  @!P5 FMUL R125, R125, R125 ;  /* 0x0000007d7d7dd220 */ /* 0x008fe20000400000 */
[----:B------:R-:W-:Y:S01]  /*a990*/  FSETP.GEU.AND P5, PT, R129, -126, PT ;  /* 0xc2fc00008100780b */ /* 0x000fe20003fae000 */
[----:B------:R-:W-:-:S01]  /*a9a0*/  FFMA R130, R130, UR21, -R7 ;  /* 0x0000001582827c23 */ /* 0x000fc20008000807 */
[--C-:B------:R-:W-:Y:S01]  /*a9b0*/  FFMA R134, R134, UR21, -R7.reuse ;  /* 0x0000001586867c23 */ /* 0x100fe20008000807 */
[----:B------:R-:W-:-:S01]  /*a9c0*/  FFMA R145, R139, UR21, -R7 ;  /* 0x000000158b917c23 */ /* 0x000fc20008000807 */
[--C-:B------:R-:W-:Y:S01]  /*a9d0*/  FFMA R201, R146, UR21, -R7.reuse ;  /* 0x0000001592c97c23 */ /* 0x100fe20008000807 */
[----:B------:R-:W-:Y:S01]  /*a9e0*/  @!P6 FMUL R133, R133, 0.5 ;  /* 0x3f0000008585e820 */ /* 0x000fe20000400000 */
[--C-:B------:R-:W-:Y:S01]  /*a9f0*/  FFMA R207, R150, UR21, -R7.reuse ;  /* 0x0000001596cf7c23 */ /* 0x100fe20008000807 */
[----:B--2---:R-:W-:Y:S01]  /*aa00*/  @!P4 FMUL R27, R27, R27 ;  /* 0x0000001b1b1bc220 */ /* 0x004fe20000400000 */
[----:B------:R-:W-:Y:S01]  /*aa10*/  FSETP.GEU.AND P4, PT, R137, -126, PT ;  /* 0xc2fc00008900780b */ /* 0x000fe20003f8e000 */
[----:B------:R2:W3:Y:S01]  /*aa20*/  MUFU.EX2 R31, R133 ;  /* 0x00000085001f7308 */ /* 0x0004e20000000800 */
[----:B------:R-:W-:-:S01]  /*aa30*/  FFMA R203, R147, UR21, -R7 ;  /* 0x0000001593cb7c23 */ /* 0x000fc20008000807 */
[----:B------:R-:W-:Y:S01]  /*aa40*/  FADD R146, R23, R88 ;  /* 0x0000005817927221 */ /* 0x000fe20000000000 */
[----:B------:R-:W-:-:S01]  /*aa50*/  FADD R150, R25, R92 ;  /* 0x0000005c19967221 */ /* 0x000fc20000000000 */
[----:B------:R-:W-:Y:S01]  /*aa60*/  @!P5 FMUL R129, R129, 0.5 ;  /* 0x3f0000008181d820 */ /* 0x000fe20000400000 */
[----:B-1----:R-:W-:-:S01]  /*aa70*/  FADD R148, R24, R81 ;  /* 0x0000005118947221 */ /* 0x002fc20000000000 */
[----:B----4-:R-:W-:Y:S01]  /*aa80*/  @!P3 FMUL R26, R26, R26 ;  /* 0x0000001a1a1ab220 */ /* 0x010fe20000400000 */
[----:B------:R-:W-:Y:S01]  /*aa90*/  FSETP.GEU.AND P3, PT, R136, -126, PT ;  /* 0xc2fc00008800780b */ /* 0x000fe20003f6e000 */
[----:B------:R1:W4:Y:S01]  /*aaa0*/  MUFU.EX2 R30, R129 ;  /* 0x00000081001e7308 */ /* 0x0003220000000800 */
[----:B--2---:R-:W-:-:S01]  /*aab0*/  FFMA R133, R38, UR21, -R7 ;  /* 0x0000001526857c23 */ /* 0x004fc20008000807 */
[----:B------:R-:W-:Y:S01]  /*aac0*/  FADD R139, R16, R69 ;  /* 0x00000045108b7221 */ /* 0x000fe20000000000 */
[----:B------:R-:W-:-:S01]  /*aad0*/  FADD R147, R19, R80 ;  /* 0x0000005013937221 */ /* 0x000fc20000000000 */
[----:B------:R-:W-:Y:S01]  /*aae0*/  @!P4 FMUL R137, R137, 0.5 ;  /* 0x3f0000008989c820 */ /* 0x000fe20000400000 */
[----:B------:R-:W-:-:S01]  /*aaf0*/  FADD R149, R20, R73 ;  /* 0x0000004914957221 */ /* 0x000fc20000000000 */
[----:B------:R-:W-:Y:S01]  /*ab00*/  FADD R205, R68, R27 ;  /* 0x0000001b44cd7221 */ /* 0x000fe20000000000 */
[----:B------:R-:W-:Y:S01]  /*ab10*/  F2FP.SATFINITE.E4M3.F32.PACK_AB_MERGE_C R19, RZ, R19, RZ ;  /* 0x00000013ff13723e */ /* 0x000fe200048070ff */
[----:B------:R-:W-:Y:S01]  /*ab20*/  FMUL R128, R128, UR21 ;  /* 0x0000001580807c20 */ /* 0x000fe20008400000 */
[----:B-1----:R-:W-:-:S01]  /*ab30*/  FFMA R129, R35, UR21, -R7 ;  /* 0x0000001523817c23 */ /* 0x002fc20008000807 */
[----:B---3--:R-:W-:Y:S01]  /*ab40*/  @!P6 FMUL R31, R31, R31 ;  /* 0x0000001f1f1fe220 */ /* 0x008fe20000400000 */
[----:B------:R1:W2:Y:S01]  /*ab50*/  MUFU.EX2 R35, R137 ;  /* 0x0000008900237308 */ /* 0x0002a20000000800 */
[----:B------:R-:W-:Y:S01]  /*ab60*/  @!P3 FMUL R136, R136, 0.5 ;  /* 0x3f0000008888b820 */ /* 0x000fe20000400000 */
[----:B------:R-:W-:Y:S01]  /*ab70*/  FADD R208, R208, R205 ;  /* 0x000000cdd0d07221 */ /* 0x000fe20000000000 */
[----:B------:R-:W-:-:S02]  /*ab80*/  FSETP.GEU.AND P6, PT, R129, -126, PT ;  /* 0xc2fc00008100780b */ /* 0x000fc40003fce000 */
[----:B------:R-:W-:Y:S01]  /*ab90*/  F2FP.SATFINITE.E4M3.F32.PACK_AB_MERGE_C R25, RZ, R25, RZ ;  /* 0x00000019ff19723e */ /* 0x000fe200048070ff */
[----:B----4-:R-:W-:Y:S01]  /*aba0*/  @!P5 FMUL R30, R30, R30 ;  /* 0x0000001e1e1ed220 */ /* 0x010fe20000400000 */
[----:B------:R-:W-:Y:S01]  /*abb0*/  FSETP.GEU.AND P5, PT, R140, -126, PT ;  /* 0xc2fc00008c00780b */ /* 0x000fe20003fae000 */
[----:B------:R3:W4:Y:S01]  /*abc0*/  MUFU.EX2 R34, R136 ;  /* 0x0000008800227308 */ /* 0x0007220000000800 */
[----:B-1----:R-:W-:-:S01]  /*abd0*/  FFMA R137, R42, UR21, -R7 ;  /* 0x000000152a897c23 */ /* 0x002fc20008000807 */
[----:B------:R-:W-:Y:S02]  /*abe0*/  F2FP.SATFINITE.E4M3.F32.PACK_AB_MERGE_C R68, RZ, R68, RZ ;  /* 0x00000044ff44723e */ /* 0x000fe400048070ff */
[----:B------:R-:W-:Y:S02]  /*abf0*/  F2FP.SATFINITE.E4M3.F32.PACK_AB_MERGE_C R23, RZ, R23, RZ ;  /* 0x00000017ff17723e */ /* 0x000fe400048070ff */
[----:B------:R-:W-:Y:S02]  /*ac00*/  F2FP.SATFINITE.E4M3.F32.PACK_AB_MERGE_C R24, RZ, R24, RZ ;  /* 0x00000018ff18723e */ /* 0x000fe400048070ff */
[----:B------:R-:W-:Y:S01]  /*ac10*/  @!P6 FMUL R129, R129, 0.5 ;  /* 0x3f0000008181e820 */ /* 0x000fe20000400000 */
[----:B---3--:R-:W-:Y:S01]  /*ac20*/  FFMA R136, R39, UR21, -R7 ;  /* 0x0000001527887c23 */ /* 0x008fe20008000807 */
[----:B--2---:R-:W-:Y:S01]  /*ac30*/  @!P4 FMUL R35, R35, R35 ;  /* 0x000000232323c220 */ /* 0x004fe20000400000 */
[----:B------:R-:W-:Y:S01]  /*ac40*/  LOP3.LUT R23, R23, 0xff, RZ, 0xc0, !PT ;  /* 0x000000ff17177812 */ /* 0x000fe200078ec0ff */
[----:B------:R-:W-:Y:S01]  /*ac50*/  @!P5 FMUL R140, R140, 0.5 ;  /* 0x3f0000008c8cd820 */ /* 0x000fe20000400000 */
[----:B------:R1:W2:Y:S01]  /*ac60*/  MUFU.EX2 R39, R129 ;  /* 0x0000008100277308 */ /* 0x0002a20000000800 */
[----:B------:R-:W-:-:S02]  /*ac70*/  FSETP.GEU.AND P4, PT, R136, -126, PT ;  /* 0xc2fc00008800780b */ /* 0x000fc40003f8e000 */
[----:B------:R-:W-:Y:S01]  /*ac80*/  LOP3.LUT R24, R24, 0xffff, RZ, 0xc0, !PT ;  /* 0x0000ffff18187812 */ /* 0x000fe200078ec0ff */
[----:B----4-:R-:W-:Y:S01]  /*ac90*/  @!P3 FMUL R34, R34, R34 ;  /* 0x000000222222b220 */ /* 0x010fe20000400000 */
[----:B------:R-:W-:Y:S02]  /*aca0*/  FSETP.GEU.AND P3, PT, R133, -126, PT ;  /* 0xc2fc00008500780b */ /* 0x000fe40003f6e000 */
[----:B------:R-:W-:Y:S01]  /*acb0*/  F2FP.SATFINITE.E4M3.F32.PACK_AB_MERGE_C R80, RZ, R80, RZ ;  /* 0x00000050ff50723e */ /* 0x000fe200048070ff */
[----:B------:R3:W4:Y:S01]  /*acc0*/  MUFU.EX2 R38, R140 ;  /* 0x0000008c00267308 */ /* 0x0007220000000800 */
[----:B-1----:R-:W-:-:S01]  /*acd0*/  FFMA R129, R46, UR21, -R7 ;  /* 0x000000152e817c23 */ /* 0x002fc20008000807 */
[----:B------:R-:W-:Y:S02]  /*ace0*/  F2FP.SATFINITE.E4M3.F32.PACK_AB_MERGE_C R73, RZ, R73, RZ ;  /* 0x00000049ff49723e */ /* 0x000fe400048070ff */
[----:B------:R-:W-:Y:S02]  /*acf0*/  PRMT R23, R24, 0x7604, R23 ;  /* 0x0000760418177816 */ /* 0x000fe40000000017 */
[----:B------:R-:W-:Y:S01]  /*ad00*/  @!P4 FMUL R136, R136, 0.5 ;  /* 0x3f0000008888c820 */ /* 0x000fe20000400000 */
[----:B------:R-:W-:Y:S01]  /*ad10*/  F2FP.SATFINITE.E4M3.F32.PACK_AB_MERGE_C R69, RZ, R69, RZ ;  /* 0x00000045ff45723e */ /* 0x000fe200048070ff */
[----:B---3--:R-:W-:-:S02]  /*ad20*/  FFMA R140, R43, UR21, -R7 ;  /* 0x000000152b8c7c23 */ /* 0x008fc40008000807 */
[----:B------:R-:W-:Y:S01]  /*ad30*/  @!P3 FMUL R133, R133, 0.5 ;  /* 0x3f0000008585b820 */ /* 0x000fe20000400000 */
[----:B------:R1:W3:Y:S01]  /*ad40*/  MUFU.EX2 R43, R136 ;  /* 0x00000088002b7308 */ /* 0x0002e20000000800 */
[----:B--2---:R-:W-:Y:S01]  /*ad50*/  @!P6 FMUL R39, R39, R39 ;  /* 0x000000272727e220 */ /* 0x004fe20000400000 */
[----:B------:R-:W-:Y:S02]  /*ad60*/  F2FP.SATFINITE.E4M3.F32.PACK_AB_MERGE_C R88, RZ, R88, RZ ;  /* 0x00000058ff58723e */ /* 0x000fe400048070ff */
[----:B------:R-:W-:Y:S01]  /*ad70*/  FSETP.GEU.AND P6, PT, R140, -126, PT ;  /* 0xc2fc00008c00780b */ /* 0x000fe20003fce000 */
[----:B----4-:R-:W-:Y:S01]  /*ad80*/  @!P5 FMUL R38, R38, R38 ;  /* 0x000000262626d220 */ /* 0x010fe20000400000 */
[----:B------:R-:W-:Y:S02]  /*ad90*/  FSETP.GEU.AND P5, PT, R137, -126, PT ;  /* 0xc2fc00008900780b */ /* 0x000fe40003fae000 */
[----:B------:R2:W4:Y:S01]  /*ada0*/  MUFU.EX2 R42, R133 ;  /* 0x00000085002a7308 */ /* 0x0005220000000800 */
[----:B-1----:R-:W-:-:S01]  /*adb0*/  FFMA R136, R50, UR21, -R7 ;  /* 0x0000001532887c23 */ /* 0x002fc20008000807 */
[----:B------:R-:W-:-:S02]  /*adc0*/  F2FP.SATFINITE.E4M3.F32.PACK_AB_MERGE_C R81, RZ, R81, RZ ;  /* 0x00000051ff51723e */ /* 0x000fc400048070ff */
[----:B------:R-:W-:Y:S01]  /*add0*/  F2FP.SATFINITE.E4M3.F32.PACK_AB_MERGE_C R92, RZ, R92, RZ ;  /* 0x0000005cff5c723e */ /* 0x000fe200048070ff */
[----:B--2---:R-:W-:Y:S01]  /*ade0*/  FFMA R133, R47, UR21, -R7 ;  /* 0x000000152f857c23 */ /* 0x004fe20008000807 */
[----:B---3--:R-:W-:-:S03]  /*adf0*/  @!P4 FMUL R43, R43, R43 ;  /* 0x0000002b2b2bc220 */ /* 0x008fc60000400000 */
[----:B------:R-:W-:Y:S02]  /*ae00*/  @!P6 FMUL R140, R140, 0.5 ;  /* 0x3f0000008c8ce820 */ /* 0x000fe40000400000 */
[----:B------:R-:W-:Y:S01]  /*ae10*/  @!P5 FMUL R137, R137, 0.5 ;  /* 0x3f0000008989d820 */ /* 0x000fe20000400000 */
[----:B------:R-:W-:Y:S01]  /*ae20*/  FSETP.GEU.AND P4, PT, R133, -126, PT ;  /* 0xc2fc00008500780b */ /* 0x000fe20003f8e000 */
[----:B------:R1:W2:Y:S01]  /*ae30*/  MUFU.EX2 R47, R140 ;  /* 0x0000008c002f7308 */ /* 0x0002a20000000800 */
[----:B----4-:R-:W-:Y:S01]  /*ae40*/  @!P3 FMUL R42, R42, R42 ;  /* 0x0000002a2a2ab220 */ /* 0x010fe20000400000 */
[----:B------:R-:W-:-:S06]  /*ae50*/  FSETP.GEU.AND P3, PT, R129, -126, PT ;  /* 0xc2fc00008100780b */ /* 0x000fcc0003f6e000 */
[----:B------:R3:W4:Y:S01]  /*ae60*/  MUFU.EX2 R46, R137 ;  /* 0x00000089002e7308 */ /* 0x0007220000000800 */
[----:B-1----:R-:W-:-:S03]  /*ae70*/  FFMA R140, R54, UR21, -R7 ;  /* 0x00000015368c7c23 */ /* 0x002fc60008000807 */
[----:B------:R-:W-:-:S03]  /*ae80*/  @!P4 FMUL R133, R133, 0.5 ;  /* 0x3f0000008585c820 */ /* 0x000fc60000400000 */
[----:B------:R-:W-:Y:S01]  /*ae90*/  @!P3 FMUL R129, R129, 0.5 ;  /* 0x3f0000008181b820 */ /* 0x000fe20000400000 */
[----:B---3--:R-:W-:-:S01]  /*aea0*/  FFMA R137, R51, UR21, -R7 ;  /* 0x0000001533897c23 */ /* 0x008fc20008000807 */
[----:B--2---:R-:W-:Y:S01]  /*aeb0*/  @!P6 FMUL R47, R47, R47 ;  /* 0x0000002f2f2fe220 */ /* 0x004fe20000400000 */
[----:B------:R1:W2:Y:S03]  /*aec0*/  MUFU.EX2 R51, R133 ;  /* 0x0000008500337308 */ /* 0x0002a60000000800 */
[----:B------:R-:W-:Y:S01]  /*aed0*/  FSETP.GEU.AND P6, PT, R137, -126, PT ;  /* 0xc2fc00008900780b */ /* 0x000fe20003fce000 */
[----:B----4-:R-:W-:Y:S01]  /*aee0*/  @!P5 FMUL R46, R46, R46 ;  /* 0x0000002e2e2ed220 */ /* 0x010fe20000400000 */
[----:B------:R-:W-:-:S03]  /*aef0*/  FSETP.GEU.AND P5, PT, R136, -126, PT ;  /* 0xc2fc00008800780b */ /* 0x000fc60003fae000 */
[----:B------:R3:W4:Y:S01]  /*af00*/  MUFU.EX2 R50, R129 ;  /* 0x0000008100327308 */ /* 0x0007220000000800 */
[----:B-1----:R-:W-:-:S07]  /*af10*/  FFMA R133, R58, UR21, -R7 ;  /* 0x000000153a857c23 */ /* 0x002fce0008000807 */
[----:B------:R-:W-:Y:S01]  /*af20*/  @!P6 FMUL R137, R137, 0.5 ;  /* 0x3f0000008989e820 */ /* 0x000fe20000400000 */
[----:B---3--:R-:W-:-:S01]  /*af30*/  FFMA R129, R55, UR21, -R7 ;  /* 0x0000001537817c23 */ /* 0x008fc20008000807 */
[----:B--2---:R-:W-:Y:S01]  /*af40*/  @!P4 FMUL R51, R51, R51 ;  /* 0x000000333333c220 */ /* 0x004fe20000400000 */
[----:B------:R-:W-:Y:S01]  /*af50*/  @!P5 FMUL R136, R136, 0.5 ;  /* 0x3f0000008888d820 */ /* 0x000fe20000400000 */
[----:B------:R1:W2:Y:S02]  /*af60*/  MUFU.EX2 R55, R137 ;  /* 0x0000008900377308 */ /* 0x0002a40000000800 */
[----:B------:R-:W-:Y:S01]  /*af70*/  FSETP.GEU.AND P4, PT, R129, -126, PT ;  /* 0xc2fc00008100780b */ /* 0x000fe20003f8e000 */
[----:B----4-:R-:W-:Y:S01]  /*af80*/  @!P3 FMUL R50, R50, R50 ;  /* 0x000000323232b220 */ /* 0x010fe20000400000 */
[----:B------:R-:W-:-:S04]  /*af90*/  FSETP.GEU.AND P3, PT, R140, -126, PT ;  /* 0xc2fc00008c00780b */ /* 0x000fc80003f6e000 */
[----:B------:R3:W4:Y:S01]  /*afa0*/  MUFU.EX2 R54, R136 ;  /* 0x0000008800367308 */ /* 0x0007220000000800 */
[----:B-1----:R-:W-:-:S06]  /*afb0*/  FFMA R137, R62, UR21, -R7 ;  /* 0x000000153e897c23 */ /* 0x002fcc0008000807 */
[----:B------:R-:W-:Y:S01]  /*afc0*/  @!P4 FMUL R129, R129, 0.5 ;  /* 0x3f0000008181c820 */ /* 0x000fe20000400000 */
[----:B---3--:R-:W-:-:S01]  /*afd0*/  FFMA R136, R59, UR21, -R7 ;  /* 0x000000153b887c23 */ /* 0x008fc20008000807 */
[----:B------:R-:W-:Y:S02]  /*afe0*/  @!P3 FMUL R140, R140, 0.5 ;  /* 0x3f0000008c8cb820 */ /* 0x000fe40000400000 */
[----:B------:R1:W3:Y:S01]  /*aff0*/  MUFU.EX2 R59, R129 ;  /* 0x00000081003b7308 */ /* 0x0002e20000000800 */
[----:B--2---:R-:W-:Y:S01]  /*b000*/  @!P6 FMUL R55, R55, R55 ;  /* 0x000000373737e220 */ /* 0x004fe20000400000 */
[----:B------:R-:W-:Y:S01]  /*b010*/  FSETP.GEU.AND P6, PT, R136, -126, PT ;  /* 0xc2fc00008800780b */ /* 0x000fe20003fce000 */
[----:B----4-:R-:W-:Y:S01]  /*b020*/  @!P5 FMUL R54, R54, R54 ;  /* 0x000000363636d220 */ /* 0x010fe20000400000 */
[----:B------:R-:W-:-:S04]  /*b030*/  FSETP.GEU.AND P5, PT, R133, -126, PT ;  /* 0xc2fc00008500780b */ /* 0x000fc80003fae000 */
[----:B------:R2:W4:Y:S01]  /*b040*/  MUFU.EX2 R58, R140 ;  /* 0x0000008c003a7308 */ /* 0x0005220000000800 */
[----:B-1----:R-:W-:-:S06]  /*b050*/  FFMA R129, R66, UR21, -R7 ;  /* 0x0000001542817c23 */ /* 0x002fcc0008000807 */
[----:B------:R-:W-:Y:S01]  /*b060*/  @!P6 FMUL R136, R136, 0.5 ;  /* 0x3f0000008888e820 */ /* 0x000fe20000400000 */
[----:B--2---:R-:W-:-:S01]  /*b070*/  FFMA R140, R63, UR21, -R7 ;  /* 0x000000153f8c7c23 */ /* 0x004fc20008000807 */
[----:B---3--:R-:W-:Y:S01]  /*b080*/  @!P4 FMUL R59, R59, R59 ;  /* 0x0000003b3b3bc220 */ /* 0x008fe20000400000 */
        /* <DEDUP_REMOVED lines=75> */
[----:B------:R-:W2:Y:S01]  /*b540*/  MUFU.EX2 R90, R129 ;  /* 0x00000081005a7308 */ /* 0x000ea20000000800 */
[----:B-1----:R-:W-:-:S06]  /*b550*/  FFMA R133, R98, UR21, -R7 ;  /* 0x0000001562857c23 */ /* 0x002fcc0008000807 */
[----:B------:R-:W-:Y:S01]  /*b560*/  @!P6 FMUL R137, R137, 0.5 ;  /* 0x3f0000008989e820 */ /* 0x000fe20000400000 */
[----:B---3--:R-:W-:Y:S01]  /*b570*/  @!P4 FMUL R91, R91, R91 ;  /* 0x0000005b5b5bc220 */ /* 0x008fe20000400000 */
[----:B------:R-:W-:Y:S01]  /*b580*/  FSETP.GEU.AND P4, PT, R141, -126, PT ;  /* 0xc2fc00008d00780b */ /* 0x000fe20003f8e000 */
[----:B------:R-:W-:Y:S01]  /*b590*/  @!P5 FMUL R136, R136, 0.5 ;  /* 0x3f0000008888d820 */ /* 0x000fe20000400000 */
[----:B------:R1:W3:Y:S01]  /*b5a0*/  MUFU.EX2 R94, R137 ;  /* 0x00000089005e7308 */ /* 0x0002e20000000800 */
[----:B--2---:R-:W-:Y:S01]  /*b5b0*/  @!P3 FMUL R90, R90, R90 ;  /* 0x0000005a5a5ab220 */ /* 0x004fe20000400000 */
[----:B------:R-:W-:-:S06]  /*b5c0*/  FSETP.GEU.AND P3, PT, R140, -126, PT ;  /* 0xc2fc00008c00780b */ /* 0x000fcc0003f6e000 */
[----:B------:R2:W4:Y:S01]  /*b5d0*/  MUFU.EX2 R129, R136 ;  /* 0x0000008800817308 */ /* 0x0005220000000800 */
[----:B-1----:R-:W-:-:S02]  /*b5e0*/  FFMA R137, R102, UR21, -R7 ;  /* 0x0000001566897c23 */ /* 0x002fc40008000807 */
[----:B------:R-:W-:-:S05]  /*b5f0*/  @!P4 FMUL R141, R141, 0.5 ;  /* 0x3f0000008d8dc820 */ /* 0x000fca0000400000 */
[----:B------:R1:W5:Y:S01]  /*b600*/  MUFU.EX2 R98, R141 ;  /* 0x0000008d00627308 */ /* 0x0003620000000800 */
[----:B--2---:R-:W-:-:S01]  /*b610*/  FFMA R136, R99, UR21, -R7 ;  /* 0x0000001563887c23 */ /* 0x004fc20008000807 */
[----:B------:R-:W-:Y:S01]  /*b620*/  @!P3 FMUL R140, R140, 0.5 ;  /* 0x3f0000008c8cb820 */ /* 0x000fe20000400000 */
[----:B---3--:R-:W-:-:S03]  /*b630*/  @!P6 FMUL R94, R94, R94 ;  /* 0x0000005e5e5ee220 */ /* 0x008fc60000400000 */
[----:B------:R-:W-:Y:S01]  /*b640*/  FSETP.GEU.AND P6, PT, R136, -126, PT ;  /* 0xc2fc00008800780b */ /* 0x000fe20003fce000 */
[----:B------:R-:W-:-:S01]  /*b650*/  FADD R212, R31, R94 ;  /* 0x0000005e1fd47221 */ /* 0x000fc20000000000 */
[----:B------:R2:W3:Y:S01]  /*b660*/  MUFU.EX2 R95, R140 ;  /* 0x0000008c005f7308 */ /* 0x0004e20000000800 */
[----:B----4-:R-:W-:Y:S01]  /*b670*/  @!P5 FMUL R129, R129, R129 ;  /* 0x000000818181d220 */ /* 0x010fe20000400000 */
[----:B------:R-:W-:Y:S01]  /*b680*/  FSETP.GEU.AND P5, PT, R133, -126, PT ;  /* 0xc2fc00008500780b */ /* 0x000fe20003fae000 */
[----:B-1----:R-:W-:-:S01]  /*b690*/  FFMA R141, R107, UR21, -R7 ;  /* 0x000000156b8d7c23 */ /* 0x002fc20008000807 */
[----:B------:R-:W-:Y:S01]  /*b6a0*/  F2FP.SATFINITE.E4M3.F32.PACK_AB_MERGE_C R31, RZ, R31, RZ ;  /* 0x0000001fff1f723e */ /* 0x000fe200048070ff */
[----:B------:R-:W-:-:S01]  /*b6b0*/  FADD R210, R30, R129 ;  /* 0x000000811ed27221 */ /* 0x000fc20000000000 */
[----:B------:R-:W-:Y:S02]  /*b6c0*/  F2FP.SATFINITE.E4M3.F32.PACK_AB_MERGE_C R30, RZ, R30, RZ ;  /* 0x0000001eff1e723e */ /* 0x000fe400048070ff */
[----:B------:R-:W-:Y:S01]  /*b6d0*/  F2FP.SATFINITE.E4M3.F32.PACK_AB_MERGE_C R129, RZ, R129, RZ ;  /* 0x00000081ff81723e */ /* 0x000fe200048070ff */
[----:B--2---:R-:W-:Y:S01]  /*b6e0*/  FFMA R140, R106, UR21, -R7 ;  /* 0x000000156a8c7c23 */ /* 0x004fe20008000807 */
[----:B-----5:R-:W-:Y:S01]  /*b6f0*/  @!P4 FMUL R98, R98, R98 ;  /* 0x000000626262c220 */ /* 0x020fe20000400000 */
[----:B------:R-:W-:Y:S01]  /*b700*/  @!P6 FMUL R136, R136, 0.5 ;  /* 0x3f0000008888e820 */ /* 0x000fe20000400000 */
[----:B------:R-:W-:Y:S01]  /*b710*/  IMAD.U32 R30, R30, 0x10000, RZ ;  /* 0x000100001e1e7824 */ /* 0x000fe200078e00ff */
[----:B------:R-:W-:-:S02]  /*b720*/  LOP3.LUT R31, R31, 0xffff, RZ, 0xc0, !PT ;  /* 0x0000ffff1f1f7812 */ /* 0x000fc400078ec0ff */
[----:B------:R-:W-:Y:S01]  /*b730*/  FSETP.GEU.AND P4, PT, R140, -126, PT ;  /* 0xc2fc00008c00780b */ /* 0x000fe20003f8e000 */
[----:B------:R-:W-:Y:S01]  /*b740*/  @!P5 FMUL R133, R133, 0.5 ;  /* 0x3f0000008585d820 */ /* 0x000fe20000400000 */
[----:B---3--:R-:W-:Y:S01]  /*b750*/  @!P3 FMUL R95, R95, R95 ;  /* 0x0000005f5f5fb220 */ /* 0x008fe20000400000 */
[----:B------:R-:W-:Y:S01]  /*b760*/  FSETP.GEU.AND P3, PT, R137, -126, PT ;  /* 0xc2fc00008900780b */ /* 0x000fe20003f6e000 */
[----:B------:R1:W2:Y:S01]  /*b770*/  MUFU.EX2 R102, R136 ;  /* 0x0000008800667308 */ /* 0x0002a20000000800 */
[----:B------:R-:W-:-:S04]  /*b780*/  F2FP.SATFINITE.E4M3.F32.PACK_AB_MERGE_C R94, RZ, R94, RZ ;  /* 0x0000005eff5e723e */ /* 0x000fc800048070ff */
[----:B------:R-:W-:-:S03]  /*b790*/  LOP3.LUT R94, R94, 0xffff, RZ, 0xc0, !PT ;  /* 0x0000ffff5e5e7812 */ /* 0x000fc600078ec0ff */
[----:B------:R-:W3:Y:S01]  /*b7a0*/  MUFU.EX2 R99, R133 ;  /* 0x0000008500637308 */ /* 0x000ee20000000800 */
[----:B------:R-:W-:Y:S01]  /*b7b0*/  @!P4 FMUL R140, R140, 0.5 ;  /* 0x3f0000008c8cc820 */ /* 0x000fe20000400000 */
[----:B-1----:R-:W-:Y:S01]  /*b7c0*/  FFMA R136, R111, UR21, -R7 ;  /* 0x000000156f887c23 */ /* 0x002fe20008000807 */
[----:B------:R-:W-:Y:S02]  /*b7d0*/  IMAD.SHL.U32 R94, R94, 0x1000000, RZ ;  /* 0x010000005e5e7824 */ /* 0x000fe400078e00ff */
[----:B------:R-:W-:-:S03]  /*b7e0*/  @!P3 FMUL R137, R137, 0.5 ;  /* 0x3f0000008989b820 */ /* 0x000fc60000400000 */
[----:B------:R1:W4:Y:S01]  /*b7f0*/  MUFU.EX2 R133, R140 ;  /* 0x0000008c00857308 */ /* 0x0003220000000800 */
[----:B--2---:R-:W-:Y:S01]  /*b800*/  @!P6 FMUL R102, R102, R102 ;  /* 0x000000666666e220 */ /* 0x004fe20000400000 */
[----:B------:R-:W-:-:S06]  /*b810*/  FSETP.GEU.AND P6, PT, R144, -126, PT ;  /* 0xc2fc00009000780b */ /* 0x000fcc0003fce000 */
[----:B------:R2:W5:Y:S01]  /*b820*/  MUFU.EX2 R107, R137 ;  /* 0x00000089006b7308 */ /* 0x0005620000000800 */
[----:B---3--:R-:W-:Y:S01]  /*b830*/  @!P5 FMUL R99, R99, R99 ;  /* 0x000000636363d220 */ /* 0x008fe20000400000 */
[----:B------:R-:W-:Y:S01]  /*b840*/  FSETP.GEU.AND P5, PT, R141, -126, PT ;  /* 0xc2fc00008d00780b */ /* 0x000fe20003fae000 */
[----:B-1----:R-:W-:-:S04]  /*b850*/  FFMA R140, R115, UR21, -R7 ;  /* 0x00000015738c7c23 */ /* 0x002fc80008000807 */
[----:B------:R-:W-:Y:S01]  /*b860*/  @!P6 FMUL R144, R144, 0.5 ;  /* 0x3f0000009090e820 */ /* 0x000fe20000400000 */
[----:B--2---:R-:W-:-:S01]  /*b870*/  FFMA R137, R114, UR21, -R7 ;  /* 0x0000001572897c23 */ /* 0x004fc20008000807 */
[----:B----4-:R-:W-:Y:S02]  /*b880*/  @!P4 FMUL R133, R133, R133 ;  /* 0x000000858585c220 */ /* 0x010fe40000400000 */
[----:B------:R1:W2:Y:S02]  /*b890*/  MUFU.EX2 R111, R144 ;  /* 0x00000090006f7308 */ /* 0x0002a40000000800 */
[----:B------:R-:W-:Y:S02]  /*b8a0*/  FSETP.GEU.AND P4, PT, R137, -126, PT ;  /* 0xc2fc00008900780b */ /* 0x000fe40003f8e000 */
[----:B------:R-:W-:Y:S01]  /*b8b0*/  @!P5 FMUL R141, R141, 0.5 ;  /* 0x3f0000008d8dd820 */ /* 0x000fe20000400000 */
[----:B-----5:R-:W-:Y:S01]  /*b8c0*/  @!P3 FMUL R107, R107, R107 ;  /* 0x0000006b6b6bb220 */ /* 0x020fe20000400000 */
[----:B------:R-:W-:-:S02]  /*b8d0*/  FSETP.GEU.AND P3, PT, R136, -126, PT ;  /* 0xc2fc00008800780b */ /* 0x000fc40003f6e000 */
[----:B------:R3:W4:Y:S01]  /*b8e0*/  MUFU.EX2 R106, R141 ;  /* 0x0000008d006a7308 */ /* 0x0007220000000800 */
[----:B-1----:R-:W-:-:S06]  /*b8f0*/  FFMA R144, R131, UR21, -R7 ;  /* 0x0000001583907c23 */ /* 0x002fcc0008000807 */
[----:B------:R-:W-:Y:S01]  /*b900*/  @!P4 FMUL R137, R137, 0.5 ;  /* 0x3f0000008989c820 */ /* 0x000fe20000400000 */
[----:B--2---:R-:W-:Y:S01]  /*b910*/  @!P6 FMUL R111, R111, R111 ;  /* 0x0000006f6f6fe220 */ /* 0x004fe20000400000 */
[----:B------:R-:W-:Y:S01]  /*b920*/  FSETP.GEU.AND P6, PT, R118, -126, PT ;  /* 0xc2fc00007600780b */ /* 0x000fe20003fce000 */
[----:B---3--:R-:W-:-:S01]  /*b930*/  FFMA R141, R135, UR21, -R7 ;  /* 0x00000015878d7c23 */ /* 0x008fc20008000807 */
[----:B------:R-:W1:Y:S01]  /*b940*/  MUFU.EX2 R115, R137 ;  /* 0x0000008900737308 */ /* 0x000e620000000800 */
[----:B------:R-:W-:Y:S01]  /*b950*/  @!P3 FMUL R136, R136, 0.5 ;  /* 0x3f0000008888b820 */ /* 0x000fe20000400000 */
[----:B------:R-:W-:Y:S01]  /*b960*/  FADD R135, R15, R72 ;  /* 0x000000480f877221 */ /* 0x000fe20000000000 */
[----:B------:R-:W-:Y:S01]  /*b970*/  F2FP.SATFINITE.E4M3.F32.PACK_AB_MERGE_C R72, RZ, R72, RZ ;  /* 0x00000048ff48723e */ /* 0x000fe200048070ff */
[----:B----4-:R-:W-:Y:S01]  /*b980*/  @!P5 FMUL R106, R106, R106 ;  /* 0x0000006a6a6ad220 */ /* 0x010fe20000400000 */
[----:B------:R-:W-:-:S03]  /*b990*/  FSETP.GEU.AND P5, PT, R140, -126, PT ;  /* 0xc2fc00008c00780b */ /* 0x000fc60003fae000 */
[----:B------:R2:W3:Y:S03]  /*b9a0*/  MUFU.EX2 R110, R136 ;  /* 0x00000088006e7308 */ /* 0x0004e60000000800 */
[----:B------:R-:W-:Y:S01]  /*b9b0*/  @!P6 FMUL R118, R118, 0.5 ;  /* 0x3f0000007676e820 */ /* 0x000fe20000400000 */
[----:B--2---:R-:W-:Y:S01]  /*b9c0*/  FFMA R136, R123, UR21, -R7 ;  /* 0x000000157b887c23 */ /* 0x004fe20008000807 */
[----:B-1----:R-:W-:-:S05]  /*b9d0*/  @!P4 FMUL R115, R115, R115 ;  /* 0x000000737373c220 */ /* 0x002fca0000400000 */
[----:B------:R-:W-:Y:S01]  /*b9e0*/  @!P5 FMUL R140, R140, 0.5 ;  /* 0x3f0000008c8cd820 */ /* 0x000fe20000400000 */
[----:B------:R-:W1:Y:S01]  /*b9f0*/  MUFU.EX2 R123, R118 ;  /* 0x00000076007b7308 */ /* 0x000e620000000800 */
[----:B------:R-:W-:Y:S01]  /*ba00*/  FSETP.GEU.AND P4, PT, R136, -126, PT ;  /* 0xc2fc00008800780b */ /* 0x000fe20003f8e000 */
[----:B---3--:R-:W-:Y:S01]  /*ba10*/  @!P3 FMUL R110, R110, R110 ;  /* 0x0000006e6e6eb220 */ /* 0x008fe20000400000 */
[----:B------:R-:W-:-:S05]  /*ba20*/  FSETP.GEU.AND P3, PT, R122, -126, PT ;  /* 0xc2fc00007a00780b */ /* 0x000fca0003f6e000 */
[----:B------:R2:W3:Y:S01]  /*ba30*/  MUFU.EX2 R114, R140 ;  /* 0x0000008c00727308 */ /* 0x0004e20000000800 */
[----:B------:R-:W-:-:S01]  /*ba40*/  FADD R216, R51, R110 ;  /* 0x0000006e33d87221 */ /* 0x000fc20000000000 */
[----:B------:R-:W-:Y:S02]  /*ba50*/  F2FP.SATFINITE.E4M3.F32.PACK_AB_MERGE_C R110, RZ, R110, RZ ;  /* 0x0000006eff6e723e */ /* 0x000fe400048070ff */
[----:B------:R-:W-:Y:S02]  /*ba60*/  F2FP.SATFINITE.E4M3.F32.PACK_AB_MERGE_C R51, RZ, R51, RZ ;  /* 0x00000033ff33723e */ /* 0x000fe400048070ff */
[----:B------:R-:W-:Y:S01]  /*ba70*/  LOP3.LUT R110, R110, 0xffff, RZ, 0xc0, !PT ;  /* 0x0000ffff6e6e7812 */ /* 0x000fe200078ec0ff */
[----:B------:R-:W-:Y:S01]  /*ba80*/  @!P4 FMUL R136, R136, 0.5 ;  /* 0x3f0000008888c820 */ /* 0x000fe20000400000 */
[----:B------:R-:W-:Y:S01]  /*ba90*/  LOP3.LUT R51, R51, 0xffff, RZ, 0xc0, !PT ;  /* 0x0000ffff33337812 */ /* 0x000fe200078ec0ff */
[----:B--2---:R-:W-:-:S01]  /*baa0*/  FFMA R140, R127, UR21, -R7 ;  /* 0x000000157f8c7c23 */ /* 0x004fc20008000807 */
[----:B-1----:R-:W-:Y:S01]  /*bab0*/  @!P6 FMUL R123, R123, R123 ;  /* 0x0000007b7b7be220 */ /* 0x002fe20000400000 */
[----:B------:R1:W2:Y:S01]  /*bac0*/  MUFU.EX2 R118, R136 ;  /* 0x0000008800767308 */ /* 0x0002a20000000800 */
[----:B------:R-:W-:Y:S01]  /*bad0*/  @!P3 FMUL R122, R122, 0.5 ;  /* 0x3f0000007a7ab820 */ /* 0x000fe20000400000 */
[----:B------:R-:W-:Y:S01]  /*bae0*/  IMAD.SHL.U32 R51, R51, 0x1000000, RZ ;  /* 0x0100000033337824 */ /* 0x000fe200078e00ff */
[----:B------:R-:W-:Y:S01]  /*baf0*/  FSETP.GEU.AND P6, PT, R140, -126, PT ;  /* 0xc2fc00008c00780b */ /* 0x000fe20003fce000 */
[----:B---3--:R-:W-:Y:S01]  /*bb00*/  @!P5 FMUL R114, R114, R114 ;  /* 0x000000727272d220 */ /* 0x008fe20000400000 */
[----:B------:R-:W-:-:S03]  /*bb10*/  FSETP.GEU.AND P5, PT, R126, -126, PT ;  /* 0xc2fc00007e00780b */ /* 0x000fc60003fae000 */
[----:B------:R-:W3:Y:S01]  /*bb20*/  MUFU.EX2 R137, R122 ;  /* 0x0000007a00897308 */ /* 0x000ee20000000800 */
[----:B-1----:R-:W-:-:S01]  /*bb30*/  FFMA R136, R138, UR21, -R7 ;  /* 0x000000158a887c23 */ /* 0x002fc20008000807 */
[--C-:B------:R-:W-:Y:S01]  /*bb40*/  FFMA R138, R103, UR21, -R7.reuse ;  /* 0x00000015678a7c23 */ /* 0x100fe20008000807 */
[----:B------:R-:W-:-:S01]  /*bb50*/  FFMA R103, R142, UR21, -R7 ;  /* 0x000000158e677c23 */ /* 0x000fc20008000807 */
[----:B------:R-:W-:Y:S01]  /*bb60*/  FFMA R142, R143, UR21, -R7 ;  /* 0x000000158f8e7c23 */ /* 0x000fe20008000807 */
[----:B------:R-:W-:-:S01]  /*bb70*/  FADD R143, R17, R76 ;  /* 0x0000004c118f7221 */ /* 0x000fc20000000000 */
[----:B------:R-:W-:Y:S01]  /*bb80*/  FADD R220, R55, R114 ;  /* 0x0000007237dc7221 */ /* 0x000fe20000000000 */
[----:B------:R-:W-:Y:S01]  /*bb90*/  F2FP.SATFINITE.E4M3.F32.PACK_AB_MERGE_C R17, RZ, R17, RZ ;  /* 0x00000011ff11723e */ /* 0x000fe200048070ff */
[----:B------:R-:W-:Y:S01]  /*bba0*/  @!P6 FMUL R140, R140, 0.5 ;  /* 0x3f0000008c8ce820 */ /* 0x000fe20000400000 */
[----:B--2---:R-:W-:Y:S01]  /*bbb0*/  @!P4 FMUL R118, R118, R118 ;  /* 0x000000767676c220 */ /* 0x004fe20000400000 */
[----:B------:R-:W-:Y:S01]  /*bbc0*/  FSETP.GEU.AND P4, PT, R144, -126, PT ;  /* 0xc2fc00009000780b */ /* 0x000fe20003f8e000 */
[----:B------:R-:W-:Y:S01]  /*bbd0*/  @!P5 FMUL R126, R126, 0.5 ;  /* 0x3f0000007e7ed820 */ /* 0x000fe20000400000 */
[----:B------:R1:W2:Y:S01]  /*bbe0*/  MUFU.EX2 R122, R140 ;  /* 0x0000008c007a7308 */ /* 0x0002a20000000800 */
[----:B------:R-:W-:-:S01]  /*bbf0*/  FADD R209, R63, R118 ;  /* 0x000000763fd17221 */ /* 0x000fc20000000000 */
[----:B------:R-:W-:Y:S01]  /*bc00*/  LOP3.LUT R17, R17, 0xff, RZ, 0xc0, !PT ;  /* 0x000000ff11117812 */ /* 0x000fe200078ec0ff */
[----:B---3--:R-:W-:Y:S01]  /*bc10*/  @!P3 FMUL R137, R137, R137 ;  /* 0x000000898989b220 */ /* 0x008fe20000400000 */
[----:B------:R-:W-:Y:S01]  /*bc20*/  FSETP.GEU.AND P3, PT, R130, -126, PT ;  /* 0xc2fc00008200780b */ /* 0x000fe20003f6e000 */
[----:B------:R-:W-:-:S01]  /*bc30*/  FADD R212, R212, R209 ;  /* 0x000000d1d4d47221 */ /* 0x000fc20000000000 */
[----:B------:R-:W-:-:S02]  /*bc40*/  FADD R209, R35, R98 ;  /* 0x0000006223d17221 */ /* 0x000fc40000000000 */
[----:B------:R-:W3:Y:S01]  /*bc50*/  MUFU.EX2 R127, R126 ;  /* 0x0000007e007f7308 */ /* 0x000ee20000000800 */
[----:B-1----:R-:W-:-:S02]  /*bc60*/  FFMA R140, R119, UR21, -R7 ;  /* 0x00000015778c7c23 */ /* 0x002fc40008000807 */
[----:B------:R-:W-:Y:S01]  /*bc70*/  @!P4 FMUL R144, R144, 0.5 ;  /* 0x3f0000009090c820 */ /* 0x000fe20000400000 */
[----:B------:R-:W-:-:S01]  /*bc80*/  FADD R119, R57, R124 ;  /* 0x0000007c39777221 */ /* 0x000fc20000000000 */
[----:B------:R-:W-:Y:S01]  /*bc90*/  FADD R205, R62, R137 ;  /* 0x000000893ecd7221 */ /* 0x000fe20000000000 */
[----:B------:R-:W-:Y:S02]  /*bca0*/  F2FP.SATFINITE.E4M3.F32.PACK_AB_MERGE_C R57, RZ, R57, RZ ;  /* 0x00000039ff39723e */ /* 0x000fe400048070ff */
[----:B------:R-:W-:Y:S01]  /*bcb0*/  FADD R150, R150, R119 ;  /* 0x0000007796967221 */ /* 0x000fe20000000000 */
[----:B------:R1:W4:Y:S01]  /*bcc0*/  MUFU.EX2 R126, R144 ;  /* 0x00000090007e7308 */ /* 0x0003220000000800 */
[----:B--2---:R-:W-:Y:S01]  /*bcd0*/  @!P6 FMUL R122, R122, R122 ;  /* 0x0000007a7a7ae220 */ /* 0x004fe20000400000 */
[----:B------:R-:W-:Y:S01]  /*bce0*/  @!P3 FMUL R130, R130, 0.5 ;  /* 0x3f0000008282b820 */ /* 0x000fe20000400000 */
[----:B------:R-:W-:Y:S01]  /*bcf0*/  FSETP.GEU.AND P6, PT, R136, -126, PT ;  /* 0xc2fc00008800780b */ /* 0x000fe20003fce000 */
[----:B------:R-:W-:Y:S01]  /*bd00*/  FADD R119, R64, R125 ;  /* 0x0000007d40777221 */ /* 0x000fe20000000000 */
[----:B------:R-:W-:-:S01]  /*bd10*/  FADD R210, R210, R205 ;  /* 0x000000cdd2d27221 */ /* 0x000fc20000000000 */
[----:B------:R-:W-:Y:S01]  /*bd20*/  FADD R205, R47, R106 ;  /* 0x0000006a2fcd7221 */ /* 0x000fe20000000000 */
[----:B------:R-:W-:-:S01]  /*bd30*/  FADD R218, R67, R122 ;  /* 0x0000007a43da7221 */ /* 0x000fc20000000000 */
[----:B------:R2:W5:Y:S01]  /*bd40*/  MUFU.EX2 R131, R130 ;  /* 0x0000008200837308 */ /* 0x0005620000000800 */
[----:B---3--:R-:W-:Y:S01]  /*bd50*/  @!P5 FMUL R127, R127, R127 ;  /* 0x0000007f7f7fd220 */ /* 0x008fe20000400000 */
[----:B------:R-:W-:Y:S01]  /*bd60*/  FSETP.GEU.AND P5, PT, R134, -126, PT ;  /* 0xc2fc00008600780b */ /* 0x000fe20003fae000 */
[----:B-1----:R-:W-:-:S01]  /*bd70*/  FFMA R144, R151, UR21, -R7 ;  /* 0x0000001597907c23 */ /* 0x002fc20008000807 */
[----:B------:R-:W-:Y:S01]  /*bd80*/  FADD R7, R53, R120 ;  /* 0x0000007835077221 */ /* 0x000fe20000000000 */
[----:B------:R-:W-:-:S01]  /*bd90*/  FADD R202, R202, R119 ;  /* 0x00000077caca7221 */ /* 0x000fc20000000000 */
[----:B------:R-:W-:Y:S01]  /*bda0*/  FADD R119, R61, R132 ;  /* 0x000000843d777221 */ /* 0x000fe20000000000 */
[----:B------:R-:W-:-:S01]  /*bdb0*/  FADD R151, R21, R84 ;  /* 0x0000005415977221 */ /* 0x000fc20000000000 */
[----:B------:R-:W-:Y:S01]  /*bdc0*/  @!P6 FMUL R136, R136, 0.5 ;  /* 0x3f0000008888e820 */ /* 0x000fe20000400000 */
[----:B----4-:R-:W-:Y:S01]  /*bdd0*/  @!P4 FMUL R126, R126, R126 ;  /* 0x0000007e7e7ec220 */ /* 0x010fe20000400000 */
[----:B------:R-:W-:Y:S01]  /*bde0*/  FSETP.GEU.AND P4, PT, R103, -126, PT ;  /* 0xc2fc00006700780b */ /* 0x000fe20003f8e000 */
[----:B------:R-:W-:-:S01]  /*bdf0*/  FADD R146, R146, R7 ;  /* 0x0000000792927221 */ /* 0x000fc20000000000 */
[----:B------:R1:W3:Y:S01]  /*be00*/  MUFU.EX2 R13, R136 ;  /* 0x00000088000d7308 */ /* 0x0002e20000000800 */
[----:B------:R-:W-:-:S01]  /*be10*/  FADD R7, R52, R113 ;  /* 0x0000007134077221 */ /* 0x000fc20000000000 */
[----:B------:R-:W-:Y:S01]  /*be20*/  FADD R204, R204, R119 ;  /* 0x00000077cccc7221 */ /* 0x000fe20000000000 */
[----:B------:R-:W-:Y:S01]  /*be30*/  @!P5 FMUL R134, R134, 0.5 ;  /* 0x3f0000008686d820 */ /* 0x000fe20000400000 */
[----:B--2---:R-:W-:Y:S01]  /*be40*/  FADD R130, R37, R104 ;  /* 0x0000006825827221 */ /* 0x004fe20000000000 */
[----:B-----5:R-:W-:Y:S01]  /*be50*/  @!P3 FMUL R131, R131, R131 ;  /* 0x000000838383b220 */ /* 0x020fe20000400000 */
[----:B------:R-:W-:Y:S01]  /*be60*/  FSETP.GEU.AND P3, PT, R145, -126, PT ;  /* 0xc2fc00009100780b */ /* 0x000fe20003f6e000 */
[----:B------:R-:W-:-:S01]  /*be70*/  FADD R148, R148, R7 ;  /* 0x0000000794947221 */ /* 0x000fc20000000000 */
[----:B------:R-:W2:Y:S01]  /*be80*/  MUFU.EX2 R11, R134 ;  /* 0x00000086000b7308 */ /* 0x000ea20000000800 */
[----:B------:R-:W-:-:S01]  /*be90*/  FADD R7, R60, R121 ;  /* 0x000000793c077221 */ /* 0x000fc20000000000 */
[----:B-1----:R-:W-:Y:S01]  /*bea0*/  FADD R136, R45, R112 ;  /* 0x000000702d887221 */ /* 0x002fe20000000000 */
[----:B------:R-:W-:Y:S01]  /*beb0*/  @!P4 FMUL R103, R103, 0.5 ;  /* 0x3f0000006767c820 */ /* 0x000fe20000400000 */
[----:B------:R-:W-:Y:S01]  /*bec0*/  FADD R135, R135, R130 ;  /* 0x0000008287877221 */ /* 0x000fe20000000000 */
[----:B------:R-:W-:-:S01]  /*bed0*/  FADD R200, R200, R7 ;  /* 0x00000007c8c87221 */ /* 0x000fc20000000000 */
[----:B------:R-:W-:Y:S01]  /*bee0*/  FADD R130, R36, R97 ;  /* 0x0000006124827221 */ /* 0x000fe20000000000 */
[----:B------:R-:W-:-:S01]  /*bef0*/  FADD R209, R209, R218 ;  /* 0x000000dad1d17221 */ /* 0x000fc20000000000 */
[----:B------:R-:W-:Y:S01]  /*bf00*/  FADD R222, R70, R131 ;  /* 0x0000008346de7221 */ /* 0x000fe20000000000 */
[----:B------:R-:W1:Y:S01]  /*bf10*/  MUFU.EX2 R103, R103 ;  /* 0x0000006700677308 */ /* 0x000e620000000800 */
[----:B---3--:R-:W-:Y:S01]  /*bf20*/  @!P6 FMUL R13, R13, R13 ;  /* 0x0000000d0d0de220 */ /* 0x008fe20000400000 */
[----:B------:R-:W-:Y:S01]  /*bf30*/  @!P3 FMUL R145, R145, 0.5 ;  /* 0x3f0000009191b820 */ /* 0x000fe20000400000 */
[----:B------:R-:W-:Y:S01]  /*bf40*/  FSETP.GEU.AND P6, PT, R201, -126, PT ;  /* 0xc2fc0000c900780b */ /* 0x000fe20003fce000 */
[----:B------:R-:W-:Y:S01]  /*bf50*/  FADD R139, R139, R130 ;  /* 0x000000828b8b7221 */ /* 0x000fe20000000000 */
[----:B------:R-:W-:-:S01]  /*bf60*/  FADD R130, R41, R108 ;  /* 0x0000006c29827221 */ /* 0x000fc20000000000 */
[----:B------:R-:W-:Y:S01]  /*bf70*/  FADD R218, R54, R115 ;  /* 0x0000007336da7221 */ /* 0x000fe20000000000 */
[----:B------:R-:W-:-:S01]  /*bf80*/  FADD R224, R71, R126 ;  /* 0x0000007e47e07221 */ /* 0x000fc20000000000 */
[----:B------:R3:W4:Y:S01]  /*bf90*/  MUFU.EX2 R134, R145 ;  /* 0x0000009100867308 */ /* 0x0007220000000800 */
[----:B--2---:R-:W-:Y:S01]  /*bfa0*/  @!P5 FMUL R11, R11, R11 ;  /* 0x0000000b0b0bd220 */ /* 0x004fe20000400000 */
[----:B------:R-:W-:Y:S01]  /*bfb0*/  FSETP.GEU.AND P5, PT, R142, -126, PT ;  /* 0xc2fc00008e00780b */ /* 0x000fe20003fae000 */
[----:B------:R-:W-:-:S01]  /*bfc0*/  FADD R143, R143, R130 ;  /* 0x000000828f8f7221 */ /* 0x000fc20000000000 */
[----:B------:R-:W-:Y:S01]  /*bfd0*/  F2FP.SATFINITE.E4M3.F32.PACK_AB_MERGE_C R21, RZ, R21, RZ ;  /* 0x00000015ff15723e */ /* 0x000fe200048070ff */
[----:B------:R-:W-:-:S01]  /*bfe0*/  FADD R135, R135, R146 ;  /* 0x0000009287877221 */ /* 0x000fc20000000000 */
[----:B------:R-:W-:Y:S01]  /*bff0*/  F2FP.SATFINITE.E4M3.F32.PACK_AB_MERGE_C R41, RZ, R41, RZ ;  /* 0x00000029ff29723e */ /* 0x000fe200048070ff */
[----:B------:R-:W-:-:S01]  /*c000*/  FADD R139, R139, R148 ;  /* 0x000000948b8b7221 */ /* 0x000fc20000000000 */
[----:B------:R-:W-:Y:S01]  /*c010*/  @!P6 FMUL R201, R201, 0.5 ;  /* 0x3f000000c9c9e820 */ /* 0x000fe20000400000 */
[----:B-1----:R-:W-:Y:S01]  /*c020*/  @!P4 FMUL R103, R103, R103 ;  /* 0x000000676767c220 */ /* 0x002fe20000400000 */
[----:B------:R-:W-:Y:S01]  /*c030*/  FSETP.GEU.AND P4, PT, R207, -126, PT ;  /* 0xc2fc0000cf00780b */ /* 0x000fe20003f8e000 */
[----:B---3--:R-:W-:-:S01]  /*c040*/  FADD R145, R18, R77 ;  /* 0x0000004d12917221 */ /* 0x008fc20000000000 */
[----:B------:R1:W2:Y:S01]  /*c050*/  MUFU.EX2 R7, R201 ;  /* 0x000000c900077308 */ /* 0x0002a20000000800 */
[----:B------:R-:W-:-:S01]  /*c060*/  FADD R211, R82, R103 ;  /* 0x0000006752d37221 */ /* 0x000fc20000000000 */
[----:B------:R-:W-:Y:S01]  /*c070*/  F2FP.SATFINITE.E4M3.F32.PACK_AB_MERGE_C R18, RZ, R18, RZ ;  /* 0x00000012ff12723e */ /* 0x000fe200048070ff */
[----:B------:R-:W-:-:S01]  /*c080*/  FADD R145, R145, R136 ;  /* 0x0000008891917221 */ /* 0x000fc20000000000 */
[----:B------:R-:W-:Y:S01]  /*c090*/  FADD R136, R48, R105 ;  /* 0x0000006930887221 */ /* 0x000fe20000000000 */
[----:B----4-:R-:W-:Y:S01]  /*c0a0*/  @!P3 FMUL R134, R134, R134 ;  /* 0x000000868686b220 */ /* 0x010fe20000400000 */
[----:B------:R-:W-:Y:S01]  /*c0b0*/  FSETP.GEU.AND P3, PT, R203, -126, PT ;  /* 0xc2fc0000cb00780b */ /* 0x000fe20003f6e000 */
[----:B------:R-:W-:Y:S01]  /*c0c0*/  @!P5 FMUL R142, R142, 0.5 ;  /* 0x3f0000008e8ed820 */ /* 0x000fe20000400000 */
[----:B------:R-:W-:Y:S01]  /*c0d0*/  FADD R147, R147, R136 ;  /* 0x0000008893937221 */ /* 0x000fe20000000000 */
[----:B-1----:R-:W-:-:S01]  /*c0e0*/  FADD R201, R22, R85 ;  /* 0x0000005516c97221 */ /* 0x002fc20000000000 */
[----:B------:R-:W-:Y:S01]  /*c0f0*/  FADD R214, R79, R134 ;  /* 0x000000864fd67221 */ /* 0x000fe20000000000 */
[----:B------:R-:W-:Y:S01]  /*c100*/  @!P4 FMUL R207, R207, 0.5 ;  /* 0x3f000000cfcfc820 */ /* 0x000fe20000400000 */
[----:B------:R1:W3:Y:S01]  /*c110*/  MUFU.EX2 R130, R142 ;  /* 0x0000008e00827308 */ /* 0x0002e20000000800 */
[----:B------:R-:W-:Y:S01]  /*c120*/  F2FP.SATFINITE.E4M3.F32.PACK_AB_MERGE_C R22, RZ, R22, RZ ;  /* 0x00000016ff16723e */ /* 0x000fe200048070ff */
[----:B------:R-:W-:Y:S01]  /*c130*/  FADD R205, R205, R214 ;  /* 0x000000d6cdcd7221 */ /* 0x000fe20000000000 */
[----:B------:R-:W-:-:S01]  /*c140*/  FADD R214, R50, R111 ;  /* 0x0000006f32d67221 */ /* 0x000fc20000000000 */
[----:B------:R-:W-:Y:S01]  /*c150*/  LOP3.LUT R18, R18, 0xffff, RZ, 0xc0, !PT ;  /* 0x0000ffff12127812 */ /* 0x000fe200078ec0ff */
[----:B--2---:R-:W-:Y:S01]  /*c160*/  @!P6 FMUL R7, R7, R7 ;  /* 0x000000070707e220 */ /* 0x004fe20000400000 */
[----:B------:R-:W-:Y:S01]  /*c170*/  FSETP.GEU.AND P6, PT, R140, -126, PT ;  /* 0xc2fc00008c00780b */ /* 0x000fe20003fce000 */
[----:B------:R-:W-:Y:S01]  /*c180*/  @!P3 FMUL R203, R203, 0.5 ;  /* 0x3f000000cbcbb820 */ /* 0x000fe20000400000 */
[----:B------:R2:W4:Y:S01]  /*c190*/  MUFU.EX2 R119, R207 ;  /* 0x000000cf00777308 */ /* 0x0005220000000800 */
[----:B-1----:R-:W-:-:S01]  /*c1a0*/  FADD R142, R44, R109 ;  /* 0x0000006d2c8e7221 */ /* 0x002fc20000000000 */
[----:B------:R-:W-:Y:S01]  /*c1b0*/  FADD R214, R214, R211 ;  /* 0x000000d3d6d67221 */ /* 0x000fe20000000000 */
[----:B------:R-:W-:-:S01]  /*c1c0*/  FADD R211, R38, R99 ;  /* 0x0000006326d37221 */ /* 0x000fc20000000000 */
[----:B------:R-:W-:Y:S01]  /*c1d0*/  LOP3.LUT R21, R21, 0xff, RZ, 0xc0, !PT ;  /* 0x000000ff15157812 */ /* 0x000fe200078ec0ff */
[----:B------:R-:W-:-:S01]  /*c1e0*/  FADD R149, R149, R142 ;  /* 0x0000008e95957221 */ /* 0x000fc20000000000 */
[----:B------:R-:W-:Y:S01]  /*c1f0*/  FADD R142, R49, R116 ;  /* 0x00000074318e7221 */ /* 0x000fe20000000000 */
[----:B------:R-:W-:-:S01]  /*c200*/  FADD R211, R211, R222 ;  /* 0x000000ded3d37221 */ /* 0x000fc20000000000 */
[----:B------:R1:W5:Y:S01]  /*c210*/  MUFU.EX2 R136, R203 ;  /* 0x000000cb00887308 */ /* 0x0003620000000800 */
[----:B---3--:R-:W-:Y:S01]  /*c220*/  @!P5 FMUL R130, R130, R130 ;  /* 0x000000828282d220 */ /* 0x008fe20000400000 */
[----:B------:R-:W-:Y:S01]  /*c230*/  FADD R151, R151, R142 ;  /* 0x0000008e97977221 */ /* 0x000fe20000000000 */
[----:B------:R-:W-:-:S01]  /*c240*/  FADD R142, R56, R117 ;  /* 0x00000075388e7221 */ /* 0x000fc20000000000 */
[----:B------:R-:W-:Y:S01]  /*c250*/  @!P6 FMUL R140, R140, 0.5 ;  /* 0x3f0000008c8ce820 */ /* 0x000fe20000400000 */
[----:B------:R-:W-:Y:S01]  /*c260*/  FSETP.GEU.AND P5, PT, R138, -126, PT ;  /* 0xc2fc00008a00780b */ /* 0x000fe20003fae000 */
[----:B--2---:R-:W-:Y:S01]  /*c270*/  FADD R207, R34, R95 ;  /* 0x0000005f22cf7221 */ /* 0x004fe20000000000 */
[----:B------:R-:W-:-:S01]  /*c280*/  FADD R201, R201, R142 ;  /* 0x0000008ec9c97221 */ /* 0x000fc20000000000 */
[----:B------:R-:W-:Y:S01]  /*c290*/  FADD R142, R78, R13 ;  /* 0x0000000d4e8e7221 */ /* 0x000fe20000000000 */
[----:B----4-:R-:W-:Y:S01]  /*c2a0*/  @!P4 FMUL R119, R119, R119 ;  /* 0x000000777777c220 */ /* 0x010fe20000400000 */
[----:B------:R-:W-:Y:S01]  /*c2b0*/  FSETP.GEU.AND P4, PT, R144, -126, PT ;  /* 0xc2fc00009000780b */ /* 0x000fe20003f8e000 */
[----:B-1----:R-:W-:-:S01]  /*c2c0*/  FADD R203, R65, R26 ;  /* 0x0000001a41cb7221 */ /* 0x002fc20000000000 */
[----:B------:R-:W1:Y:S01]  /*c2d0*/  MUFU.EX2 R140, R140 ;  /* 0x0000008c008c7308 */ /* 0x000e620000000800 */
[----:B------:R-:W-:-:S01]  /*c2e0*/  FADD R213, R83, R130 ;  /* 0x0000008253d57221 */ /* 0x000fc20000000000 */
[----:B------:R-:W-:Y:S01]  /*c2f0*/  FADD R222, R58, R123 ;  /* 0x0000007b3ade7221 */ /* 0x000fe20000000000 */
[----:B------:R-:W-:-:S01]  /*c300*/  FADD R206, R206, R203 ;  /* 0x000000cbcece7221 */ /* 0x000fc20000000000 */
[----:B------:R-:W-:Y:S01]  /*c310*/  FADD R203, R46, R133 ;  /* 0x000000852ecb7221 */ /* 0x000fe20000000000 */
[----:B-----5:R-:W-:Y:S01]  /*c320*/  @!P3 FMUL R136, R136, R136 ;  /* 0x000000888888b220 */ /* 0x020fe20000400000 */
[----:B------:R-:W-:Y:S01]  /*c330*/  FSETP.GEU.AND P3, PT, R141, -126, PT ;  /* 0xc2fc00008d00780b */ /* 0x000fe20003f6e000 */
[----:B------:R-:W-:-:S01]  /*c340*/  FADD R216, R216, R213 ;  /* 0x000000d5d8d87221 */ /* 0x000fc20000000000 */
[----:B------:R-:W-:Y:S01]  /*c350*/  FADD R203, R203, R142 ;  /* 0x0000008ecbcb7221 */ /* 0x000fe20000000000 */
[----:B------:R-:W-:-:S01]  /*c360*/  FADD R142, R66, R127 ;  /* 0x0000007f428e7221 */ /* 0x000fc20000000000 */
[----:B------:R-:W-:Y:S01]  /*c370*/  @!P5 FMUL R138, R138, 0.5 ;  /* 0x3f0000008a8ad820 */ /* 0x000fe20000400000 */
[----:B------:R-:W-:Y:S01]  /*c380*/  @!P4 FMUL R144, R144, 0.5 ;  /* 0x3f0000009090c820 */ /* 0x000fe20000400000 */
[----:B------:R-:W-:Y:S01]  /*c390*/  FADD R213, R39, R102 ;  /* 0x0000006627d57221 */ /* 0x000fe20000000000 */
[----:B------:R-:W-:-:S01]  /*c3a0*/  FADD R207, R207, R142 ;  /* 0x0000008ecfcf7221 */ /* 0x000fc20000000000 */
[----:B------:R-:W-:Y:S01]  /*c3b0*/  FADD R215, R87, R136 ;  /* 0x0000008857d77221 */ /* 0x000fe20000000000 */
[----:B------:R-:W-:Y:S01]  /*c3c0*/  LOP3.LUT R22, R22, 0xffff, RZ, 0xc0, !PT ;  /* 0x0000ffff16167812 */ /* 0x000fe200078ec0ff */
[----:B------:R-:W-:Y:S01]  /*c3d0*/  FADD R213, R213, R224 ;  /* 0x000000e0d5d57221 */ /* 0x000fe20000000000 */
[----:B------:R-:W2:Y:S01]  /*c3e0*/  MUFU.EX2 R144, R144 ;  /* 0x0000009000907308 */ /* 0x000ea20000000800 */
[----:B------:R-:W-:-:S01]  /*c3f0*/  FADD R220, R220, R215 ;  /* 0x000000d7dcdc7221 */ /* 0x000fc20000000000 */
[----:B------:R-:W-:Y:S01]  /*c400*/  @!P3 FMUL R141, R141, 0.5 ;  /* 0x3f0000008d8db820 */ /* 0x000fe20000400000 */
[----:B------:R-:W-:-:S01]  /*c410*/  FADD R215, R42, R107 ;  /* 0x0000006b2ad77221 */ /* 0x000fc20000000000 */
[----:B------:R-:W-:Y:S01]  /*c420*/  FADD R224, R74, R11 ;  /* 0x0000000b4ae07221 */ /* 0x000fe20000000000 */
[----:B-1----:R-:W-:Y:S01]  /*c430*/  @!P6 FMUL R140, R140, R140 ;  /* 0x0000008c8c8ce220 */ /* 0x002fe20000400000 */
[----:B------:R-:W-:Y:S01]  /*c440*/  F2FP.SATFINITE.E4M3.F32.PACK_AB_MERGE_C R65, RZ, R65, RZ ;  /* 0x00000041ff41723e */ /* 0x000fe200048070ff */
[----:B------:R-:W-:-:S01]  /*c450*/  FADD R148, R151, R206 ;  /* 0x000000ce97947221 */ /* 0x000fc20000000000 */
[----:B------:R1:W3:Y:S01]  /*c460*/  MUFU.EX2 R142, R141 ;  /* 0x0000008d008e7308 */ /* 0x0002e20000000800 */
[----:B------:R-:W-:-:S01]  /*c470*/  FADD R215, R215, R224 ;  /* 0x000000e0d7d77221 */ /* 0x000fc20000000000 */
[----:B------:R-:W-:Y:S01]  /*c480*/  FADD R224, R59, R140 ;  /* 0x0000008c3be07221 */ /* 0x000fe20000000000 */
[----:B------:R-:W-:Y:S01]  /*c490*/  F2FP.SATFINITE.E4M3.F32.PACK_AB_MERGE_C R34, RZ, R34, RZ ;  /* 0x00000022ff22723e */ /* 0x000fe200048070ff */
[----:B------:R-:W-:Y:S01]  /*c4a0*/  FADD R151, R209, R216 ;  /* 0x000000d8d1977221 */ /* 0x000fe20000000000 */
[----:B------:R-:W-:-:S02]  /*c4b0*/  F2FP.SATFINITE.E4M3.F32.PACK_AB_MERGE_C R48, RZ, R48, RZ ;  /* 0x00000030ff30723e */ /* 0x000fc400048070ff */
[----:B------:R-:W-:Y:S01]  /*c4c0*/  F2FP.SATFINITE.E4M3.F32.PACK_AB_MERGE_C R37, RZ, R37, RZ ;  /* 0x00000025ff25723e */ /* 0x000fe200048070ff */
[----:B------:R-:W4:Y:S01]  /*c4d0*/  MUFU.EX2 R138, R138 ;  /* 0x0000008a008a7308 */ /* 0x000f220000000800 */
[----:B-1----:R-:W-:-:S01]  /*c4e0*/  FADD R141, R86, R7 ;  /* 0x00000007568d7221 */ /* 0x002fc20000000000 */
[----:B--2---:R-:W-:Y:S01]  /*c4f0*/  @!P4 FMUL R144, R144, R144 ;  /* 0x000000909090c220 */ /* 0x004fe20000400000 */
[----:B------:R-:W-:Y:S01]  /*c500*/  F2FP.SATFINITE.E4M3.F32.PACK_AB_MERGE_C R36, RZ, R36, RZ ;  /* 0x00000024ff24723e */ /* 0x000fe200048070ff */
[----:B------:R-:W-:Y:S02]  /*c510*/  IMAD.U32 R34, R34, 0x10000, RZ ;  /* 0x0001000022227824 */ /* 0x000fe400078e00ff */
[----:B------:R-:W-:-:S01]  /*c520*/  FADD R218, R218, R141 ;  /* 0x0000008ddada7221 */ /* 0x000fc20000000000 */
[----:B------:R-:W-:Y:S01]  /*c530*/  FADD R141, R90, R119 ;  /* 0x000000775a8d7221 */ /* 0x000fe20000000000 */
[----:B------:R-:W-:Y:S01]  /*c540*/  F2FP.SATFINITE.E4M3.F32.PACK_AB_MERGE_C R49, RZ, R49, RZ ;  /* 0x00000031ff31723e */ /* 0x000fe200048070ff */
[----:B---3--:R-:W-:-:S02]  /*c550*/  @!P3 FMUL R142, R142, R142 ;  /* 0x0000008e8e8eb220 */ /* 0x008fc40000400000 */
[----:B------:R-:W-:-:S01]  /*c560*/  FADD R222, R222, R141 ;  /* 0x0000008ddede7221 */ /* 0x000fc20000000000 */
[----:B------:R-:W-:Y:S01]  /*c570*/  FADD R141, R91, R144 ;  /* 0x000000905b8d7221 */ /* 0x000fe20000000000 */
[----:B------:R-:W-:Y:S01]  /*c580*/  F2FP.SATFINITE.E4M3.F32.PACK_AB_MERGE_C R56, RZ, R56, RZ ;  /* 0x00000038ff38723e */ /* 0x000fe200048070ff */
[----:B------:R-:W-:Y:S01]  /*c590*/  FADD R146, R75, R142 ;  /* 0x0000008e4b927221 */ /* 0x000fe20000000000 */
[----:B------:R-:W-:Y:S01]  /*c5a0*/  F2FP.SATFINITE.E4M3.F32.PACK_AB_MERGE_C R99, RZ, R99, RZ ;  /* 0x00000063ff63723e */ /* 0x000fe200048070ff */
[----:B------:R-:W-:Y:S01]  /*c5b0*/  FADD R224, R224, R141 ;  /* 0x0000008de0e07221 */ /* 0x000fe20000000000 */
[----:B------:R-:W-:-:S01]  /*c5c0*/  FADD R141, R143, R150 ;  /* 0x000000968f8d7221 */ /* 0x000fc20000000000 */
[----:B------:R-:W-:Y:S01]  /*c5d0*/  FADD R150, R201, R208 ;  /* 0x000000d0c9967221 */ /* 0x000fe20000000000 */
[----:B------:R-:W-:Y:S01]  /*c5e0*/  F2FP.SATFINITE.E4M3.F32.PACK_AB_MERGE_C R201, RZ, R20, RZ ;  /* 0x00000014ffc9723e */ /* 0x000fe200048070ff */
[----:B----4-:R-:W-:Y:S01]  /*c5f0*/  @!P5 FMUL R138, R138, R138 ;  /* 0x0000008a8a8ad220 */ /* 0x010fe20000400000 */
[----:B------:R-:W-:Y:S01]  /*c600*/  LOP3.LUT R20, R19, 0xff, RZ, 0xc0, !PT ;  /* 0x000000ff13147812 */ /* 0x000fe200078ec0ff */
[----:B------:R-:W-:Y:S01]  /*c610*/  FADD R141, R141, R148 ;  /* 0x000000948d8d7221 */ /* 0x000fe20000000000 */
[----:B------:R-:W-:Y:S01]  /*c620*/  PRMT R19, R18, 0x7604, R17 ;  /* 0x0000760412137816 */ /* 0x000fe20000000011 */
[----:B------:R-:W-:Y:S01]  /*c630*/  FADD R217, R43, R138 ;  /* 0x0000008a2bd97221 */ /* 0x000fe20000000000 */
[----:B------:R-:W-:-:S02]  /*c640*/  PRMT R17, R22, 0x7604, R21 ;  /* 0x0000760416117816 */ /* 0x000fc40000000015 */
[----:B------:R-:W-:Y:S01]  /*c650*/  LOP3.LUT R201, R201, 0xffff, RZ, 0xc0, !PT ;  /* 0x0000ffffc9c97812 */ /* 0x000fe200078ec0ff */
[----:B------:R-:W-:-:S01]  /*c660*/  FADD R217, R217, R146 ;  /* 0x00000092d9d97221 */ /* 0x000fc20000000000 */
[----:B------:R-:W-:Y:S02]  /*c670*/  LOP3.LUT R22, R25, 0xff, RZ, 0xc0, !PT ;  /* 0x000000ff19167812 */ /* 0x000fe400078ec0ff */
[----:B------:R-:W-:Y:S01]  /*c680*/  LOP3.LUT R21, R28, 0xffff, RZ, 0xc0, !PT ;  /* 0x0000ffff1c157812 */ /* 0x000fe200078ec0ff */
[----:B------:R-:W-:Y:S01]  /*c690*/  FADD R224, R217, R224 ;  /* 0x000000e0d9e07221 */ /* 0x000fe20000000000 */
[----:B------:R-:W-:Y:S02]  /*c6a0*/  PRMT R18, R201, 0x7604, R20 ;  /* 0x00007604c9127816 */ /* 0x000fe40000000014 */
[----:B------:R-:W-:Y:S01]  /*c6b0*/  PRMT R22, R21, 0x7604, R22 ;  /* 0x0000760415167816 */ /* 0x000fe20000000016 */
[----:B------:R-:W-:-:S01]  /*c6c0*/  FADD R224, R151, R224 ;  /* 0x000000e097e07221 */ /* 0x000fc20000000000 */
[----:B------:R-:W-:-:S02]  /*c6d0*/  LOP3.LUT R20, R33, 0xff, RZ, 0xc0, !PT ;  /* 0x000000ff21147812 */ /* 0x000fc400078ec0ff */
[----:B------:R-:W-:Y:S02]  /*c6e0*/  LOP3.LUT R25, R40, 0xffff, RZ, 0xc0, !PT ;  /* 0x0000ffff28197812 */ /* 0x000fe400078ec0ff */
[----:B------:R-:W-:Y:S02]  /*c6f0*/  PRMT R21, R32, 0x7604, R29 ;  /* 0x0000760420157816 */ /* 0x000fe4000000001d */
[----:B------:R-:W-:Y:S02]  /*c700*/  LOP3.LUT R28, R41, 0xff, RZ, 0xc0, !PT ;  /* 0x000000ff291c7812 */ /* 0x000fe400078ec0ff */
[----:B------:R-:W-:Y:S02]  /*c710*/  LOP3.LUT R32, R65, 0xff, RZ, 0xc0, !PT ;  /* 0x000000ff41207812 */ /* 0x000fe400078ec0ff */
[----:B------:R-:W-:Y:S02]  /*c720*/  LOP3.LUT R41, R68, 0xffff, RZ, 0xc0, !PT ;  /* 0x0000ffff44297812 */ /* 0x000fe400078ec0ff */
[----:B------:R-:W-:-:S02]  /*c730*/  PRMT R20, R25, 0x7604, R20 ;  /* 0x0000760419147816 */ /* 0x000fc40000000014 */
[----:B------:R-:W-:Y:S02]  /*c740*/  LOP3.LUT R25, R48, 0xff, RZ, 0xc0, !PT ;  /* 0x000000ff30197812 */ /* 0x000fe400078ec0ff */
[----:B------:R-:W-:Y:S02]  /*c750*/  PRMT R32, R41, 0x7604, R32 ;  /* 0x0000760429207816 */ /* 0x000fe40000000020 */
[----:B------:R-:W-:Y:S01]  /*c760*/  F2FP.SATFINITE.E4M3.F32.PACK_AB_MERGE_C R143, RZ, R15, RZ ;  /* 0x0000000fff8f723e */ /* 0x000fe200048070ff */
[----:B------:R-:W-:Y:S01]  /*c770*/  FADD R15, R145, R200 ;  /* 0x000000c8910f7221 */ /* 0x000fe20000000000 */
[----:B------:R-:W-:Y:S01]  /*c780*/  F2FP.SATFINITE.E4M3.F32.PACK_AB_MERGE_C R146, RZ, R16, RZ ;  /* 0x00000010ff92723e */ /* 0x000fe200048070ff */
[----:B------:R-:W-:Y:S01]  /*c790*/  FADD R16, R147, R202 ;  /* 0x000000ca93107221 */ /* 0x000fe20000000000 */
[----:B------:R-:W-:Y:S01]  /*c7a0*/  LOP3.LUT R41, R80, 0xff, RZ, 0xc0, !PT ;  /* 0x000000ff50297812 */ /* 0x000fe200078ec0ff */
[----:B------:R-:W-:Y:S01]  /*c7b0*/  FADD R150, R15, R150 ;  /* 0x000000960f967221 */ /* 0x000fe20000000000 */
[----:B------:R-:W-:Y:S01]  /*c7c0*/  LOP3.LUT R48, R73, 0xffff, RZ, 0xc0, !PT ;  /* 0x0000ffff49307812 */ /* 0x000fe200078ec0ff */
[----:B------:R-:W-:Y:S01]  /*c7d0*/  FADD R16, R135, R16 ;  /* 0x0000001087107221 */ /* 0x000fe20000000000 */
[----:B------:R-:W-:Y:S01]  /*c7e0*/  F2FP.SATFINITE.E4M3.F32.PACK_AB_MERGE_C R45, RZ, R45, RZ ;  /* 0x0000002dff2d723e */ /* 0x000fe200048070ff */
[----:B------:R-:W-:Y:S01]  /*c7f0*/  FADD R145, R210, R203 ;  /* 0x000000cbd2917221 */ /* 0x000fe20000000000 */
[----:B------:R-:W-:Y:S01]  /*c800*/  LOP3.LUT R29, R37, 0xff, RZ, 0xc0, !PT ;  /* 0x000000ff251d7812 */ /* 0x000fe200078ec0ff */
[----:B------:R-:W-:Y:S01]  /*c810*/  FADD R16, R16, R141 ;  /* 0x0000008d10107221 */ /* 0x000fe20000000000 */
[----:B------:R-:W-:Y:S01]  /*c820*/  LOP3.LUT R36, R36, 0xffff, RZ, 0xc0, !PT ;  /* 0x0000ffff24247812 */ /* 0x000fe200078ec0ff */
[----:B------:R-:W-:Y:S01]  /*c830*/  FADD R147, R212, R205 ;  /* 0x000000cdd4937221 */ /* 0x000fe20000000000 */
[----:B------:R-:W-:Y:S01]  /*c840*/  LOP3.LUT R24, R49, 0xff, RZ, 0xc0, !PT ;  /* 0x000000ff31187812 */ /* 0x000fe200078ec0ff */
[----:B------:R-:W-:Y:S01]  /*c850*/  FADD R202, R213, R220 ;  /* 0x000000dcd5ca7221 */ /* 0x000fe20000000000 */
[----:B------:R-:W-:-:S02]  /*c860*/  LOP3.LUT R33, R56, 0xffff, RZ, 0xc0, !PT ;  /* 0x0000ffff38217812 */ /* 0x000fc400078ec0ff */
[----:B------:R-:W-:Y:S01]  /*c870*/  F2FP.SATFINITE.E4M3.F32.PACK_AB_MERGE_C R60, RZ, R60, RZ ;  /* 0x0000003cff3c723e */ /* 0x000fe200048070ff */
[----:B------:R-:W-:-:S01]  /*c880*/  FADD R147, R147, R202 ;  /* 0x000000ca93937221 */ /* 0x000fc20000000000 */
[----:B------:R-:W-:Y:S01]  /*c890*/  LOP3.LUT R19, R19, 0xff0000, R34, 0xf8, !PT ;  /* 0x00ff000013137812 */ /* 0x000fe200078ef822 */
[----:B------:R-:W-:Y:S01]  /*c8a0*/  IMAD.U32 R34, R99, 0x10000, RZ ;  /* 0x0001000063227824 */ /* 0x000fe200078e00ff */
[----:B------:R-:W-:Y:S01]  /*c8b0*/  F2FP.SATFINITE.E4M3.F32.PACK_AB_MERGE_C R64, RZ, R64, RZ ;  /* 0x00000040ff40723e */ /* 0x000fe200048070ff */
[----:B------:R-:W-:-:S01]  /*c8c0*/  FADD R224, R147, R224 ;  /* 0x000000e093e07221 */ /* 0x000fc20000000000 */
[----:B------:R-:W-:Y:S02]  /*c8d0*/  F2FP.SATFINITE.E4M3.F32.PACK_AB_MERGE_C R61, RZ, R61, RZ ;  /* 0x0000003dff3d723e */ /* 0x000fe400048070ff */
[----:B------:R-:W-:Y:S02]  /*c8e0*/  LOP3.LUT R143, R143, 0xff, RZ, 0xc0, !PT ;  /* 0x000000ff8f8f7812 */ /* 0x000fe400078ec0ff */
[----:B------:R-:W-:Y:S01]  /*c8f0*/  LOP3.LUT R200, R146, 0xffff, RZ, 0xc0, !PT ;  /* 0x0000ffff92c87812 */ /* 0x000fe200078ec0ff */
[----:B------:R-:W-:-:S01]  /*c900*/  FADD R146, R149, R204 ;  /* 0x000000cc95927221 */ /* 0x000fc20000000000 */
[----:B------:R-:W-:Y:S01]  /*c910*/  PRMT R41, R48, 0x7604, R41 ;  /* 0x0000760430297816 */ /* 0x000fe20000000029 */
[----:B------:R-:W-:-:S01]  /*c920*/  FADD R149, R207, R214 ;  /* 0x000000d6cf957221 */ /* 0x000fc20000000000 */
[----:B------:R-:W-:Y:S01]  /*c930*/  F2FP.SATFINITE.E4M3.F32.PACK_AB_MERGE_C R115, RZ, R115, RZ ;  /* 0x00000073ff73723e */ /* 0x000fe200048070ff */
[----:B------:R-:W-:-:S01]  /*c940*/  FADD R139, R139, R146 ;  /* 0x000000928b8b7221 */ /* 0x000fc20000000000 */
[----:B------:R-:W-:Y:S01]  /*c950*/  LOP3.LUT R45, R45, 0xffff, RZ, 0xc0, !PT ;  /* 0x0000ffff2d2d7812 */ /* 0x000fe200078ec0ff */
[----:B------:R-:W-:-:S01]  /*c960*/  FADD R204, R215, R222 ;  /* 0x000000ded7cc7221 */ /* 0x000fc20000000000 */
[----:B------:R-:W-:Y:S01]  /*c970*/  PRMT R29, R36, 0x7604, R29 ;  /* 0x00007604241d7816 */ /* 0x000fe2000000001d */
[----:B------:R-:W-:-:S01]  /*c980*/  FADD R139, R139, R150 ;  /* 0x000000968b8b7221 */ /* 0x000fc20000000000 */
[----:B------:R-:W-:Y:S01]  /*c990*/  PRMT R24, R33, 0x7604, R24 ;  /* 0x0000760421187816 */ /* 0x000fe20000000018 */
[----:B------:R-:W-:-:S01]  /*c9a0*/  FADD R204, R149, R204 ;  /* 0x000000cc95cc7221 */ /* 0x000fc20000000000 */
[----:B------:R-:W-:Y:S01]  /*c9b0*/  F2FP.SATFINITE.E4M3.F32.PACK_AB_MERGE_C R44, RZ, R44, RZ ;  /* 0x0000002cff2c723e */ /* 0x000fe200048070ff */
[----:B------:R-:W-:-:S01]  /*c9c0*/  FADD R139, R16, R139 ;  /* 0x0000008b108b7221 */ /* 0x000fc20000000000 */
[----:B------:R-:W-:-:S02]  /*c9d0*/  LOP3.LUT R36, R57, 0xff, RZ, 0xc0, !PT ;  /* 0x000000ff39247812 */ /* 0x000fc400078ec0ff */
[----:B------:R-:W-:Y:S02]  /*c9e0*/  LOP3.LUT R33, R60, 0xffff, RZ, 0xc0, !PT ;  /* 0x0000ffff3c217812 */ /* 0x000fe400078ec0ff */
[----:B------:R-:W-:Y:S02]  /*c9f0*/  LOP3.LUT R49, R96, 0xff, RZ, 0xc0, !PT ;  /* 0x000000ff60317812 */ /* 0x000fe400078ec0ff */
[----:B------:R-:W-:Y:S02]  /*ca00*/  LOP3.LUT R56, R89, 0xffff, RZ, 0xc0, !PT ;  /* 0x0000ffff59387812 */ /* 0x000fe400078ec0ff */
[----:B------:R-:W-:Y:S02]  /*ca10*/  LOP3.LUT R64, R64, 0xff, RZ, 0xc0, !PT ;  /* 0x000000ff40407812 */ /* 0x000fe400078ec0ff */
[----:B------:R-:W-:Y:S02]  /*ca20*/  LOP3.LUT R61, R61, 0xffff, RZ, 0xc0, !PT ;  /* 0x0000ffff3d3d7812 */ /* 0x000fe400078ec0ff */
[----:B------:R-:W-:-:S02]  /*ca30*/  F2FP.SATFINITE.E4M3.F32.PACK_AB_MERGE_C R108, RZ, R108, RZ ;  /* 0x0000006cff6c723e */ /* 0x000fc400048070ff */
[----:B------:R-:W-:Y:S02]  /*ca40*/  F2FP.SATFINITE.E4M3.F32.PACK_AB_MERGE_C R112, RZ, R112, RZ ;  /* 0x00000070ff70723e */ /* 0x000fe400048070ff */
[----:B------:R-:W-:Y:S01]  /*ca50*/  PRMT R143, R200, 0x7604, R143 ;  /* 0x00007604c88f7816 */ /* 0x000fe2000000008f */
[----:B------:R-:W-:-:S01]  /*ca60*/  FADD R200, R211, R218 ;  /* 0x000000dad3c87221 */ /* 0x000fc20000000000 */
[----:B------:R-:W-:Y:S02]  /*ca70*/  F2FP.SATFINITE.E4M3.F32.PACK_AB_MERGE_C R105, RZ, R105, RZ ;  /* 0x00000069ff69723e */ /* 0x000fe400048070ff */
[----:B------:R-:W-:Y:S01]  /*ca80*/  F2FP.SATFINITE.E4M3.F32.PACK_AB_MERGE_C R109, RZ, R109, RZ ;  /* 0x0000006dff6d723e */ /* 0x000fe200048070ff */
[----:B------:R-:W-:Y:S01]  /*ca90*/  FADD R145, R145, R200 ;  /* 0x000000c891917221 */ /* 0x000fe20000000000 */
[----:B------:R-:W-:Y:S01]  /*caa0*/  LOP3.LUT R41, R41, 0xff0000, R34, 0xf8, !PT ;  /* 0x00ff000029297812 */ /* 0x000fe200078ef822 */
[----:B------:R-:W-:Y:S01]  /*cab0*/  IMAD.U32 R34, R115, 0x10000, RZ ;  /* 0x0001000073227824 */ /* 0x000fe200078e00ff */
[----:B------:R-:W-:Y:S01]  /*cac0*/  PRMT R28, R45, 0x7604, R28 ;  /* 0x000076042d1c7816 */ /* 0x000fe2000000001c */
[----:B------:R-:W-:Y:S01]  /*cad0*/  FADD R145, R145, R204 ;  /* 0x000000cc91917221 */ /* 0x000fe20000000000 */
[----:B------:R-:W-:-:S02]  /*cae0*/  LOP3.LUT R44, R44, 0xffff, RZ, 0xc0, !PT ;  /* 0x0000ffff2c2c7812 */ /* 0x000fc400078ec0ff */
[----:B------:R-:W-:Y:S01]  /*caf0*/  PRMT R36, R33, 0x7604, R36 ;  /* 0x0000760421247816 */ /* 0x000fe20000000024 */
[----:B------:R-:W-:-:S01]  /*cb00*/  FADD R224, R145, R224 ;  /* 0x000000e091e07221 */ /* 0x000fc20000000000 */
[----:B------:R-:W-:Y:S02]  /*cb10*/  LOP3.LUT R45, R72, 0xff, RZ, 0xc0, !PT ;  /* 0x000000ff482d7812 */ /* 0x000fe400078ec0ff */
[----:B------:R-:W-:Y:S02]  /*cb20*/  LOP3.LUT R40, R69, 0xffff, RZ, 0xc0, !PT ;  /* 0x0000ffff45287812 */ /* 0x000fe400078ec0ff */
[----:B------:R-:W-:Y:S02]  /*cb30*/  PRMT R49, R56, 0x7604, R49 ;  /* 0x0000760438317816 */ /* 0x000fe40000000031 */
[----:B------:R-:W-:Y:S02]  /*cb40*/  F2FP.SATFINITE.E4M3.F32.PACK_AB_MERGE_C R131, RZ, R131, RZ ;  /* 0x00000083ff83723e */ /* 0x000fe400048070ff */
[----:B------:R-:W-:-:S02]  /*cb50*/  F2FP.SATFINITE.E4M3.F32.PACK_AB_MERGE_C R53, RZ, R53, RZ ;  /* 0x00000035ff35723e */ /* 0x000fc400048070ff */
[----:B------:R-:W-:Y:S02]  /*cb60*/  PRMT R33, R61, 0x7604, R64 ;  /* 0x000076043d217816 */ /* 0x000fe40000000040 */
[----:B------:R-:W-:Y:S02]  /*cb70*/  F2FP.SATFINITE.E4M3.F32.PACK_AB_MERGE_C R76, RZ, R76, RZ ;  /* 0x0000004cff4c723e */ /* 0x000fe400048070ff */
[----:B------:R-:W-:Y:S02]  /*cb80*/  F2FP.SATFINITE.E4M3.F32.PACK_AB_MERGE_C R77, RZ, R77, RZ ;  /* 0x0000004dff4d723e */ /* 0x000fe400048070ff */
[----:B------:R-:W-:Y:S02]  /*cb90*/  LOP3.LUT R60, R108, 0xff, RZ, 0xc0, !PT ;  /* 0x000000ff6c3c7812 */ /* 0x000fe400078ec0ff */
[----:B------:R-:W-:Y:S02]  /*cba0*/  LOP3.LUT R57, R112, 0xffff, RZ, 0xc0, !PT ;  /* 0x0000ffff70397812 */ /* 0x000fe400078ec0ff */
[----:B------:R-:W-:-:S02]  /*cbb0*/  F2FP.SATFINITE.E4M3.F32.PACK_AB_MERGE_C R52, RZ, R52, RZ ;  /* 0x00000034ff34723e */ /* 0x000fc400048070ff */
[----:B------:R-:W-:Y:S02]  /*cbc0*/  LOP3.LUT R105, R105, 0xff, RZ, 0xc0, !PT ;  /* 0x000000ff69697812 */ /* 0x000fe400078ec0ff */
[----:B------:R-:W-:Y:S02]  /*cbd0*/  LOP3.LUT R64, R109, 0xffff, RZ, 0xc0, !PT ;  /* 0x0000ffff6d407812 */ /* 0x000fe400078ec0ff */
[----:B------:R-:W-:Y:S02]  /*cbe0*/  F2FP.SATFINITE.E4M3.F32.PACK_AB_MERGE_C R38, RZ, R38, RZ ;  /* 0x00000026ff26723e */ /* 0x000fe400048070ff */
[----:B------:R-:W-:Y:S01]  /*cbf0*/  LOP3.LUT R143, R143, 0xff0000, R30, 0xf8, !PT ;  /* 0x00ff00008f8f7812 */ /* 0x000fe200078ef81e */
[----:B------:R-:W-:Y:S01]  /*cc00*/  IMAD.U32 R30, R129, 0x10000, RZ ;  /* 0x00010000811e7824 */ /* 0x000fe200078e00ff */
[----:B------:R-:W-:Y:S01]  /*cc10*/  F2FP.SATFINITE.E4M3.F32.PACK_AB_MERGE_C R95, RZ, R95, RZ ;  /* 0x0000005fff5f723e */ /* 0x000fe200048070ff */
[----:B------:R-:W-:Y:S01]  /*cc20*/  IMAD.U32 R15, R38, 0x10000, RZ ;  /* 0x00010000260f7824 */ /* 0x000fe200078e00ff */
[----:B------:R-:W-:-:S02]  /*cc30*/  F2FP.SATFINITE.E4M3.F32.PACK_AB_MERGE_C R98, RZ, R98, RZ ;  /* 0x00000062ff62723e */ /* 0x000fc400048070ff */
[----:B------:R-:W-:Y:S01]  /*cc40*/  PRMT R25, R44, 0x7604, R25 ;  /* 0x000076042c197816 */ /* 0x000fe20000000019 */
[----:B------:R-:W-:Y:S01]  /*cc50*/  IMAD.U32 R95, R95, 0x10000, RZ ;  /* 0x000100005f5f7824 */ /* 0x000fe200078e00ff */
[----:B------:R-:W-:Y:S02]  /*cc60*/  PRMT R45, R40, 0x7604, R45 ;  /* 0x00007604282d7816 */ /* 0x000fe4000000002d */
[----:B------:R-:W-:Y:S02]  /*cc70*/  F2FP.SATFINITE.E4M3.F32.PACK_AB_MERGE_C R133, RZ, R133, RZ ;  /* 0x00000085ff85723e */ /* 0x000fe400048070ff */
[----:B------:R-:W-:Y:S01]  /*cc80*/  LOP3.LUT R49, R49, 0xff0000, R34, 0xf8, !PT ;  /* 0x00ff000031317812 */ /* 0x000fe200078ef822 */
[----:B------:R-:W-:Y:S01]  /*cc90*/  IMAD.U32 R34, R131, 0x10000, RZ ;  /* 0x0001000083227824 */ /* 0x000fe200078e00ff */
[----:B------:R-:W-:Y:S02]  /*cca0*/  FSETP.GEU.AND P3, PT, R8, -126, PT ;  /* 0xc2fc00000800780b */ /* 0x000fe40003f6e000 */
[----:B------:R-:W-:-:S02]  /*ccb0*/  LOP3.LUT R37, R53, 0xff, RZ, 0xc0, !PT ;  /* 0x000000ff35257812 */ /* 0x000fc400078ec0ff */
[----:B------:R-:W-:Y:S02]  /*ccc0*/  LOP3.LUT R44, R76, 0xff, RZ, 0xc0, !PT ;  /* 0x000000ff4c2c7812 */ /* 0x000fe400078ec0ff */
[----:B------:R-:W-:Y:S02]  /*ccd0*/  LOP3.LUT R77, R77, 0xffff, RZ, 0xc0, !PT ;  /* 0x0000ffff4d4d7812 */ /* 0x000fe400078ec0ff */
[----:B------:R-:W-:Y:S02]  /*cce0*/  PRMT R60, R57, 0x7604, R60 ;  /* 0x00007604393c7816 */ /* 0x000fe4000000003c */
[----:B------:R-:W-:Y:S02]  /*ccf0*/  F2FP.SATFINITE.E4M3.F32.PACK_AB_MERGE_C R42, RZ, R42, RZ ;  /* 0x0000002aff2a723e */ /* 0x000fe400048070ff */
[----:B------:R-:W-:Y:S01]  /*cd00*/  F2FP.SATFINITE.E4M3.F32.PACK_AB_MERGE_C R43, RZ, R43, RZ ;  /* 0x0000002bff2b723e */ /* 0x000fe200048070ff */
[----:B------:R-:W-:Y:S01]  /*cd10*/  @!P3 FMUL R8, R8, 0.5 ;  /* 0x3f0000000808b820 */ /* 0x000fe20000400000 */
[----:B------:R-:W-:Y:S01]  /*cd20*/  LOP3.LUT R52, R52, 0xffff, RZ, 0xc0, !PT ;  /* 0x0000ffff34347812 */ /* 0x000fe200078ec0ff */
[----:B------:R-:W-:Y:S01]  /*cd30*/  IMAD.U32 R42, R42, 0x10000, RZ ;  /* 0x000100002a2a7824 */ /* 0x000fe200078e00ff */
[----:B------:R-:W-:-:S02]  /*cd40*/  LOP3.LUT R53, R88, 0xff, RZ, 0xc0, !PT ;  /* 0x000000ff58357812 */ /* 0x000fc400078ec0ff */
[----:B------:R-:W-:Y:S01]  /*cd50*/  LOP3.LUT R48, R81, 0xffff, RZ, 0xc0, !PT ;  /* 0x0000ffff51307812 */ /* 0x000fe200078ec0ff */
[----:B------:R-:W1:Y:S01]  /*cd60*/  MUFU.EX2 R8, R8 ;  /* 0x0000000800087308 */ /* 0x000e620000000800 */
[----:B------:R-:W-:Y:S02]  /*cd70*/  PRMT R57, R64, 0x7604, R105 ;  /* 0x0000760440397816 */ /* 0x000fe40000000069 */
[----:B------:R-:W-:Y:S02]  /*cd80*/  F2FP.SATFINITE.E4M3.F32.PACK_AB_MERGE_C R120, RZ, R120, RZ ;  /* 0x00000078ff78723e */ /* 0x000fe400048070ff */
[----:B------:R-:W-:Y:S02]  /*cd90*/  F2FP.SATFINITE.E4M3.F32.PACK_AB_MERGE_C R113, RZ, R113, RZ ;  /* 0x00000071ff71723e */ /* 0x000fe400048070ff */
[----:B------:R-:W-:Y:S02]  /*cda0*/  F2FP.SATFINITE.E4M3.F32.PACK_AB_MERGE_C R7, RZ, R7, RZ ;  /* 0x00000007ff07723e */ /* 0x000fe400048070ff */
[----:B------:R-:W-:-:S02]  /*cdb0*/  F2FP.SATFINITE.E4M3.F32.PACK_AB_MERGE_C R68, RZ, R26, RZ ;  /* 0x0000001aff44723e */ /* 0x000fc400048070ff */
[----:B------:R-:W-:Y:S02]  /*cdc0*/  F2FP.SATFINITE.E4M3.F32.PACK_AB_MERGE_C R69, RZ, R27, RZ ;  /* 0x0000001bff45723e */ /* 0x000fe400048070ff */
[----:B------:R-:W-:Y:S02]  /*cdd0*/  LOP3.LUT R98, R98, 0xffff, RZ, 0xc0, !PT ;  /* 0x0000ffff62627812 */ /* 0x000fe400078ec0ff */
[----:B------:R-:W-:Y:S02]  /*cde0*/  F2FP.SATFINITE.E4M3.F32.PACK_AB_MERGE_C R104, RZ, R104, RZ ;  /* 0x00000068ff68723e */ /* 0x000fe400048070ff */
[----:B------:R-:W-:Y:S01]  /*cdf0*/  F2FP.SATFINITE.E4M3.F32.PACK_AB_MERGE_C R97, RZ, R97, RZ ;  /* 0x00000061ff61723e */ /* 0x000fe200048070ff */
[----:B-1----:R-:W-:Y:S01]  /*ce00*/  @!P3 FMUL R8, R8, R8 ;  /* 0x000000080808b220 */ /* 0x002fe20000400000 */
[----:B------:R-:W-:Y:S02]  /*ce10*/  F2FP.SATFINITE.E4M3.F32.PACK_AB_MERGE_C R50, RZ, R50, RZ ;  /* 0x00000032ff32723e */ /* 0x000fe400048070ff */
[----:B------:R-:W-:Y:S01]  /*ce20*/  LOP3.LUT R45, R45, 0xff0000, R30, 0xf8, !PT ;  /* 0x00ff00002d2d7812 */ /* 0x000fe200078ef81e */
[----:B------:R-:W-:Y:S01]  /*ce30*/  IMAD.U32 R30, R133, 0x10000, RZ ;  /* 0x00010000851e7824 */ /* 0x000fe200078e00ff */
[----:B------:R-:W-:Y:S01]  /*ce40*/  PRMT R44, R77, 0x7604, R44 ;  /* 0x000076044d2c7816 */ /* 0x000fe2000000002c */
[----:B------:R-:W-:-:S01]  /*ce50*/  FFMA R3, R8, R3, R139 ;  /* 0x0000000308037223 */ /* 0x000fc2000000008b */
[----:B------:R-:W-:Y:S01]  /*ce60*/  F2FP.SATFINITE.E4M3.F32.PACK_AB_MERGE_C R111, RZ, R111, RZ ;  /* 0x0000006fff6f723e */ /* 0x000fe200048070ff */
[-C--:B------:R-:W-:Y:S01]  /*ce70*/  FMUL R152, R152, R8.reuse ;  /* 0x0000000898987220 */ /* 0x080fe20000400000 */
[----:B------:R-:W-:Y:S01]  /*ce80*/  LOP3.LUT R43, R43, 0xffff, RZ, 0xc0, !PT ;  /* 0x0000ffff2b2b7812 */ /* 0x000fe200078ec0ff */
[-C--:B------:R-:W-:Y:S01]  /*ce90*/  FMUL R153, R153, R8.reuse ;  /* 0x0000000899997220 */ /* 0x080fe20000400000 */
[----:B------:R-:W-:Y:S01]  /*cea0*/  PRMT R37, R52, 0x7604, R37 ;  /* 0x0000760434257816 */ /* 0x000fe20000000025 */
[----:B------:R-:W-:Y:S01]  /*ceb0*/  IMAD.U32 R111, R111, 0x10000, RZ ;  /* 0x000100006f6f7824 */ /* 0x000fe200078e00ff */
[----:B------:R-:W-:Y:S01]  /*cec0*/  PRMT R53, R48, 0x7604, R53 ;  /* 0x0000760430357816 */ /* 0x000fe20000000035 */
[----:B------:R-:W-:Y:S01]  /*ced0*/  IMAD.SHL.U32 R38, R43, 0x1000000, RZ ;  /* 0x010000002b267824 */ /* 0x000fe200078e00ff */
[----:B------:R-:W-:Y:S01]  /*cee0*/  LOP3.LUT R65, R120, 0xff, RZ, 0xc0, !PT ;  /* 0x000000ff78417812 */ /* 0x000fe200078ec0ff */
[-C--:B------:R-:W-:Y:S01]  /*cef0*/  FMUL R156, R156, R8.reuse ;  /* 0x000000089c9c7220 */ /* 0x080fe20000400000 */
[----:B------:R-:W-:Y:S01]  /*cf00*/  LOP3.LUT R26, R113, 0xffff, RZ, 0xc0, !PT ;  /* 0x0000ffff711a7812 */ /* 0x000fe200078ec0ff */
[-C--:B------:R-:W-:Y:S01]  /*cf10*/  FMUL R157, R157, R8.reuse ;  /* 0x000000089d9d7220 */ /* 0x080fe20000400000 */
[----:B------:R-:W-:Y:S01]  /*cf20*/  F2FP.SATFINITE.E4M3.F32.PACK_AB_MERGE_C R137, RZ, R137, RZ ;  /* 0x00000089ff89723e */ /* 0x000fe200048070ff */
[-C--:B------:R-:W-:Y:S01]  /*cf30*/  FMUL R160, R160, R8.reuse ;  /* 0x00000008a0a07220 */ /* 0x080fe20000400000 */
[----:B------:R-:W-:Y:S01]  /*cf40*/  LOP3.LUT R57, R57, 0xff0000, R34, 0xf8, !PT ;  /* 0x00ff000039397812 */ /* 0x000fe200078ef822 */
[----:B------:R-:W-:Y:S01]  /*cf50*/  IMAD.U32 R34, R7, 0x10000, RZ ;  /* 0x0001000007227824 */ /* 0x000fe200078e00ff */
[----:B------:R-:W-:Y:S01]  /*cf60*/  LOP3.LUT R52, R92, 0xff, RZ, 0xc0, !PT ;  /* 0x000000ff5c347812 */ /* 0x000fe200078ec0ff */
[----:B------:R-:W-:Y:S01]  /*cf70*/  IMAD.SHL.U32 R7, R98, 0x1000000, RZ ;  /* 0x0100000062077824 */ /* 0x000fe200078e00ff */
[----:B------:R-:W-:Y:S01]  /*cf80*/  LOP3.LUT R68, R68, 0xff, RZ, 0xc0, !PT ;  /* 0x000000ff44447812 */ /* 0x000fe200078ec0ff */
[-C--:B------:R-:W-:Y:S01]  /*cf90*/  FMUL R161, R161, R8.reuse ;  /* 0x00000008a1a17220 */ /* 0x080fe20000400000 */
[----:B------:R-:W-:Y:S01]  /*cfa0*/  LOP3.LUT R69, R69, 0xffff, RZ, 0xc0, !PT ;  /* 0x0000ffff45457812 */ /* 0x000fe200078ec0ff */
[----:B------:R-:W-:Y:S01]  /*cfb0*/  FMUL R164, R164, R8 ;  /* 0x00000008a4a47220 */ /* 0x000fe20000400000 */
[----:B------:R-:W-:Y:S01]  /*cfc0*/  F2FP.SATFINITE.E4M3.F32.PACK_AB_MERGE_C R54, RZ, R54, RZ ;  /* 0x00000036ff36723e */ /* 0x000fe200048070ff */
[----:B------:R-:W-:Y:S01]  /*cfd0*/  FMUL R165, R165, R8 ;  /* 0x00000008a5a57220 */ /* 0x000fe20000400000 */
[----:B------:R-:W-:Y:S01]  /*cfe0*/  F2FP.SATFINITE.E4M3.F32.PACK_AB_MERGE_C R58, RZ, R58, RZ ;  /* 0x0000003aff3a723e */ /* 0x000fe200048070ff */
[-C--:B------:R-:W-:Y:S01]  /*cff0*/  FMUL R168, R168, R8.reuse ;  /* 0x00000008a8a87220 */ /* 0x080fe20000400000 */
[----:B------:R-:W-:Y:S01]  /*d000*/  F2FP.SATFINITE.E4M3.F32.PACK_AB_MERGE_C R55, RZ, R55, RZ ;  /* 0x00000037ff37723e */ /* 0x000fe200048070ff */
[----:B------:R-:W-:Y:S01]  /*d010*/  IMAD.U32 R54, R54, 0x10000, RZ ;  /* 0x0001000036367824 */ /* 0x000fe200078e00ff */
[----:B------:R-:W-:Y:S01]  /*d020*/  LOP3.LUT R61, R104, 0xff, RZ, 0xc0, !PT ;  /* 0x000000ff683d7812 */ /* 0x000fe200078ec0ff */
[-C--:B------:R-:W-:Y:S01]  /*d030*/  FMUL R169, R169, R8.reuse ;  /* 0x00000008a9a97220 */ /* 0x080fe20000400000 */
[----:B------:R-:W-:Y:S01]  /*d040*/  LOP3.LUT R56, R97, 0xffff, RZ, 0xc0, !PT ;  /* 0x0000ffff61387812 */ /* 0x000fe200078ec0ff */
[-C--:B------:R-:W-:Y:S01]  /*d050*/  FMUL R172, R172, R8.reuse ;  /* 0x00000008acac7220 */ /* 0x080fe20000400000 */
[----:B------:R-:W-:Y:S01]  /*d060*/  LOP3.LUT R18, R18, 0xff0000, R15, 0xf8, !PT ;  /* 0x00ff000012127812 */ /* 0x000fe200078ef80f */
[----:B------:R-:W-:Y:S01]  /*d070*/  IMAD.U32 R15, R50, 0x10000, RZ ;  /* 0x00010000320f7824 */ /* 0x000fe200078e00ff */
[----:B------:R-:W-:Y:S01]  /*d080*/  LOP3.LUT R44, R44, 0xff0000, R95, 0xf8, !PT ;  /* 0x00ff00002c2c7812 */ /* 0x000fe200078ef85f */
[----:B------:R-:W-:Y:S01]  /*d090*/  FMUL R173, R173, R8 ;  /* 0x00000008adad7220 */ /* 0x000fe20000400000 */
[----:B------:R-:W-:Y:S01]  /*d0a0*/  F2FP.SATFINITE.E4M3.F32.PACK_AB_MERGE_C R116, RZ, R116, RZ ;  /* 0x00000074ff74723e */ /* 0x000fe200048070ff */
[-C--:B------:R-:W-:Y:S01]  /*d0b0*/  FMUL R176, R176, R8.reuse ;  /* 0x00000008b0b07220 */ /* 0x080fe20000400000 */
[----:B------:R-:W-:Y:S01]  /*d0c0*/  F2FP.SATFINITE.E4M3.F32.PACK_AB_MERGE_C R117, RZ, R117, RZ ;  /* 0x00000075ff75723e */ /* 0x000fe200048070ff */
[-C--:B------:R-:W-:Y:S01]  /*d0d0*/  FMUL R177, R177, R8.reuse ;  /* 0x00000008b1b17220 */ /* 0x080fe20000400000 */
[----:B------:R-:W-:Y:S01]  /*d0e0*/  PRMT R65, R26, 0x7604, R65 ;  /* 0x000076041a417816 */ /* 0x000fe20000000041 */
[----:B------:R-:W-:Y:S01]  /*d0f0*/  FMUL R180, R180, R8 ;  /* 0x00000008b4b47220 */ /* 0x000fe20000400000 */
[----:B------:R-:W-:Y:S01]  /*d100*/  F2FP.SATFINITE.E4M3.F32.PACK_AB_MERGE_C R66, RZ, R66, RZ ;  /* 0x00000042ff42723e */ /* 0x000fe200048070ff */
[-C--:B------:R-:W-:Y:S01]  /*d110*/  FMUL R181, R181, R8.reuse ;  /* 0x00000008b5b57220 */ /* 0x080fe20000400000 */
[----:B------:R-:W-:Y:S01]  /*d120*/  LOP3.LUT R53, R53, 0xff0000, R30, 0xf8, !PT ;  /* 0x00ff000035357812 */ /* 0x000fe200078ef81e */
[----:B------:R-:W-:Y:S01]  /*d130*/  IMAD.U32 R30, R137, 0x10000, RZ ;  /* 0x00010000891e7824 */ /* 0x000fe200078e00ff */
[----:B------:R-:W-:Y:S01]  /*d140*/  PRMT R52, R93, 0x7604, R52 ;  /* 0x000076045d347816 */ /* 0x000fe20000000034 */
[-C--:B------:R-:W-:Y:S01]  /*d150*/  FMUL R184, R184, R8.reuse ;  /* 0x00000008b8b87220 */ /* 0x080fe20000400000 */
[----:B------:R-:W-:Y:S01]  /*d160*/  F2FP.SATFINITE.E4M3.F32.PACK_AB_MERGE_C R125, RZ, R125, RZ ;  /* 0x0000007dff7d723e */ /* 0x000fe200048070ff */
[----:B------:R-:W-:Y:S01]  /*d170*/  FMUL R185, R185, R8 ;  /* 0x00000008b9b97220 */ /* 0x000fe20000400000 */
[----:B------:R-:W-:Y:S01]  /*d180*/  F2FP.SATFINITE.E4M3.F32.PACK_AB_MERGE_C R132, RZ, R132, RZ ;  /* 0x00000084ff84723e */ /* 0x000fe200048070ff */
[-C--:B------:R-:W-:Y:S01]  /*d190*/  FMUL R188, R188, R8.reuse ;  /* 0x00000008bcbc7220 */ /* 0x080fe20000400000 */
[----:B------:R-:W-:Y:S01]  /*d1a0*/  PRMT R26, R69, 0x7604, R68 ;  /* 0x00007604451a7816 */ /* 0x000fe20000000044 */
[----:B------:R-:W-:Y:S01]  /*d1b0*/  IMAD.U32 R69, R58, 0x10000, RZ ;  /* 0x000100003a457824 */ /* 0x000fe200078e00ff */
[----:B------:R-:W-:Y:S01]  /*d1c0*/  LOP3.LUT R17, R17, 0xff0000, R42, 0xf8, !PT ;  /* 0x00ff000011117812 */ /* 0x000fe200078ef82a */
[-C--:B------:R-:W-:Y:S01]  /*d1d0*/  FMUL R189, R189, R8.reuse ;  /* 0x00000008bdbd7220 */ /* 0x080fe20000400000 */
[----:B------:R-:W-:Y:S01]  /*d1e0*/  F2FP.SATFINITE.E4M3.F32.PACK_AB_MERGE_C R127, RZ, R127, RZ ;  /* 0x0000007fff7f723e */ /* 0x000fe200048070ff */
[-C--:B------:R-:W-:Y:S01]  /*d1f0*/  FMUL R192, R192, R8.reuse ;  /* 0x00000008c0c07220 */ /* 0x080fe20000400000 */
[----:B------:R-:W-:Y:S01]  /*d200*/  LOP3.LUT R55, R55, 0xffff, RZ, 0xc0, !PT ;  /* 0x0000ffff37377812 */ /* 0x000fe200078ec0ff */
[----:B------:R-:W-:Y:S01]  /*d210*/  FMUL R193, R193, R8 ;  /* 0x00000008c1c17220 */ /* 0x000fe20000400000 */
[----:B------:R-:W-:Y:S01]  /*d220*/  F2FP.SATFINITE.E4M3.F32.PACK_AB_MERGE_C R122, RZ, R122, RZ ;  /* 0x0000007aff7a723e */ /* 0x000fe200048070ff */
[----:B------:R-:W-:Y:S01]  /*d230*/  IMAD.U32 R127, R127, 0x10000, RZ ;  /* 0x000100007f7f7824 */ /* 0x000fe200078e00ff */
[----:B------:R-:W-:Y:S01]  /*d240*/  F2FP.SATFINITE.E4M3.F32.PACK_AB_MERGE_C R84, RZ, R84, RZ ;  /* 0x00000054ff54723e */ /* 0x000fe200048070ff */
[-C--:B------:R-:W-:Y:S01]  /*d250*/  FMUL R196, R196, R8.reuse ;  /* 0x00000008c4c47220 */ /* 0x080fe20000400000 */
[----:B------:R-:W-:Y:S01]  /*d260*/  F2FP.SATFINITE.E4M3.F32.PACK_AB_MERGE_C R85, RZ, R85, RZ ;  /* 0x00000055ff55723e */ /* 0x000fe200048070ff */
[----:B------:R-:W-:Y:S01]  /*d270*/  FMUL R197, R197, R8 ;  /* 0x00000008c5c57220 */ /* 0x000fe20000400000 */
[----:B------:R-:W-:-:S02]  /*d280*/  PRMT R61, R56, 0x7604, R61 ;  /* 0x00007604383d7816 */ /* 0x000fc4000000003d */
[----:B------:R-:W-:Y:S02]  /*d290*/  F2FP.SATFINITE.E4M3.F32.PACK_AB_MERGE_C R11, RZ, R11, RZ ;  /* 0x0000000bff0b723e */ /* 0x000fe400048070ff */
[----:B------:R-:W-:Y:S02]  /*d2a0*/  F2FP.SATFINITE.E4M3.F32.PACK_AB_MERGE_C R13, RZ, R13, RZ ;  /* 0x0000000dff0d723e */ /* 0x000fe400048070ff */
[----:B------:R-:W-:Y:S01]  /*d2b0*/  F2FP.SATFINITE.E4M3.F32.PACK_AB_MERGE_C R70, RZ, R70, RZ ;  /* 0x00000046ff46723e */ /* 0x000fe200048070ff */
[----:B------:R-:W-:Y:S01]  /*d2c0*/  IMAD.U32 R11, R11, 0x10000, RZ ;  /* 0x000100000b0b7824 */ /* 0x000fe200078e00ff */
[----:B------:R-:W-:Y:S02]  /*d2d0*/  F2FP.SATFINITE.E4M3.F32.PACK_AB_MERGE_C R74, RZ, R74, RZ ;  /* 0x0000004aff4a723e */ /* 0x000fe400048070ff */
[----:B------:R-:W-:Y:S01]  /*d2e0*/  F2FP.SATFINITE.E4M3.F32.PACK_AB_MERGE_C R71, RZ, R71, RZ ;  /* 0x00000047ff47723e */ /* 0x000fe200048070ff */
[----:B------:R-:W-:Y:S01]  /*d2f0*/  IMAD.U32 R70, R70, 0x10000, RZ ;  /* 0x0001000046467824 */ /* 0x000fe200078e00ff */
[----:B------:R-:W-:-:S02]  /*d300*/  F2FP.SATFINITE.E4M3.F32.PACK_AB_MERGE_C R75, RZ, R75, RZ ;  /* 0x0000004bff4b723e */ /* 0x000fc400048070ff */
[----:B------:R-:W-:Y:S01]  /*d310*/  LOP3.LUT R44, R44, R7, RZ, 0xfc, !PT ;  /* 0x000000072c2c7212 */ /* 0x000fe200078efcff */
[----:B------:R-:W-:Y:S01]  /*d320*/  IMAD.SHL.U32 R7, R110, 0x1000000, RZ ;  /* 0x010000006e077824 */ /* 0x000fe200078e00ff */
[----:B------:R-:W-:Y:S02]  /*d330*/  LOP3.LUT R116, R116, 0xff, RZ, 0xc0, !PT ;  /* 0x000000ff74747812 */ /* 0x000fe400078ec0ff */
[----:B------:R-:W-:Y:S02]  /*d340*/  LOP3.LUT R117, R117, 0xffff, RZ, 0xc0, !PT ;  /* 0x0000ffff75757812 */ /* 0x000fe400078ec0ff */
[----:B------:R-:W-:Y:S01]  /*d350*/  LOP3.LUT R22, R22, 0xff0000, R15, 0xf8, !PT ;  /* 0x00ff000016167812 */ /* 0x000fe200078ef80f */
[----:B------:R-:W-:Y:S01]  /*d360*/  IMAD.U32 R15, R66, 0x10000, RZ ;  /* 0x00010000420f7824 */ /* 0x000fe200078e00ff */
[----:B------:R-:W-:Y:S02]  /*d370*/  F2FP.SATFINITE.E4M3.F32.PACK_AB_MERGE_C R107, RZ, R107, RZ ;  /* 0x0000006bff6b723e */ /* 0x000fe400048070ff */
[----:B------:R-:W-:-:S02]  /*d380*/  F2FP.SATFINITE.E4M3.F32.PACK_AB_MERGE_C R138, RZ, R138, RZ ;  /* 0x0000008aff8a723e */ /* 0x000fc400048070ff */
[----:B------:R-:W-:Y:S01]  /*d390*/  F2FP.SATFINITE.E4M3.F32.PACK_AB_MERGE_C R124, RZ, R124, RZ ;  /* 0x0000007cff7c723e */ /* 0x000fe200048070ff */
[----:B------:R-:W-:Y:S01]  /*d3a0*/  IMAD.U32 R107, R107, 0x10000, RZ ;  /* 0x000100006b6b7824 */ /* 0x000fe200078e00ff */
[----:B------:R-:W-:Y:S02]  /*d3b0*/  F2FP.SATFINITE.E4M3.F32.PACK_AB_MERGE_C R121, RZ, R121, RZ ;  /* 0x00000079ff79723e */ /* 0x000fe400048070ff */
[----:B------:R-:W-:Y:S02]  /*d3c0*/  LOP3.LUT R27, R125, 0xff, RZ, 0xc0, !PT ;  /* 0x000000ff7d1b7812 */ /* 0x000fe400078ec0ff */
[----:B------:R-:W-:Y:S02]  /*d3d0*/  LOP3.LUT R132, R132, 0xffff, RZ, 0xc0, !PT ;  /* 0x0000ffff84847812 */ /* 0x000fe400078ec0ff */
[----:B------:R-:W-:Y:S02]  /*d3e0*/  LOP3.LUT R52, R52, 0xff0000, R111, 0xf8, !PT ;  /* 0x00ff000034347812 */ /* 0x000fe400078ef86f */
[----:B------:R-:W-:-:S02]  /*d3f0*/  F2FP.SATFINITE.E4M3.F32.PACK_AB_MERGE_C R35, RZ, R35, RZ ;  /* 0x00000023ff23723e */ /* 0x000fc400048070ff */
[----:B------:R-:W-:Y:S01]  /*d400*/  LOP3.LUT R17, R17, R38, RZ, 0xfc, !PT ;  /* 0x0000002611117212 */ /* 0x000fe200078efcff */
[----:B------:R-:W-:Y:S01]  /*d410*/  IMAD.SHL.U32 R38, R55, 0x1000000, RZ ;  /* 0x0100000037267824 */ /* 0x000fe200078e00ff */
[----:B------:R-:W-:Y:S02]  /*d420*/  LOP3.LUT R122, R122, 0xffff, RZ, 0xc0, !PT ;  /* 0x0000ffff7a7a7812 */ /* 0x000fe400078ec0ff */
[----:B------:R-:W-:Y:S02]  /*d430*/  LOP3.LUT R84, R84, 0xff, RZ, 0xc0, !PT ;  /* 0x000000ff54547812 */ /* 0x000fe400078ec0ff */
[----:B------:R-:W-:Y:S02]  /*d440*/  LOP3.LUT R85, R85, 0xffff, RZ, 0xc0, !PT ;  /* 0x0000ffff55557812 */ /* 0x000fe400078ec0ff */
[----:B------:R-:W-:Y:S02]  /*d450*/  F2FP.SATFINITE.E4M3.F32.PACK_AB_MERGE_C R82, RZ, R82, RZ ;  /* 0x00000052ff52723e */ /* 0x000fe400048070ff */
[----:B------:R-:W-:Y:S01]  /*d460*/  LOP3.LUT R61, R61, 0xff0000, R30, 0xf8, !PT ;  /* 0x00ff00003d3d7812 */ /* 0x000fe200078ef81e */
[----:B------:R-:W-:Y:S01]  /*d470*/  IMAD.U32 R30, R13, 0x10000, RZ ;  /* 0x000100000d1e7824 */ /* 0x000fe200078e00ff */
[----:B------:R-:W-:-:S02]  /*d480*/  F2FP.SATFINITE.E4M3.F32.PACK_AB_MERGE_C R83, RZ, R83, RZ ;  /* 0x00000053ff53723e */ /* 0x000fc400048070ff */
[----:B------:R-:W-:Y:S02]  /*d490*/  LOP3.LUT R21, R21, 0xff0000, R54, 0xf8, !PT ;  /* 0x00ff000015157812 */ /* 0x000fe400078ef836 */
[----:B------:R-:W-:Y:S01]  /*d4a0*/  LOP3.LUT R20, R20, 0xff0000, R69, 0xf8, !PT ;  /* 0x00ff000014147812 */ /* 0x000fe200078ef845 */
[----:B------:R-:W-:Y:S01]  /*d4b0*/  IMAD.U32 R69, R74, 0x10000, RZ ;  /* 0x000100004a457824 */ /* 0x000fe200078e00ff */
[----:B------:R-:W-:Y:S02]  /*d4c0*/  F2FP.SATFINITE.E4M3.F32.PACK_AB_MERGE_C R103, RZ, R103, RZ ;  /* 0x00000067ff67723e */ /* 0x000fe400048070ff */
[----:B------:R-:W-:Y:S02]  /*d4d0*/  LOP3.LUT R71, R71, 0xffff, RZ, 0xc0, !PT ;  /* 0x0000ffff47477812 */ /* 0x000fe400078ec0ff */
[----:B------:R-:W-:Y:S01]  /*d4e0*/  LOP3.LUT R75, R75, 0xffff, RZ, 0xc0, !PT ;  /* 0x0000ffff4b4b7812 */ /* 0x000fe200078ec0ff */
[----:B------:R-:W-:Y:S01]  /*d4f0*/  IMAD.U32 R103, R103, 0x10000, RZ ;  /* 0x0001000067677824 */ /* 0x000fe200078e00ff */
[----:B------:R-:W-:-:S02]  /*d500*/  F2FP.SATFINITE.E4M3.F32.PACK_AB_MERGE_C R130, RZ, R130, RZ ;  /* 0x00000082ff82723e */ /* 0x000fc400048070ff */
[----:B------:R-:W-:Y:S01]  /*d510*/  PRMT R56, R117, 0x7604, R116 ;  /* 0x0000760475387816 */ /* 0x000fe20000000074 */
[----:B------:R-:W-:Y:S01]  /*d520*/  IMAD.SHL.U32 R75, R75, 0x1000000, RZ ;  /* 0x010000004b4b7824 */ /* 0x000fe200078e00ff */
[----:B------:R-:W-:Y:S02]  /*d530*/  LOP3.LUT R138, R138, 0xffff, RZ, 0xc0, !PT ;  /* 0x0000ffff8a8a7812 */ /* 0x000fe400078ec0ff */
[----:B------:R-:W-:Y:S02]  /*d540*/  LOP3.LUT R64, R124, 0xff, RZ, 0xc0, !PT ;  /* 0x000000ff7c407812 */ /* 0x000fe400078ec0ff */
[----:B------:R-:W-:Y:S02]  /*d550*/  LOP3.LUT R121, R121, 0xffff, RZ, 0xc0, !PT ;  /* 0x0000ffff79797812 */ /* 0x000fe400078ec0ff */
[----:B------:R-:W-:Y:S02]  /*d560*/  PRMT R27, R132, 0x7604, R27 ;  /* 0x00007604841b7816 */ /* 0x000fe4000000001b */
[----:B------:R-:W-:-:S02]  /*d570*/  F2FP.SATFINITE.E4M3.F32.PACK_AB_MERGE_C R39, RZ, R39, RZ ;  /* 0x00000027ff27723e */ /* 0x000fc400048070ff */
[----:B------:R-:W-:Y:S02]  /*d580*/  LOP3.LUT R35, R35, 0xffff, RZ, 0xc0, !PT ;  /* 0x0000ffff23237812 */ /* 0x000fe400078ec0ff */
[----:B------:R-:W-:Y:S01]  /*d590*/  LOP3.LUT R52, R52, R7, RZ, 0xfc, !PT ;  /* 0x0000000734347212 */ /* 0x000fe200078efcff */
[----:B------:R-:W-:Y:S01]  /*d5a0*/  IMAD.SHL.U32 R7, R122, 0x1000000, RZ ;  /* 0x010000007a077824 */ /* 0x000fe200078e00ff */
[----:B------:R-:W-:Y:S02]  /*d5b0*/  PRMT R40, R85, 0x7604, R84 ;  /* 0x0000760455287816 */ /* 0x000fe40000000054 */
[----:B------:R-:W-:Y:S01]  /*d5c0*/  LOP3.LUT R28, R28, 0xff0000, R15, 0xf8, !PT ;  /* 0x00ff00001c1c7812 */ /* 0x000fe200078ef80f */
[----:B------:R-:W-:Y:S01]  /*d5d0*/  IMAD.U32 R15, R82, 0x10000, RZ ;  /* 0x00010000520f7824 */ /* 0x000fe200078e00ff */
[----:B------:R-:W-:Y:S02]  /*d5e0*/  F2FP.SATFINITE.E4M3.F32.PACK_AB_MERGE_C R123, RZ, R123, RZ ;  /* 0x0000007bff7b723e */ /* 0x000fe400048070ff */
[----:B------:R-:W-:-:S02]  /*d5f0*/  LOP3.LUT R83, R83, 0xffff, RZ, 0xc0, !PT ;  /* 0x0000ffff53537812 */ /* 0x000fc400078ec0ff */
[----:B------:R-:W-:Y:S01]  /*d600*/  F2FP.SATFINITE.E4M3.F32.PACK_AB_MERGE_C R140, RZ, R140, RZ ;  /* 0x0000008cff8c723e */ /* 0x000fe200048070ff */
[----:B------:R-:W-:Y:S01]  /*d610*/  IMAD.U32 R123, R123, 0x10000, RZ ;  /* 0x000100007b7b7824 */ /* 0x000fe200078e00ff */
[----:B------:R-:W-:Y:S01]  /*d620*/  F2FP.SATFINITE.E4M3.F32.PACK_AB_MERGE_C R46, RZ, R46, RZ ;  /* 0x0000002eff2e723e */ /* 0x000fe200048070ff */
[----:B------:R-:W-:Y:S01]  /*d630*/  IMAD.SHL.U32 R83, R83, 0x1000000, RZ ;  /* 0x0100000053537824 */ /* 0x000fe200078e00ff */
[----:B------:R-:W-:Y:S02]  /*d640*/  LOP3.LUT R60, R60, 0xff0000, R127, 0xf8, !PT ;  /* 0x00ff00003c3c7812 */ /* 0x000fe400078ef87f */
[----:B------:R-:W-:Y:S01]  /*d650*/  F2FP.SATFINITE.E4M3.F32.PACK_AB_MERGE_C R47, RZ, R47, RZ ;  /* 0x0000002fff2f723e */ /* 0x000fe200048070ff */
[----:B------:R-:W-:Y:S01]  /*d660*/  IMAD.U32 R46, R46, 0x10000, RZ ;  /* 0x000100002e2e7824 */ /* 0x000fe200078e00ff */
[----:B------:R-:W-:Y:S01]  /*d670*/  LOP3.LUT R21, R21, R38, RZ, 0xfc, !PT ;  /* 0x0000002615157212 */ /* 0x000fe200078efcff */
[----:B------:R-:W-:Y:S01]  /*d680*/  IMAD.SHL.U32 R38, R71, 0x1000000, RZ ;  /* 0x0100000047267824 */ /* 0x000fe200078e00ff */
[----:B------:R-:W-:-:S02]  /*d690*/  LOP3.LUT R130, R130, 0xffff, RZ, 0xc0, !PT ;  /* 0x0000ffff82827812 */ /* 0x000fc400078ec0ff */
[----:B------:R-:W-:Y:S01]  /*d6a0*/  LOP3.LUT R56, R56, 0xff0000, R11, 0xf8, !PT ;  /* 0x00ff000038387812 */ /* 0x000fe200078ef80b */
[----:B------:R-:W-:Y:S01]  /*d6b0*/  IMAD.SHL.U32 R11, R138, 0x1000000, RZ ;  /* 0x010000008a0b7824 */ /* 0x000fe200078e00ff */
[----:B------:R-:W-:Y:S01]  /*d6c0*/  LOP3.LUT R65, R65, 0xff0000, R30, 0xf8, !PT ;  /* 0x00ff000041417812 */ /* 0x000fe200078ef81e */
[----:B------:R-:W-:Y:S01]  /*d6d0*/  IMAD.SHL.U32 R30, R31, 0x1000000, RZ ;  /* 0x010000001f1e7824 */ /* 0x000fe200078e00ff */
[----:B------:R-:W-:Y:S02]  /*d6e0*/  PRMT R64, R121, 0x7604, R64 ;  /* 0x0000760479407816 */ /* 0x000fe40000000040 */
[----:B------:R-:W-:Y:S02]  /*d6f0*/  LOP3.LUT R25, R25, 0xff0000, R70, 0xf8, !PT ;  /* 0x00ff000019197812 */ /* 0x000fe400078ef846 */
[----:B------:R-:W-:Y:S02]  /*d700*/  LOP3.LUT R24, R24, 0xff0000, R69, 0xf8, !PT ;  /* 0x00ff000018187812 */ /* 0x000fe400078ef845 */
[----:B------:R-:W-:Y:S01]  /*d710*/  LOP3.LUT R27, R27, 0xff0000, R34, 0xf8, !PT ;  /* 0x00ff00001b1b7812 */ /* 0x000fe200078ef822 */
[----:B------:R-:W-:Y:S01]  /*d720*/  IMAD.SHL.U32 R34, R35, 0x1000000, RZ ;  /* 0x0100000023227824 */ /* 0x000fe200078e00ff */
[----:B------:R-:W-:-:S02]  /*d730*/  LOP3.LUT R39, R39, 0xffff, RZ, 0xc0, !PT ;  /* 0x0000ffff27277812 */ /* 0x000fc400078ec0ff */
[----:B------:R-:W-:Y:S02]  /*d740*/  LOP3.LUT R40, R40, 0xff0000, R107, 0xf8, !PT ;  /* 0x00ff000028287812 */ /* 0x000fe400078ef86b */
[----:B------:R-:W-:Y:S01]  /*d750*/  LOP3.LUT R140, R140, 0xffff, RZ, 0xc0, !PT ;  /* 0x0000ffff8c8c7812 */ /* 0x000fe200078ec0ff */
[----:B------:R-:W-:Y:S01]  /*d760*/  IMAD.SHL.U32 R39, R39, 0x1000000, RZ ;  /* 0x0100000027277824 */ /* 0x000fe200078e00ff */
[----:B------:R-:W-:Y:S02]  /*d770*/  LOP3.LUT R47, R47, 0xffff, RZ, 0xc0, !PT ;  /* 0x0000ffff2f2f7812 */ /* 0x000fe400078ec0ff */
[----:B------:R-:W-:Y:S01]  /*d780*/  LOP3.LUT R60, R60, R7, RZ, 0xfc, !PT ;  /* 0x000000073c3c7212 */ /* 0x000fe200078efcff */
[----:B------:R-:W-:Y:S01]  /*d790*/  IMAD.SHL.U32 R7, R130, 0x1000000, RZ ;  /* 0x0100000082077824 */ /* 0x000fe200078e00ff */
[----:B------:R-:W-:Y:S02]  /*d7a0*/  PRMT R48, R101, 0x7604, R100 ;  /* 0x0000760465307816 */ /* 0x000fe40000000064 */
[----:B------:R-:W-:-:S02]  /*d7b0*/  LOP3.LUT R36, R36, 0xff0000, R15, 0xf8, !PT ;  /* 0x00ff000024247812 */ /* 0x000fc400078ef80f */
[----:B------:R-:W-:Y:S02]  /*d7c0*/  F2FP.SATFINITE.E4M3.F32.PACK_AB_MERGE_C R142, RZ, R142, RZ ;  /* 0x0000008eff8e723e */ /* 0x000fe400048070ff */
[----:B------:R-:W-:Y:S02]  /*d7d0*/  LOP3.LUT R64, R64, 0xff0000, R103, 0xf8, !PT ;  /* 0x00ff000040407812 */ /* 0x000fe400078ef867 */
[----:B------:R-:W-:Y:S02]  /*d7e0*/  LOP3.LUT R25, R25, R38, RZ, 0xfc, !PT ;  /* 0x0000002619197212 */ /* 0x000fe400078efcff */
[----:B------:R-:W-:Y:S02]  /*d7f0*/  LOP3.LUT R24, R24, R75, RZ, 0xfc, !PT ;  /* 0x0000004b18187212 */ /* 0x000fe400078efcff */
[----:B------:R-:W-:Y:S02]  /*d800*/  LOP3.LUT R143, R143, R30, RZ, 0xfc, !PT ;  /* 0x0000001e8f8f7212 */ /* 0x000fe400078efcff */
[----:B------:R-:W-:Y:S01]  /*d810*/  LOP3.LUT R40, R40, R11, RZ, 0xfc, !PT ;  /* 0x0000000b28287212 */ /* 0x000fe200078efcff */
[----:B------:R-:W-:Y:S01]  /*d820*/  IMAD.SHL.U32 R11, R140, 0x1000000, RZ ;  /* 0x010000008c0b7824 */ /* 0x000fe200078e00ff */
[----:B------:R-:W-:Y:S01]  /*d830*/  LOP3.LUT R30, R19, R34, RZ, 0xfc, !PT ;  /* 0x00000022131e7212 */ /* 0x000fe200078efcff */
[----:B------:R-:W-:Y:S01]  /*d840*/  IMAD.SHL.U32 R34, R47, 0x1000000, RZ ;  /* 0x010000002f227824 */ /* 0x000fe200078e00ff */
[----:B------:R-:W-:-:S02]  /*d850*/  LOP3.LUT R48, R48, 0xff0000, R123, 0xf8, !PT ;  /* 0x00ff000030307812 */ /* 0x000fc400078ef87b */
[----:B------:R-:W-:Y:S02]  /*d860*/  LOP3.LUT R83, R36, R83, RZ, 0xfc, !PT ;  /* 0x0000005324537212 */ /* 0x000fe400078efcff */
[----:B------:R-:W-:Y:S02]  /*d870*/  LOP3.LUT R142, R142, 0xffff, RZ, 0xc0, !PT ;  /* 0x0000ffff8e8e7812 */ /* 0x000fe400078ec0ff */
[----:B------:R-:W-:Y:S02]  /*d880*/  FSETP.GEU.AND P4, PT, R128, -126, PT ;  /* 0xc2fc00008000780b */ /* 0x000fe40003f8e000 */
[----:B------:R-:W-:Y:S02]  /*d890*/  LOP3.LUT R23, R23, 0xff0000, R46, 0xf8, !PT ;  /* 0x00ff000017177812 */ /* 0x000fe400078ef82e */
[----:B------:R-:W-:Y:S01]  /*d8a0*/  LOP3.LUT R64, R64, R7, RZ, 0xfc, !PT ;  /* 0x0000000740407212 */ /* 0x000fe200078efcff */
[----:B------:R-:W-:Y:S01]  /*d8b0*/  IMAD.MOV.U32 R7, RZ, RZ, 0x3021 ;  /* 0x00003021ff077424 */ /* 0x000fe200078e00ff */
[----:B------:R-:W-:-:S02]  /*d8c0*/  SEL R36, R24, R25, P1 ;  /* 0x0000001918247207 */ /* 0x000fc40000800000 */
[----:B------:R-:W-:Y:S01]  /*d8d0*/  SEL R15, R25, R24, P1 ;  /* 0x00000018190f7207 */ /* 0x000fe20000800000 */
[----:B------:R-:W-:Y:S01]  /*d8e0*/  IMAD.MOV.U32 R25, RZ, RZ, 0x2130 ;  /* 0x00002130ff197424 */ /* 0x000fe200078e00ff */
[----:B------:R-:W-:Y:S02]  /*d8f0*/  F2FP.SATFINITE.E4M3.F32.PACK_AB_MERGE_C R119, RZ, R119, RZ ;  /* 0x00000077ff77723e */ /* 0x000fe400048070ff */
[----:B------:R-:W-:Y:S01]  /*d900*/  F2FP.SATFINITE.E4M3.F32.PACK_AB_MERGE_C R144, RZ, R144, RZ ;  /* 0x00000090ff90723e */ /* 0x000fe200048070ff */
[----:B------:R-:W-:Y:S01]  /*d910*/  @!P4 FMUL R128, R128, 0.5 ;  /* 0x3f0000008080c820 */ /* 0x000fe20000400000 */
[----:B------:R-:W-:Y:S01]  /*d920*/  LOP3.LUT R18, R18, R39, RZ, 0xfc, !PT ;  /* 0x0000002712127212 */ /* 0x000fe200078efcff */
[----:B------:R-:W-:Y:S01]  /*d930*/  IMAD.U32 R119, R119, 0x10000, RZ ;  /* 0x0001000077777824 */ /* 0x000fe200078e00ff */
[----:B------:R-:W-:Y:S01]  /*d940*/  LOP3.LUT R48, R48, R11, RZ, 0xfc, !PT ;  /* 0x0000000b30307212 */ /* 0x000fe200078efcff */
[----:B------:R-:W-:Y:S01]  /*d950*/  IMAD.SHL.U32 R11, R142, 0x1000000, RZ ;  /* 0x010000008e0b7824 */ /* 0x000fe200078e00ff */
[----:B------:R-:W-:-:S02]  /*d960*/  LOP3.LUT R23, R23, R34, RZ, 0xfc, !PT ;  /* 0x0000002217177212 */ /* 0x000fc400078efcff */
[----:B------:R-:W-:Y:S02]  /*d970*/  LOP3.LUT R22, R22, R51, RZ, 0xfc, !PT ;  /* 0x0000003316167212 */ /* 0x000fe400078efcff */
[----:B------:R-:W-:Y:S02]  /*d980*/  SEL R16, R30, R143, P1 ;  /* 0x0000008f1e107207 */ /* 0x000fe40000800000 */
[----:B------:R-:W-:Y:S02]  /*d990*/  LOP3.LUT R144, R144, 0xffff, RZ, 0xc0, !PT ;  /* 0x0000ffff90907812 */ /* 0x000fe400078ec0ff */
[----:B------:R-:W-:Y:S02]  /*d9a0*/  SEL R143, R143, R30, P1 ;  /* 0x0000001e8f8f7207 */ /* 0x000fe40000800000 */
[----:B------:R-:W-:Y:S02]  /*d9b0*/  F2FP.SATFINITE.E4M3.F32.PACK_AB_MERGE_C R62, RZ, R62, RZ ;  /* 0x0000003eff3e723e */ /* 0x000fe400048070ff */
[----:B------:R-:W-:-:S02]  /*d9c0*/  F2FP.SATFINITE.E4M3.F32.PACK_AB_MERGE_C R63, RZ, R63, RZ ;  /* 0x0000003fff3f723e */ /* 0x000fc400048070ff */
[----:B------:R-:W-:Y:S01]  /*d9d0*/  SEL R30, R17, R18, P1 ;  /* 0x00000012111e7207 */ /* 0x000fe20000800000 */
[----:B------:R-:W-:Y:S01]  /*d9e0*/  IMAD.U32 R62, R62, 0x10000, RZ ;  /* 0x000100003e3e7824 */ /* 0x000fe200078e00ff */
[-C--:B------:R-:W-:Y:S02]  /*d9f0*/  SHF.R.U32.HI R7, RZ, R10.reuse, R7 ;  /* 0x0000000aff077219 */ /* 0x080fe40000011607 */
[----:B------:R-:W-:Y:S02]  /*da00*/  SHF.R.U32.HI R25, RZ, R10, R25 ;  /* 0x0000000aff197219 */ /* 0x000fe40000011619 */
[----:B------:R-:W-:Y:S02]  /*da10*/  SEL R17, R18, R17, P1 ;  /* 0x0000001112117207 */ /* 0x000fe40000800000 */
[----:B------:R-:W-:Y:S02]  /*da20*/  SEL R18, R22, R23, P1 ;  /* 0x0000001716127207 */ /* 0x000fe40000800000 */
[----:B------:R-:W-:Y:S01]  /*da30*/  LOP3.LUT R56, R56, R11, RZ, 0xfc, !PT ;  /* 0x0000000b38387212 */ /* 0x000fe200078efcff */
[----:B------:R-:W-:Y:S01]  /*da40*/  IMAD.SHL.U32 R11, R144, 0x1000000, RZ ;  /* 0x01000000900b7824 */ /* 0x000fe200078e00ff */
[----:B------:R-:W-:-:S02]  /*da50*/  SEL R23, R23, R22, P1 ;  /* 0x0000001617177207 */ /* 0x000fc40000800000 */
[----:B------:R-:W-:Y:S02]  /*da60*/  LOP3.LUT R63, R63, 0xffff, RZ, 0xc0, !PT ;  /* 0x0000ffff3f3f7812 */ /* 0x000fe400078ec0ff */
[----:B------:R-:W-:Y:S02]  /*da70*/  LOP3.LUT R7, R7, 0xf, RZ, 0xc0, !PT ;  /* 0x0000000f07077812 */ /* 0x000fe400078ec0ff */
[----:B------:R-:W-:Y:S01]  /*da80*/  LOP3.LUT R8, R25, 0xf, RZ, 0xc0, !PT ;  /* 0x0000000f19087812 */ /* 0x000fe200078ec0ff */
[----:B------:R-:W-:Y:S01]  /*da90*/  IMAD.SHL.U32 R34, R63, 0x1000000, RZ ;  /* 0x010000003f227824 */ /* 0x000fe200078e00ff */
[----:B------:R-:W-:Y:S01]  /*daa0*/  LOP3.LUT R26, R26, 0xff0000, R119, 0xf8, !PT ;  /* 0x00ff00001a1a7812 */ /* 0x000fe200078ef877 */
[----:B------:R-:W-:Y:S01]  /*dab0*/  SHFL.IDX PT, R16, R16, R7, 0x1c1f ;  /* 0x001c1f0710107589 */ /* 0x000fe200000e0000 */
[----:B------:R-:W-:Y:S02]  /*dac0*/  F2FP.SATFINITE.E4M3.F32.PACK_AB_MERGE_C R78, RZ, R78, RZ ;  /* 0x0000004eff4e723e */ /* 0x000fe400048070ff */
[----:B------:R-:W-:Y:S01]  /*dad0*/  F2FP.SATFINITE.E4M3.F32.PACK_AB_MERGE_C R79, RZ, R79, RZ ;  /* 0x0000004fff4f723e */ /* 0x000fe200048070ff */
[----:B------:R-:W1:Y:S01]  /*dae0*/  SHFL.IDX PT, R143, R143, R8, 0x1c1f ;  /* 0x001c1f088f8f7589 */ /* 0x000e6200000e0000 */
[----:B------:R-:W-:Y:S01]  /*daf0*/  F2FP.SATFINITE.E4M3.F32.PACK_AB_MERGE_C R126, RZ, R126, RZ ;  /* 0x0000007eff7e723e */ /* 0x000fe200048070ff */
[----:B------:R-:W-:Y:S01]  /*db00*/  IMAD.U32 R78, R78, 0x10000, RZ ;  /* 0x000100004e4e7824 */ /* 0x000fe200078e00ff */
[----:B------:R-:W-:Y:S01]  /*db10*/  F2FP.SATFINITE.E4M3.F32.PACK_AB_MERGE_C R86, RZ, R86, RZ ;  /* 0x00000056ff56723e */ /* 0x000fe200048070ff */
[----:B------:R-:W-:Y:S01]  /*db20*/  SHFL.IDX PT, R18, R18, R7, 0x1c1f ;  /* 0x001c1f0712127589 */ /* 0x000fe200000e0000 */
[----:B------:R-:W-:-:S02]  /*db30*/  F2FP.SATFINITE.E4M3.F32.PACK_AB_MERGE_C R90, RZ, R90, RZ ;  /* 0x0000005aff5a723e */ /* 0x000fc400048070ff */
[----:B------:R-:W-:Y:S01]  /*db40*/  F2FP.SATFINITE.E4M3.F32.PACK_AB_MERGE_C R87, RZ, R87, RZ ;  /* 0x00000057ff57723e */ /* 0x000fe200048070ff */
[----:B------:R-:W2:Y:S01]  /*db50*/  SHFL.IDX PT, R23, R23, R8, 0x1c1f ;  /* 0x001c1f0817177589 */ /* 0x000ea200000e0000 */
[----:B------:R-:W-:Y:S01]  /*db60*/  F2FP.SATFINITE.E4M3.F32.PACK_AB_MERGE_C R91, RZ, R91, RZ ;  /* 0x0000005bff5b723e */ /* 0x000fe200048070ff */
[----:B------:R-:W-:Y:S01]  /*db70*/  IMAD.U32 R86, R86, 0x10000, RZ ;  /* 0x0001000056567824 */ /* 0x000fe200078e00ff */
[----:B------:R-:W-:Y:S01]  /*db80*/  F2FP.SATFINITE.E4M3.F32.PACK_AB_MERGE_C R102, RZ, R102, RZ ;  /* 0x00000066ff66723e */ /* 0x000fe200048070ff */
[----:B------:R-:W-:Y:S01]  /*db90*/  SHFL.IDX PT, R30, R30, R7, 0x1c1f ;  /* 0x001c1f071e1e7589 */ /* 0x000fe200000e0000 */
[----:B------:R-:W-:Y:S01]  /*dba0*/  F2FP.SATFINITE.E4M3.F32.PACK_AB_MERGE_C R59, RZ, R59, RZ ;  /* 0x0000003bff3b723e */ /* 0x000fe200048070ff */
[----:B------:R-:W-:Y:S01]  /*dbb0*/  IMAD.U32 R69, R90, 0x10000, RZ ;  /* 0x000100005a457824 */ /* 0x000fe200078e00ff */
[----:B------:R-:W-:Y:S01]  /*dbc0*/  F2FP.SATFINITE.E4M3.F32.PACK_AB_MERGE_C R106, RZ, R106, RZ ;  /* 0x0000006aff6a723e */ /* 0x000fe200048070ff */
[----:B------:R-:W3:Y:S01]  /*dbd0*/  SHFL.IDX PT, R17, R17, R8, 0x1c1f ;  /* 0x001c1f0811117589 */ /* 0x000ee200000e0000 */
[----:B------:R-:W-:-:S02]  /*dbe0*/  F2FP.SATFINITE.E4M3.F32.PACK_AB_MERGE_C R114, RZ, R114, RZ ;  /* 0x00000072ff72723e */ /* 0x000fc400048070ff */
[----:B------:R-:W-:Y:S01]  /*dbf0*/  F2FP.SATFINITE.E4M3.F32.PACK_AB_MERGE_C R134, RZ, R134, RZ ;  /* 0x00000086ff86723e */ /* 0x000fe200048070ff */
[----:B------:R-:W-:Y:S01]  /*dc00*/  SHFL.IDX PT, R36, R36, R7, 0x1c1f ;  /* 0x001c1f0724247589 */ /* 0x000fe200000e0000 */
[----:B------:R-:W-:Y:S02]  /*dc10*/  LOP3.LUT R26, R26, R11, RZ, 0xfc, !PT ;  /* 0x0000000b1a1a7212 */ /* 0x000fe400078efcff */
[----:B------:R-:W-:Y:S01]  /*dc20*/  LOP3.LUT R29, R29, 0xff0000, R62, 0xf8, !PT ;  /* 0x00ff00001d1d7812 */ /* 0x000fe200078ef83e */
[----:B------:R-:W4:Y:S01]  /*dc30*/  MUFU.EX2 R11, R128 ;  /* 0x00000080000b7308 */ /* 0x000f220000000800 */
[----:B------:R-:W-:Y:S01]  /*dc40*/  LOP3.LUT R79, R79, 0xffff, RZ, 0xc0, !PT ;  /* 0x0000ffff4f4f7812 */ /* 0x000fe200078ec0ff */
[----:B------:R-:W5:Y:S01]  /*dc50*/  SHFL.IDX PT, R15, R15, R8, 0x1c1f ;  /* 0x001c1f080f0f7589 */ /* 0x000f6200000e0000 */
[----:B------:R-:W-:Y:S02]  /*dc60*/  F2FP.SATFINITE.E4M3.F32.PACK_AB_MERGE_C R67, RZ, R67, RZ ;  /* 0x00000043ff43723e */ /* 0x000fe400048070ff */
[----:B------:R-:W-:-:S02]  /*dc70*/  F2FP.SATFINITE.E4M3.F32.PACK_AB_MERGE_C R118, RZ, R118, RZ ;  /* 0x00000076ff76723e */ /* 0x000fc400048070ff */
[----:B------:R-:W-:Y:S02]  /*dc80*/  LOP3.LUT R126, R126, 0xffff, RZ, 0xc0, !PT ;  /* 0x0000ffff7e7e7812 */ /* 0x000fe400078ec0ff */
[----:B------:R-:W-:Y:S02]  /*dc90*/  F2FP.SATFINITE.E4M3.F32.PACK_AB_MERGE_C R136, RZ, R136, RZ ;  /* 0x00000088ff88723e */ /* 0x000fe400048070ff */
[----:B------:R-:W-:Y:S01]  /*dca0*/  LOP3.LUT R87, R87, 0xffff, RZ, 0xc0, !PT ;  /* 0x0000ffff57577812 */ /* 0x000fe200078ec0ff */
[----:B------:R-:W-:Y:S01]  /*dcb0*/  IMAD.SHL.U32 R126, R126, 0x1000000, RZ ;  /* 0x010000007e7e7824 */ /* 0x000fe200078e00ff */
[----:B------:R-:W-:Y:S02]  /*dcc0*/  LOP3.LUT R91, R91, 0xffff, RZ, 0xc0, !PT ;  /* 0x0000ffff5b5b7812 */ /* 0x000fe400078ec0ff */
        /* <DEDUP_REMOVED lines=21> */
[----:B------:R-:W-:Y:S01]  /*de20*/  IMAD.SHL.U32 R136, R136, 0x1000000, RZ ;  /* 0x0100000088887824 */ /* 0x000fe200078e00ff */
[----:B------:R-:W-:Y:S01]  /*de30*/  LOP3.LUT R32, R32, 0xff0000, R69, 0xf8, !PT ;  /* 0x00ff000020207812 */ /* 0x000fe200078ef845 */
[----:B----4-:R-:W-:Y:S01]  /*de40*/  @!P4 FMUL R11, R11, R11 ;  /* 0x0000000b0b0bc220 */ /* 0x010fe20000400000 */
[----:B------:R-:W-:-:S02]  /*de50*/  LOP3.LUT R34, R37, R34, RZ, 0xfc, !PT ;  /* 0x0000002225227212 */ /* 0x000fc400078efcff */
[----:B------:R-:W-:Y:S01]  /*de60*/  LOP3.LUT R57, R57, R126, RZ, 0xfc, !PT ;  /* 0x0000007e39397212 */ /* 0x000fe200078efcff */
[----:B------:R-:W-:Y:S01]  /*de70*/  FFMA R2, R11, R2, R224 ;  /* 0x000000020b027223 */ /* 0x000fe200000000e0 */
[----:B------:R-:W-:Y:S01]  /*de80*/  LOP3.LUT R33, R33, R38, RZ, 0xfc, !PT ;  /* 0x0000002621217212 */ /* 0x000fe200078efcff */
[----:B------:R-:W-:Y:S01]  /*de90*/  FMUL R154, R154, R11 ;  /* 0x0000000b9a9a7220 */ /* 0x000fe20000400000 */
[----:B------:R-:W-:Y:S01]  /*dea0*/  LOP3.LUT R32, R32, R91, RZ, 0xfc, !PT ;  /* 0x0000005b20207212 */ /* 0x000fe200078efcff */
[-C--:B------:R-:W-:Y:S01]  /*deb0*/  FMUL R155, R155, R11.reuse ;  /* 0x0000000b9b9b7220 */ /* 0x080fe20000400000 */
[----:B------:R-:W-:Y:S01]  /*dec0*/  LOP3.LUT R41, R41, R102, RZ, 0xfc, !PT ;  /* 0x0000006629297212 */ /* 0x000fe200078efcff */
[----:B------:R-:W-:Y:S01]  /*ded0*/  FMUL R158, R158, R11 ;  /* 0x0000000b9e9e7220 */ /* 0x000fe20000400000 */
[----:B------:R-:W-:Y:S01]  /*dee0*/  LOP3.LUT R20, R20, R59, RZ, 0xfc, !PT ;  /* 0x0000003b14147212 */ /* 0x000fe200078efcff */
[-C--:B------:R-:W-:Y:S01]  /*def0*/  FMUL R159, R159, R11.reuse ;  /* 0x0000000b9f9f7220 */ /* 0x080fe20000400000 */
        /* <DEDUP_REMOVED lines=8> */
[----:B------:R-:W-:Y:S01]  /*df80*/  SEL R38, R83, R34, P1 ;  /* 0x0000002253267207 */ /* 0x000fe20000800000 */
[----:B------:R-:W-:Y:S01]  /*df90*/  FMUL R170, R170, R11 ;  /* 0x0000000baaaa7220 */ /* 0x000fe20000400000 */
[----:B------:R-:W-:Y:S01]  /*dfa0*/  LOP3.LUT R28, R28, R67, RZ, 0xfc, !PT ;  /* 0x000000431c1c7212 */ /* 0x000fe200078efcff */
[-C--:B------:R-:W-:Y:S01]  /*dfb0*/  FMUL R171, R171, R11.reuse ;  /* 0x0000000babab7220 */ /* 0x080fe20000400000 */
[----:B------:R-:W-:Y:S01]  /*dfc0*/  LOP3.LUT R61, R61, R118, RZ, 0xfc, !PT ;  /* 0x000000763d3d7212 */ /* 0x000fe200078efcff */
[-C--:B------:R-:W-:Y:S01]  /*dfd0*/  FMUL R174, R174, R11.reuse ;  /* 0x0000000baeae7220 */ /* 0x080fe20000400000 */
[----:B------:R-:W-:Y:S01]  /*dfe0*/  LOP3.LUT R27, R27, R136, RZ, 0xfc, !PT ;  /* 0x000000881b1b7212 */ /* 0x000fe200078efcff */
[----:B------:R-:W-:Y:S01]  /*dff0*/  FMUL R175, R175, R11 ;  /* 0x0000000bafaf7220 */ /* 0x000fe20000400000 */
[----:B------:R-:W-:Y:S01]  /*e000*/  SEL R83, R34, R83, P1 ;  /* 0x0000005322537207 */ /* 0x000fe20000800000 */
[----:B------:R-:W-:Y:S01]  /*e010*/  FMUL R178, R178, R11 ;  /* 0x0000000bb2b27220 */ /* 0x000fe20000400000 */
[----:B------:R-:W-:Y:S01]  /*e020*/  SEL R54, R56, R57, P1 ;  /* 0x0000003938367207 */ /* 0x000fe20000800000 */
[----:B------:R-:W-:Y:S01]  /*e030*/  FMUL R179, R179, R11 ;  /* 0x0000000bb3b37220 */ /* 0x000fe20000400000 */
[----:B------:R-:W-:Y:S01]  /*e040*/  SEL R34, R32, R33, P1 ;  /* 0x0000002120227207 */ /* 0x000fe20000800000 */
[----:B------:R-:W-:Y:S01]  /*e050*/  FMUL R182, R182, R11 ;  /* 0x0000000bb6b67220 */ /* 0x000fe20000400000 */
[----:B------:R-:W-:Y:S01]  /*e060*/  SEL R42, R40, R41, P1 ;  /* 0x00000029282a7207 */ /* 0x000fe20000800000 */
[-C--:B------:R-:W-:Y:S01]  /*e070*/  FMUL R183, R183, R11.reuse ;  /* 0x0000000bb7b77220 */ /* 0x080fe20000400000 */
[----:B------:R-:W-:Y:S01]  /*e080*/  SEL R19, R41, R40, P1 ;  /* 0x0000002829137207 */ /* 0x000fe20000800000 */
[----:B------:R-:W-:Y:S01]  /*e090*/  FMUL R186, R186, R11 ;  /* 0x0000000bbaba7220 */ /* 0x000fe20000400000 */
[----:B------:R-:W-:Y:S01]  /*e0a0*/  SEL R57, R57, R56, P1 ;  /* 0x0000003839397207 */ /* 0x000fe20000800000 */
[----:B------:R-:W-:Y:S01]  /*e0b0*/  SHFL.IDX PT, R43, R42, R7, 0x1c1f ;  /* 0x001c1f072a2b7589 */ /* 0x000fe200000e0000 */
[----:B------:R-:W-:Y:S01]  /*e0c0*/  SEL R22, R20, R21, P1 ;  /* 0x0000001514167207 */ /* 0x000fe20000800000 */
[-C--:B------:R-:W-:Y:S01]  /*e0d0*/  FMUL R187, R187, R11.reuse ;  /* 0x0000000bbbbb7220 */ /* 0x080fe20000400000 */
        /* <DEDUP_REMOVED lines=11> */
[----:B------:R-:W-:Y:S01]  /*e190*/  FMUL R199, R199, R11 ;  /* 0x0000000bc7c77220 */ /* 0x000fe20000400000 */
[----:B------:R-:W-:Y:S01]  /*e1a0*/  SEL R53, R53, R52, P1 ;  /* 0x0000003435357207 */ /* 0x000fe20000800000 */
[----:B------:R-:W-:Y:S01]  /*e1b0*/  SHFL.IDX PT, R38, R38, R7, 0x1c1f ;  /* 0x001c1f0726267589 */ /* 0x000fe200000e0000 */
[----:B------:R-:W-:-:S02]  /*e1c0*/  SEL R49, R49, R48, P1 ;  /* 0x0000003031317207 */ /* 0x000fc40000800000 */
[----:B------:R-:W-:Y:S01]  /*e1d0*/  SEL R65, R65, R64, P1 ;  /* 0x0000004041417207 */ /* 0x000fe20000800000 */
[----:B------:R-:W-:Y:S01]  /*e1e0*/  SHFL.IDX PT, R83, R83, R8, 0x1c1f ;  /* 0x001c1f0853537589 */ /* 0x000fe200000e0000 */
[----:B------:R-:W-:Y:S02]  /*e1f0*/  SEL R20, R28, R29, P1 ;  /* 0x0000001d1c147207 */ /* 0x000fe40000800000 */
[----:B------:R-:W-:Y:S01]  /*e200*/  SEL R13, R29, R28, P1 ;  /* 0x0000001c1d0d7207 */ /* 0x000fe20000800000 */
[----:B------:R-:W-:Y:S01]  /*e210*/  SHFL.IDX PT, R11, R40, R7, 0x1c1f ;  /* 0x001c1f07280b7589 */ /* 0x000fe200000e0000 */
[----:B------:R-:W-:Y:S02]  /*e220*/  SEL R45, R45, R44, P1 ;  /* 0x0000002c2d2d7207 */ /* 0x000fe40000800000 */
[----:B------:R-:W-:Y:S01]  /*e230*/  SEL R48, R60, R61, P1 ;  /* 0x0000003d3c307207 */ /* 0x000fe20000800000 */
[----:B------:R-:W4:Y:S01]  /*e240*/  SHFL.IDX PT, R44, R19, R8, 0x1c1f ;  /* 0x001c1f08132c7589 */ /* 0x000f2200000e0000 */
[----:B------:R-:W-:-:S02]  /*e250*/  SEL R58, R26, R27, P1 ;  /* 0x0000001b1a3a7207 */ /* 0x000fc40000800000 */
[----:B------:R-:W-:Y:S01]  /*e260*/  SEL R61, R61, R60, P1 ;  /* 0x0000003c3d3d7207 */ /* 0x000fe20000800000 */
[----:B------:R-:W4:Y:S01]  /*e270*/  SHFL.IDX PT, R46, R53, R8, 0x1c1f ;  /* 0x001c1f08352e7589 */ /* 0x000f2200000e0000 */
[----:B------:R-:W-:Y:S02]  /*e280*/  SEL R47, R27, R26, P1 ;  /* 0x0000001a1b2f7207 */ /* 0x000fe40000800000 */
[CCC-:B-1----:R-:W-:Y:S01]  /*e290*/  PRMT R24, R16.reuse, R6.reuse, R143.reuse ;  /* 0x0000000610187216 */ /* 0x1c2fe2000000008f */
[----:B------:R5:W-:Y:S01]  /*e2a0*/  SHFL.IDX PT, R39, R34, R7, 0x1c1f ;  /* 0x001c1f0722277589 */ /* 0x000be200000e0000 */
[-C--:B------:R-:W-:Y:S02]  /*e2b0*/  PRMT R25, R16, R5.reuse, R143 ;  /* 0x0000000510197216 */ /* 0x080fe4000000008f */
[C-C-:B--2---:R-:W-:Y:S01]  /*e2c0*/  PRMT R28, R18.reuse, R6, R23.reuse ;  /* 0x00000006121c7216 */ /* 0x144fe20000000017 */
[----:B------:R-:W1:Y:S01]  /*e2d0*/  SHFL.IDX PT, R16, R33, R8, 0x1c1f ;  /* 0x001c1f0821107589 */ /* 0x000e6200000e0000 */
[----:B------:R-:W-:-:S02]  /*e2e0*/  PRMT R29, R18, R5, R23 ;  /* 0x00000005121d7216 */ /* 0x000fc40000000017 */
[CCC-:B---3--:R-:W-:Y:S01]  /*e2f0*/  PRMT R26, R30.reuse, R6.reuse, R17.reuse ;  /* 0x000000061e1a7216 */ /* 0x1c8fe20000000011 */
[----:B------:R-:W-:Y:S01]  /*e300*/  SHFL.IDX PT, R41, R32, R7, 0x1c1f ;  /* 0x001c1f0720297589 */ /* 0x000fe200000e0000 */
[----:B------:R-:W-:Y:S02]  /*e310*/  PRMT R27, R30, R5, R17 ;  /* 0x000000051e1b7216 */ /* 0x000fe40000000011 */
[----:B------:R-:W-:Y:S01]  /*e320*/  SHF.L.U32 R55, R4, 0x1f, RZ ;  /* 0x0000001f04377819 */ /* 0x000fe200000006ff */
[----:B------:R2:W3:Y:S01]  /*e330*/  SHFL.IDX PT, R18, R45, R8, 0x1c1f ;  /* 0x001c1f082d127589 */ /* 0x0004e200000e0000 */
[-C--:B-----5:R-:W-:Y:S02]  /*e340*/  PRMT R34, R36, R6.reuse, R15 ;  /* 0x0000000624227216 */ /* 0x0a0fe4000000000f */
[----:B------:R1:W3:Y:S01]  /*e350*/  SYNCS.PHASECHK.TRANS64.TRYWAIT P3, [UR5+0x21000], R55 ;  /* 0x02100037ff0075a7 */ /* 0x0002e20008060145 */
[----:B------:R-:W-:Y:S01]  /*e360*/  SHFL.IDX PT, R50, R50, R7, 0x1c1f ;  /* 0x001c1f0732327589 */ /* 0x000fe200000e0000 */
[----:B----4-:R-:W-:-:S02]  /*e370*/  PRMT R42, R43, R6, R44 ;  /* 0x000000062b2a7216 */ /* 0x010fc4000000002c */
[-C--:B------:R-:W-:Y:S01]  /*e380*/  PRMT R35, R36, R5.reuse, R15 ;  /* 0x0000000524237216 */ /* 0x080fe2000000000f */
[----:B------:R-:W4:Y:S01]  /*e390*/  SHFL.IDX PT, R49, R49, R8, 0x1c1f ;  /* 0x001c1f0831317589 */ /* 0x000f2200000e0000 */
[-C--:B------:R-:W-:Y:S02]  /*e3a0*/  PRMT R43, R43, R5.reuse, R44 ;  /* 0x000000052b2b7216 */ /* 0x080fe4000000002c */
[CCC-:B------:R-:W-:Y:S01]  /*e3b0*/  PRMT R36, R38.reuse, R6.reuse, R83.reuse ;  /* 0x0000000626247216 */ /* 0x1c0fe20000000053 */
[----:B------:R-:W-:Y:S01]  /*e3c0*/  SHFL.IDX PT, R56, R56, R7, 0x1c1f ;  /* 0x001c1f0738387589 */ /* 0x000fe200000e0000 */
[-C--:B------:R-:W-:Y:S02]  /*e3d0*/  PRMT R37, R38, R5.reuse, R83 ;  /* 0x0000000526257216 */ /* 0x080fe40000000053 */
[C-C-:B------:R-:W-:Y:S01]  /*e3e0*/  PRMT R44, R11.reuse, R6, R46.reuse ;  /* 0x000000060b2c7216 */ /* 0x140fe2000000002e */
[----:B------:R-:W5:Y:S01]  /*e3f0*/  SHFL.IDX PT, R65, R65, R8, 0x1c1f ;  /* 0x001c1f0841417589 */ /* 0x000f6200000e0000 */
[----:B--2---:R-:W-:-:S02]  /*e400*/  PRMT R45, R11, R5, R46 ;  /* 0x000000050b2d7216 */ /* 0x004fc4000000002e */
[C-C-:B-1----:R-:W-:Y:S01]  /*e410*/  PRMT R38, R39.reuse, R6, R16.reuse ;  /* 0x0000000627267216 */ /* 0x142fe20000000010 */
[----:B------:R-:W-:Y:S01]  /*e420*/  SHFL.IDX PT, R22, R22, R7, 0x1c1f ;  /* 0x001c1f0716167589 */ /* 0x000fe200000e0000 */
[----:B------:R-:W-:-:S03]  /*e430*/  PRMT R39, R39, R5, R16 ;  /* 0x0000000527277216 */ /* 0x000fc60000000010 */
[----:B------:R-:W1:Y:S01]  /*e440*/  SHFL.IDX PT, R21, R21, R8, 0x1c1f ;  /* 0x001c1f0815157589 */ /* 0x000e6200000e0000 */
[CCC-:B---3--:R-:W-:Y:S02]  /*e450*/  PRMT R40, R41.reuse, R6.reuse, R18.reuse ;  /* 0x0000000629287216 */ /* 0x1c8fe40000000012 */
[----:B------:R-:W-:Y:S01]  /*e460*/  PRMT R41, R41, R5, R18 ;  /* 0x0000000529297216 */ /* 0x000fe20000000012 */
[----:B------:R-:W-:Y:S04]  /*e470*/  SHFL.IDX PT, R20, R20, R7, 0x1c1f ;  /* 0x001c1f0714147589 */ /* 0x000fe800000e0000 */
[----:B------:R-:W2:Y:S01]  /*e480*/  SHFL.IDX PT, R13, R13, R8, 0x1c1f ;  /* 0x001c1f080d0d7589 */ /* 0x000ea200000e0000 */
[----:B----4-:R-:W-:-:S03]  /*e490*/  PRMT R46, R50, R6, R49 ;  /* 0x00000006322e7216 */ /* 0x010fc60000000031 */
[----:B------:R-:W-:Y:S04]  /*e4a0*/  SHFL.IDX PT, R17, R48, R7, 0x1c1f ;  /* 0x001c1f0730117589 */ /* 0x000fe800000e0000 */
[----:B------:R-:W3:Y:S01]  /*e4b0*/  SHFL.IDX PT, R52, R61, R8, 0x1c1f ;  /* 0x001c1f083d347589 */ /* 0x000ee200000e0000 */
[CCC-:B-----5:R-:W-:Y:S02]  /*e4c0*/  PRMT R64, R56.reuse, R6.reuse, R65.reuse ;  /* 0x0000000638407216 */ /* 0x1e0fe40000000041 */
[----:B------:R-:W-:Y:S01]  /*e4d0*/  PRMT R65, R56, R5, R65 ;  /* 0x0000000538417216 */ /* 0x000fe20000000041 */
[----:B------:R-:W-:Y:S04]  /*e4e0*/  SHFL.IDX PT, R54, R54, R7, 0x1c1f ;  /* 0x001c1f0736367589 */ /* 0x000fe800000e0000 */
[----:B------:R-:W4:Y:S01]  /*e4f0*/  SHFL.IDX PT, R57, R57, R8, 0x1c1f ;  /* 0x001c1f0839397589 */ /* 0x000f2200000e0000 */
[----:B-1----:R-:W-:-:S02]  /*e500*/  PRMT R30, R22, R6, R21 ;  /* 0x00000006161e7216 */ /* 0x002fc40000000015 */
[-C--:B------:R-:W-:Y:S01]  /*e510*/  PRMT R31, R22, R5.reuse, R21 ;  /* 0x00000005161f7216 */ /* 0x080fe20000000015 */
[----:B------:R-:W-:Y:S04]  /*e520*/  SHFL.IDX PT, R58, R58, R7, 0x1c1f ;  /* 0x001c1f073a3a7589 */ /* 0x000fe800000e0000 */
[----:B------:R1:W5:Y:S01]  /*e530*/  SHFL.IDX PT, R19, R47, R8, 0x1c1f ;  /* 0x001c1f082f137589 */ /* 0x00036200000e0000 */
[CCC-:B--2---:R-:W-:Y:S02]  /*e540*/  PRMT R32, R20.reuse, R6.reuse, R13.reuse ;  /* 0x0000000614207216 */ /* 0x1c4fe4000000000d */
[----:B------:R-:W-:Y:S02]  /*e550*/  PRMT R33, R20, R5, R13 ;  /* 0x0000000514217216 */ /* 0x000fe4000000000d */
[----:B---3--:R-:W-:-:S02]  /*e560*/  PRMT R48, R17, R6, R52 ;  /* 0x0000000611307216 */ /* 0x008fc40000000034 */
[-C--:B-1----:R-:W-:Y:S02]  /*e570*/  PRMT R47, R50, R5.reuse, R49 ;  /* 0x00000005322f7216 */ /* 0x082fe40000000031 */
[-C--:B------:R-:W-:Y:S02]  /*e580*/  PRMT R49, R17, R5.reuse, R52 ;  /* 0x0000000511317216 */ /* 0x080fe40000000034 */
[CCC-:B----4-:R-:W-:Y:S02]  /*e590*/  PRMT R50, R54.reuse, R6.reuse, R57.reuse ;  /* 0x0000000636327216 */ /* 0x1d0fe40000000039 */
[-C--:B------:R-:W-:Y:S02]  /*e5a0*/  PRMT R51, R54, R5.reuse, R57 ;  /* 0x0000000536337216 */ /* 0x080fe40000000039 */
[C-C-:B-----5:R-:W-:Y:S02]  /*e5b0*/  PRMT R66, R58.reuse, R6, R19.reuse ;  /* 0x000000063a427216 */ /* 0x160fe40000000013 */
[----:B------:R-:W-:Y:S01]  /*e5c0*/  PRMT R67, R58, R5, R19 ;  /* 0x000000053a437216 */ /* 0x000fe20000000013 */
[----:B------:R-:W-:Y:S06]  /*e5d0*/  @!P0 BRA `(.L_x_27) ;  /* 0x0000000000048947 */ /* 0x000fec0003800000 */
[----:B------:R-:W-:Y:S01]  /*e5e0*/  BPT.TRAP 0x1 ;  /* 0x000000040000795c */ /* 0x000fe20000300000 */
.L_x_27:
[----:B------:R-:W-:Y:S05]  /*e5f0*/  @P3 BRA `(.L_x_28) ;  /* 0x0000000000083947 */ /* 0x000fea0003800000 */
[----:B------:R-:W1:Y:S02]  /*e600*/  SYNCS.PHASECHK.TRANS64.TRYWAIT P3, [UR5+0x21000], R55 ;  /* 0x02100037ff0075a7 */ /* 0x000e640008060145 */
[----:B-1----:R-:W-:Y:S05]  /*e610*/  @!P3 BRA `(.L_x_29) ;  /* 0x000000a40098b947 */ /* 0x002fea0003800000 */
.L_x_28:
[----:B------:R-:W-:Y:S01]  /*e620*/  UIMAD UR10, UR7, 0x600, UR6 ;  /* 0x00000600070a78a4 */ /* 0x000fe2000f8e0206 */
[----:B------:R-:W-:Y:S01]  /*e630*/  WARPGROUP.ARRIVE ;  /* 0x00000000000079c5 */ /* 0x000fe20000000000 */
[----:B------:R-:W-:Y:S01]  /*e640*/  UMOV UR11, 0x40000040 ;  /* 0x40000040000b7882 */ /* 0x000fe20000000000 */
[----:B------:R-:W-:Y:S01]  /*e650*/  UMOV UR15, 0x40000040 ;  /* 0x40000040000f7882 */ /* 0x000fe20000000000 */
[----:B------:R-:W-:-:S05]  /*e660*/  UIADD3 UR14, UR10, 0x2, URZ ;  /* 0x000000020a0e7890 */ /* 0x000fca000fffe03f */
[----:B------:R-:W-:Y:S01]  /*e670*/  QGMMA.64x96x32.F32.E4M3.E4M3 R152, R24, gdesc[UR8], R152, gsb0 ;  /* 0x0160000818987df3 */ /* 0x000fe20008000898 */
[----:B------:R-:W-:Y:S02]  /*e680*/  UMOV UR11, 0x40000040 ;  /* 0x40000040000b7882 */ /* 0x000fe40000000000 */
        /* <DEDUP_REMOVED lines=25> */
[----:B------:R-:W-:Y:S01]  /*e820*/  UIADD3 UR10, UR10, 0x306, URZ ;  /* 0x000003060a0a7890 */ /* 0x000fe2000fffe03f */
[----:B------:R-:W-:Y:S02]  /*e830*/  WARPGROUP.DEPBAR.LE gsb0, 0x0 ;  /* 0x00008000000079c5 */ /* 0x000fe40000010000 */
[----:B------:R-:W-:-:S06]  /*e840*/  WARPGROUP.ARRIVE ;  /* 0x00000000000079c5 */ /* 0x000fcc0000000000 */
[----:B------:R-:W-:Y:S03]  /*e850*/  QGMMA.64x96x32.F32.E4M3.E4M3 R152, R48, gdesc[UR12], R152, gsb0 ;  /* 0x0160000c30987df3 */ /* 0x000fe60008000898 */
[----:B------:R-:W-:Y:S02]  /*e860*/  WARPGROUP.DEPBAR.LE gsb0, 0x0 ;  /* 0x00008000000079c5 */ /* 0x000fe40000010000 */
[----:B------:R-:W-:-:S06]  /*e870*/  WARPGROUP.ARRIVE ;  /* 0x00000000000079c5 */ /* 0x000fcc0000000000 */
[----:B------:R-:W-:Y:S03]  /*e880*/  QGMMA.64x96x32.F32.E4M3.E4M3 R152, R64, gdesc[UR8], R152, gsb0 ;  /* 0x0160000840987df3 */ /* 0x000fe60008000898 */
[----:B------:R-:W-:Y:S02]  /*e890*/  WARPGROUP.DEPBAR.LE gsb0, 0x0 ;  /* 0x00008000000079c5 */ /* 0x000fe40000010000 */
[----:B------:R-:W-:Y:S05]  /*e8a0*/  @!P0 BRA `(.L_x_30) ;  /* 0x0000000000048947 */ /* 0x000fea0003800000 */
[----:B------:R-:W-:Y:S01]  /*e8b0*/  BPT.TRAP 0x1 ;  /* 0x000000040000795c */ /* 0x000fe20000300000 */
.L_x_30:
[----:B------:R-:W-:-:S04]  /*e8c0*/  ULEA UR5, UR4, UR36, 0x3 ;  /* 0x0000002404057291 */ /* 0x000fc8000f8e183f */
[----:B------:R-:W-:-:S04]  /*e8d0*/  UIADD3 UR5, UR5, 0x21028, URZ ;  /* 0x0002102805057890 */ /* 0x000fc8000fffe03f */
[----:B------:R-:W-:-:S09]  /*e8e0*/  UPRMT UR5, URZ, 0x654, UR5 ;  /* 0x000006543f057896 */ /* 0x000fd20008000005 */
[----:B------:R-:W-:Y:S01]  /*e8f0*/  SYNCS.ARRIVE.TRANS64.RED.A1T0 RZ, [UR5], RZ ;  /* 0x000000ffffff79a7 */ /* 0x000fe20008100405 */
[----:B------:R-:W-:Y:S05]  /*e900*/  @P2 BRA `(.L_x_31) ;  /* 0x0000000000042947 */ /* 0x000fea0003800000 */
[----:B------:R-:W-:Y:S01]  /*e910*/  BPT.TRAP 0x1 ;  /* 0x000000040000795c */ /* 0x000fe20000300000 */
.L_x_31:
[----:B------:R-:W-:-:S04]  /*e920*/  UIADD3 UR4, UR4, 0x1, URZ ;  /* 0x0000000104047890 */ /* 0x000fc8000fffe03f */
[----:B------:R-:W-:-:S04]  /*e930*/  UISETP.NE.AND UP0, UPT, UR4, 0x5, UPT ;  /* 0x000000050400788c */ /* 0x000fc8000bf05270 */
[----:B------:R-:W-:Y:S01]  /*e940*/  USEL UR5, UR4, URZ, UP0 ;  /* 0x0000003f04057287 */ /* 0x000fe20008000000 */
[----:B------:R-:W-:Y:S11]  /*e950*/  @!P0 BRA `(.L_x_32) ;  /* 0x0000000000048947 */ /* 0x000ff60003800000 */
[----:B------:R-:W-:Y:S01]  /*e960*/  BPT.TRAP 0x1 ;  /* 0x000000040000795c */ /* 0x000fe20000300000 */
.L_x_32:
[----:B------:R-:W-:-:S04]  /*e970*/  ULEA UR4, UR5, UR36, 0x3 ;  /* 0x0000002405047291 */ /* 0x000fc8000f8e183f */
[----:B------:R-:W-:-:S04]  /*e980*/  UIADD3 UR4, UR4, 0x21028, URZ ;  /* 0x0002102804047890 */ /* 0x000fc8000fffe03f */
[----:B------:R-:W-:-:S09]  /*e990*/  UPRMT UR4, URZ, 0x654, UR4 ;  /* 0x000006543f047896 */ /* 0x000fd20008000004 */
[----:B------:R-:W-:Y:S01]  /*e9a0*/  SYNCS.ARRIVE.TRANS64.RED.A1T0 RZ, [UR4], RZ ;  /* 0x000000ffffff79a7 */ /* 0x000fe20008100404 */
[----:B------:R-:W-:Y:S05]  /*e9b0*/  @P2 BRA `(.L_x_33) ;  /* 0x0000000000042947 */ /* 0x000fea0003800000 */
[----:B------:R-:W-:Y:S01]  /*e9c0*/  BPT.TRAP 0x1 ;  /* 0x000000040000795c */ /* 0x000fe20000300000 */
.L_x_33:
[----:B------:R-:W-:Y:S01]  /*e9d0*/  UIADD3 UR4, UR5, 0x1, URZ ;  /* 0x0000000105047890 */ /* 0x000fe2000fffe03f */
[C---:B------:R-:W-:Y:S01]  /*e9e0*/  ISETP.GT.AND P3, PT, R9.reuse, 0x2, PT ;  /* 0x000000020900780c */ /* 0x040fe20003f64270 */
[----:B------:R-:W-:Y:S01]  /*e9f0*/  UIADD3 UR5, UR7, 0x1, URZ ;  /* 0x0000000107057890 */ /* 0x000fe2000fffe03f */
[----:B------:R-:W-:Y:S01]  /*ea00*/  VIADD R9, R9, 0xffffffff ;  /* 0xffffffff09097836 */ /* 0x000fe20000000000 */
[----:B------:R-:W-:Y:S01]  /*ea10*/  UISETP.NE.AND UP0, UPT, UR4, 0x5, UPT ;  /* 0x000000050400788c */ /* 0x000fe2000bf05270 */
[----:B------:R-:W-:Y:S01]  /*ea20*/  VIADD R0, R0, 0x100 ;  /* 0x0000010000007836 */ /* 0x000fe20000000000 */
[----:B------:R-:W-:Y:S01]  /*ea30*/  UISETP.NE.AND UP2, UPT, UR5, 0x5, UPT ;  /* 0x000000050500788c */ /* 0x000fe2000bf45270 */
[----:B------:R-:W-:Y:S01]  /*ea40*/  IMAD.MOV.U32 R11, RZ, RZ, R14 ;  /* 0x000000ffff0b7224 */ /* 0x000fe200078e000e */
[----:B------:R-:W-:Y:S01]  /*ea50*/  USEL UR4, UR4, URZ, UP0 ;  /* 0x0000003f04047287 */ /* 0x000fe20008000000 */
[----:B------:R-:W-:Y:S01]  /*ea60*/  IMAD.MOV.U32 R13, RZ, RZ, R12 ;  /* 0x000000ffff0d7224 */ /* 0x000fe200078e000c */
[----:B------:R-:W-:-:S02]  /*ea70*/  USEL UR7, URZ, 0x1, UP2 ;  /* 0x000000013f077887 */ /* 0x000fc40009000000 */
[----:B------:R-:W-:-:S04]  /*ea80*/  USEL UR5, UR5, URZ, UP2 ;  /* 0x0000003f05057287 */ /* 0x000fc80009000000 */
[----:B------:R-:W-:Y:S01]  /*ea90*/  LOP3.LUT R4, R4, UR7, RZ, 0x3c, !PT ;  /* 0x0000000704047c12 */ /* 0x000fe2000f8e3cff */
[----:B------:R-:W-:Y:S07]  /*eaa0*/  @P3 BRA `(.L_x_34) ;  /* 0xffffff9c00843947 */ /* 0x000fee000383ffff */
.L_x_23:
[----:B------:R-:W-:-:S13]  /*eab0*/  ISETP.GE.AND P3, PT, R9, 0x1, PT ;  /* 0x000000010900780c */ /* 0x000fda0003f66270 */
[----:B------:R-:W-:Y:S05]  /*eac0*/  @!P3 BRA `(.L_x_35) ;  /* 0x000000700098b947 */ /* 0x000fea0003800000 */
[----:B------:R-:W-:Y:S01]  /*ead0*/  IMAD.MOV.U32 R11, RZ, RZ, R14 ;  /* 0x000000ffff0b7224 */ /* 0x000fe200078e000e */
[----:B------:R-:W-:Y:S01]  /*eae0*/  ULDC UR21, c[0x0][0x604] ;  /* 0x0001810000157ab9 */ /* 0x000fe20000000800 */
[----:B------:R-:W-:Y:S01]  /*eaf0*/  IMAD.MOV.U32 R10, RZ, RZ, R12 ;  /* 0x000000ffff0a7224 */ /* 0x000fe200078e000c */
[----:B------:R-:W-:-:S06]  /*eb00*/  ULDC UR22, c[0x0][0x28c] ;  /* 0x0000a30000167ab9 */ /* 0x000fcc0000000800 */
.L_x_46:
[----:B------:R-:W-:Y:S05]  /*eb10*/  @!P0 BRA `(.L_x_36) ;  /* 0x0000000000048947 */ /* 0x000fea0003800000 */
[----:B------:R-:W-:Y:S01]  /*eb20*/  BPT.TRAP 0x1 ;  /* 0x000000040000795c */ /* 0x000fe20000300000 */
.L_x_36:
[----:B------:R-:W-:Y:S01]  /*eb30*/  ULEA UR7, UR5, UR36, 0x3 ;  /* 0x0000002405077291 */ /* 0x000fe2000f8e183f */
[----:B------:R-:W-:-:S08]  /*eb40*/  SHF.L.U32 R12, R4, 0x1f, RZ ;  /* 0x0000001f040c7819 */ /* 0x000fd000000006ff */
[----:B------:R-:W2:Y:S02]  /*eb50*/  SYNCS.PHASECHK.TRANS64.TRYWAIT P3, [UR7+0x21000], R12 ;  /* 0x0210000cff0075a7 */ /* 0x000ea40008060147 */
[----:B--2---:R-:W-:Y:S05]  /*eb60*/  @!P3 BRA `(.L_x_37) ;  /* 0x000000a0005cb947 */ /* 0x004fea0003800000 */
.L_x_108:
[----:B------:R-:W-:Y:S01]  /*eb70*/  UIMAD UR10, UR5, 0x600, UR6 ;  /* 0x00000600050a78a4 */ /* 0x000fe2000f8e0206 */
[----:B-1----:R-:W-:Y:S01]  /*eb80*/  WARPGROUP.ARRIVE ;  /* 0x00000000000079c5 */ /* 0x002fe20000000000 */
        /* <DEDUP_REMOVED lines=21> */
.L_x_38:
[C---:B------:R-:W-:Y:S01]  /*ece0*/  VIADD R14, R0.reuse, 0x8 ;  /* 0x00000008000e7836 */ /* 0x040fe20000000000 */
[C---:B------:R-:W-:Y:S01]  /*ecf0*/  ISETP.GE.AND P6, PT, R0.reuse, UR22, PT ;  /* 0x0000001600007c0c */ /* 0x040fe2000bfc6270 */
[C---:B------:R-:W-:Y:S01]  /*ed00*/  VIADD R17, R0.reuse, 0x9 ;  /* 0x0000000900117836 */ /* 0x040fe20000000000 */
[----:B------:R-:W-:Y:S01]  /*ed10*/  P2R R16, PR, RZ, 0x4 ;  /* 0x00000004ff107803 */ /* 0x000fe20000000000 */
[----:B--2---:R-:W-:Y:S01]  /*ed20*/  VIADD R13, R0, 0x1 ;  /* 0x00000001000d7836 */ /* 0x004fe20000000000 */
[----:B------:R-:W-:Y:S01]  /*ed30*/  ISETP.GE.AND P5, PT, R14, UR22, PT ;  /* 0x000000160e007c0c */ /* 0x000fe2000bfa6270 */
[C---:B------:R-:W-:Y:S01]  /*ed40*/  VIADD R14, R0.reuse, 0x10 ;  /* 0x00000010000e7836 */ /* 0x040fe20000000000 */
[----:B------:R-:W-:Y:S01]  /*ed50*/  ISETP.GE.AND P3, PT, R17, UR22, PT ;  /* 0x0000001611007c0c */ /* 0x000fe2000bf66270 */
[C---:B------:R-:W-:Y:S01]  /*ed60*/  VIADD R17, R0.reuse, 0x11 ;  /* 0x0000001100117836 */ /* 0x040fe20000000000 */
[----:B------:R-:W-:Y:S01]  /*ed70*/  ISETP.GE.AND P4, PT, R13, UR22, PT ;  /* 0x000000160d007c0c */ /* 0x000fe2000bf86270 */
[----:B------:R-:W-:Y:S01]  /*ed80*/  VIADD R18, R0, 0x49 ;  /* 0x0000004900127836 */ /* 0x000fe20000000000 */
[----:B------:R-:W-:Y:S01]  /*ed90*/  FSEL R13, R24, -INF , !P6 ;  /* 0xff800000180d7808 */ /* 0x000fe20007000000 */
[----:B------:R-:W-:Y:S01]  /*eda0*/  VIADD R19, R0, 0xe1 ;  /* 0x000000e100137836 */ /* 0x000fe20000000000 */
[----:B------:R-:W-:Y:S01]  /*edb0*/  FSEL R26, R26, -INF , !P6 ;  /* 0xff8000001a1a7808 */ /* 0x000fe20007000000 */
[C---:B------:R-:W-:Y:S01]  /*edc0*/  VIADD R20, R0.reuse, 0xe8 ;  /* 0x000000e800147836 */ /* 0x040fe20000000000 */
[----:B------:R-:W-:Y:S01]  /*edd0*/  FSEL R25, R25, -INF , !P4 ;  /* 0xff80000019197808 */ /* 0x000fe20006000000 */
[C---:B------:R-:W-:Y:S01]  /*ede0*/  VIADD R22, R0.reuse, 0xf1 ;  /* 0x000000f100167836 */ /* 0x040fe20000000000 */
[----:B------:R-:W-:Y:S01]  /*edf0*/  FSEL R27, R27, -INF , !P4 ;  /* 0xff8000001b1b7808 */ /* 0x000fe20006000000 */
[----:B------:R-:W-:Y:S01]  /*ee00*/  VIADD R23, R0, 0xf8 ;  /* 0x000000f800177836 */ /* 0x000fe20000000000 */
[----:B------:R-:W-:Y:S01]  /*ee10*/  ISETP.GE.AND P6, PT, R14, UR22, PT ;  /* 0x000000160e007c0c */ /* 0x000fe2000bfc6270 */
[C---:B------:R-:W-:Y:S01]  /*ee20*/  VIADD R14, R0.reuse, 0x18 ;  /* 0x00000018000e7836 */ /* 0x040fe20000000000 */
[----:B------:R-:W-:Y:S01]  /*ee30*/  ISETP.GE.AND P4, PT, R17, UR22, PT ;  /* 0x0000001611007c0c */ /* 0x000fe2000bf86270 */
[----:B------:R-:W-:Y:S01]  /*ee40*/  VIADD R17, R0, 0x19 ;  /* 0x0000001900117836 */ /* 0x000fe20000000000 */
[----:B------:R-:W-:Y:S01]  /*ee50*/  FSEL R28, R28, -INF , !P5 ;  /* 0xff8000001c1c7808 */ /* 0x000fe20006800000 */
[----:B------:R-:W-:Y:S01]  /*ee60*/  VIADD R24, R0, 0xf9 ;  /* 0x000000f900187836 */ /* 0x000fe20000000000 */
[----:B------:R-:W-:Y:S01]  /*ee70*/  FSEL R30, R30, -INF , !P5 ;  /* 0xff8000001e1e7808 */ /* 0x000fe20006800000 */
[----:B------:R-:W-:Y:S01]  /*ee80*/  ULEA UR5, UR7, UR36, 0x3 ;  /* 0x0000002407057291 */ /* 0x000fe2000f8e183f */
[----:B------:R-:W-:-:S02]  /*ee90*/  FSEL R29, R29, -INF , !P3 ;  /* 0xff8000001d1d7808 */ /* 0x000fc40005800000 */
[----:B------:R-:W-:Y:S02]  /*eea0*/  FSEL R31, R31, -INF , !P3 ;  /* 0xff8000001f1f7808 */ /* 0x000fe40005800000 */
[----:B------:R-:W-:Y:S01]  /*eeb0*/  ISETP.GE.AND P5, PT, R14, UR22, PT ;  /* 0x000000160e007c0c */ /* 0x000fe2000bfa6270 */
[C---:B------:R-:W-:Y:S01]  /*eec0*/  VIADD R14, R0.reuse, 0x20 ;  /* 0x00000020000e7836 */ /* 0x040fe20000000000 */
[----:B------:R-:W-:Y:S01]  /*eed0*/  ISETP.GE.AND P3, PT, R17, UR22, PT ;  /* 0x0000001611007c0c */ /* 0x000fe2000bf66270 */
[----:B------:R-:W-:Y:S01]  /*eee0*/  VIADD R17, R0, 0x21 ;  /* 0x0000002100117836 */ /* 0x000fe20000000000 */
[----:B------:R-:W-:Y:S02]  /*eef0*/  FSEL R32, R32, -INF , !P6 ;  /* 0xff80000020207808 */ /* 0x000fe40007000000 */
[----:B------:R-:W-:Y:S02]  /*ef00*/  FSEL R34, R34, -INF , !P6 ;  /* 0xff80000022227808 */ /* 0x000fe40007000000 */
        /* <DEDUP_REMOVED lines=35> */
[----:B------:R-:W-:Y:S01]  /*f140*/  VIADD R18, R0, 0x50 ;  /* 0x0000005000127836 */ /* 0x000fe20000000000 */
[----:B------:R-:W-:Y:S02]  /*f150*/  ISETP.GE.AND P6, PT, R14, UR22, PT ;  /* 0x000000160e007c0c */ /* 0x000fe4000bfc6270 */
[----:B------:R-:W-:Y:S02]  /*f160*/  FSEL R49, R49, -INF , !P4 ;  /* 0xff80000031317808 */ /* 0x000fe40006000000 */
[----:B------:R-:W-:Y:S02]  /*f170*/  FSEL R51, R51, -INF , !P4 ;  /* 0xff80000033337808 */ /* 0x000fe40006000000 */
[----:B------:R-:W-:Y:S01]  /*f180*/  ISETP.GE.AND P4, PT, R17, UR22, PT ;  /* 0x0000001611007c0c */ /* 0x000fe2000bf86270 */
[----:B------:R-:W-:Y:S01]  /*f190*/  VIADD R17, R0, 0x48 ;  /* 0x0000004800117836 */ /* 0x000fe20000000000 */
[----:B------:R-:W-:-:S02]  /*f1a0*/  FSEL R56, R56, -INF , !P6 ;  /* 0xff80000038387808 */ /* 0x000fc40007000000 */
[----:B------:R-:W-:Y:S02]  /*f1b0*/  FSEL R58, R58, -INF , !P6 ;  /* 0xff8000003a3a7808 */ /* 0x000fe40007000000 */
[----:B------:R-:W-:Y:S02]  /*f1c0*/  FMNMX R14, R26, R11, !PT ;  /* 0x0000000b1a0e7209 */ /* 0x000fe40007800000 */
[----:B------:R-:W-:Y:S01]  /*f1d0*/  ISETP.GE.AND P6, PT, R18, UR22, PT ;  /* 0x0000001612007c0c */ /* 0x000fe2000bfc6270 */
[----:B------:R-:W-:Y:S01]  /*f1e0*/  VIADD R18, R0, 0x51 ;  /* 0x0000005100127836 */ /* 0x000fe20000000000 */
[----:B------:R-:W-:Y:S02]  /*f1f0*/  FSEL R52, R52, -INF , !P5 ;  /* 0xff80000034347808 */ /* 0x000fe40006800000 */
[----:B------:R-:W-:Y:S02]  /*f200*/  FSEL R54, R54, -INF , !P5 ;  /* 0xff80000036367808 */ /* 0x000fe40006800000 */
[----:B------:R-:W-:-:S02]  /*f210*/  ISETP.GE.AND P5, PT, R17, UR22, PT ;  /* 0x0000001611007c0c */ /* 0x000fc4000bfa6270 */
[----:B------:R-:W-:Y:S02]  /*f220*/  FMNMX R17, R27, R14, !PT ;  /* 0x0000000e1b117209 */ /* 0x000fe40007800000 */
[----:B------:R-:W-:Y:S02]  /*f230*/  FSEL R57, R57, -INF , !P4 ;  /* 0xff80000039397808 */ /* 0x000fe40006000000 */
[----:B------:R-:W-:Y:S02]  /*f240*/  FSEL R59, R59, -INF , !P4 ;  /* 0xff8000003b3b7808 */ /* 0x000fe40006000000 */
[----:B------:R-:W-:Y:S01]  /*f250*/  ISETP.GE.AND P4, PT, R18, UR22, PT ;  /* 0x0000001612007c0c */ /* 0x000fe2000bf86270 */
[----:B------:R-:W-:Y:S01]  /*f260*/  VIADD R18, R0, 0x58 ;  /* 0x0000005800127836 */ /* 0x000fe20000000000 */
[----:B------:R-:W-:Y:S02]  /*f270*/  FMNMX R14, R30, R17, !PT ;  /* 0x000000111e0e7209 */ /* 0x000fe40007800000 */
[----:B------:R-:W-:-:S02]  /*f280*/  FSEL R60, R60, -INF , !P5 ;  /* 0xff8000003c3c7808 */ /* 0x000fc40006800000 */
[----:B------:R-:W-:Y:S02]  /*f290*/  FSEL R62, R62, -INF , !P5 ;  /* 0xff8000003e3e7808 */ /* 0x000fe40006800000 */
[----:B------:R-:W-:Y:S02]  /*f2a0*/  FMNMX R17, R31, R14, !PT ;  /* 0x0000000e1f117209 */ /* 0x000fe40007800000 */
[----:B------:R-:W-:Y:S01]  /*f2b0*/  ISETP.GE.AND P5, PT, R18, UR22, PT ;  /* 0x0000001612007c0c */ /* 0x000fe2000bfa6270 */
[----:B------:R-:W-:Y:S01]  /*f2c0*/  VIADD R18, R0, 0x59 ;  /* 0x0000005900127836 */ /* 0x000fe20000000000 */
[----:B------:R-:W-:Y:S02]  /*f2d0*/  FMNMX R14, R34, R17, !PT ;  /* 0x00000011220e7209 */ /* 0x000fe40007800000 */
[----:B------:R-:W-:Y:S02]  /*f2e0*/  FSEL R61, R61, -INF , !P3 ;  /* 0xff8000003d3d7808 */ /* 0x000fe40005800000 */
[----:B------:R-:W-:-:S02]  /*f2f0*/  FSEL R63, R63, -INF , !P3 ;  /* 0xff8000003f3f7808 */ /* 0x000fc40005800000 */
[----:B------:R-:W-:Y:S01]  /*f300*/  ISETP.GE.AND P3, PT, R18, UR22, PT ;  /* 0x0000001612007c0c */ /* 0x000fe2000bf66270 */
[----:B------:R-:W-:Y:S01]  /*f310*/  VIADD R18, R0, 0x60 ;  /* 0x0000006000127836 */ /* 0x000fe20000000000 */
[----:B------:R-:W-:Y:S02]  /*f320*/  FMNMX R17, R35, R14, !PT ;  /* 0x0000000e23117209 */ /* 0x000fe40007800000 */
[----:B------:R-:W-:Y:S02]  /*f330*/  FSEL R64, R64, -INF , !P6 ;  /* 0xff80000040407808 */ /* 0x000fe40007000000 */
[----:B------:R-:W-:Y:S02]  /*f340*/  FSEL R66, R66, -INF , !P6 ;  /* 0xff80000042427808 */ /* 0x000fe40007000000 */
[----:B------:R-:W-:Y:S02]  /*f350*/  FMNMX R14, R38, R17, !PT ;  /* 0x00000011260e7209 */ /* 0x000fe40007800000 */
[----:B------:R-:W-:Y:S01]  /*f360*/  ISETP.GE.AND P6, PT, R18, UR22, PT ;  /* 0x0000001612007c0c */ /* 0x000fe2000bfc6270 */
[----:B------:R-:W-:Y:S01]  /*f370*/  VIADD R18, R0, 0x61 ;  /* 0x0000006100127836 */ /* 0x000fe20000000000 */
[----:B------:R-:W-:-:S02]  /*f380*/  FMNMX R17, R39, R14, !PT ;  /* 0x0000000e27117209 */ /* 0x000fc40007800000 */
[----:B------:R-:W-:Y:S02]  /*f390*/  FSEL R65, R65, -INF , !P4 ;  /* 0xff80000041417808 */ /* 0x000fe40006000000 */
[----:B------:R-:W-:Y:S02]  /*f3a0*/  FSEL R67, R67, -INF , !P4 ;  /* 0xff80000043437808 */ /* 0x000fe40006000000 */
[----:B------:R-:W-:Y:S01]  /*f3b0*/  ISETP.GE.AND P4, PT, R18, UR22, PT ;  /* 0x0000001612007c0c */ /* 0x000fe2000bf86270 */
[----:B------:R-:W-:Y:S01]  /*f3c0*/  VIADD R18, R0, 0x68 ;  /* 0x0000006800127836 */ /* 0x000fe20000000000 */
[----:B------:R-:W-:Y:S02]  /*f3d0*/  FMNMX R14, R42, R17, !PT ;  /* 0x000000112a0e7209 */ /* 0x000fe40007800000 */
[----:B------:R-:W-:Y:S02]  /*f3e0*/  FSEL R68, R68, -INF , !P5 ;  /* 0xff80000044447808 */ /* 0x000fe40006800000 */
[----:B------:R-:W-:-:S02]  /*f3f0*/  FSEL R70, R70, -INF , !P5 ;  /* 0xff80000046467808 */ /* 0x000fc40006800000 */
[----:B------:R-:W-:Y:S02]  /*f400*/  FMNMX R17, R43, R14, !PT ;  /* 0x0000000e2b117209 */ /* 0x000fe40007800000 */
[----:B------:R-:W-:Y:S01]  /*f410*/  ISETP.GE.AND P5, PT, R18, UR22, PT ;  /* 0x0000001612007c0c */ /* 0x000fe2000bfa6270 */
[----:B------:R-:W-:Y:S01]  /*f420*/  VIADD R18, R0, 0x69 ;  /* 0x0000006900127836 */ /* 0x000fe20000000000 */
[----:B------:R-:W-:Y:S02]  /*f430*/  FMNMX R14, R46, R17, !PT ;  /* 0x000000112e0e7209 */ /* 0x000fe40007800000 */
[----:B------:R-:W-:Y:S02]  /*f440*/  FSEL R69, R69, -INF , !P3 ;  /* 0xff80000045457808 */ /* 0x000fe40005800000 */
[----:B------:R-:W-:Y:S02]  /*f450*/  FSEL R71, R71, -INF , !P3 ;  /* 0xff80000047477808 */ /* 0x000fe40005800000 */
[----:B------:R-:W-:Y:S01]  /*f460*/  ISETP.GE.AND P3, PT, R18, UR22, PT ;  /* 0x0000001612007c0c */ /* 0x000fe2000bf66270 */
[----:B------:R-:W-:Y:S01]  /*f470*/  VIADD R18, R0, 0x70 ;  /* 0x0000007000127836 */ /* 0x000fe20000000000 */
[----:B------:R-:W-:-:S02]  /*f480*/  FMNMX R17, R47, R14, !PT ;  /* 0x0000000e2f117209 */ /* 0x000fc40007800000 */
[----:B------:R-:W-:Y:S02]  /*f490*/  FSEL R72, R72, -INF , !P6 ;  /* 0xff80000048487808 */ /* 0x000fe40007000000 */
[----:B------:R-:W-:Y:S02]  /*f4a0*/  FSEL R74, R74, -INF , !P6 ;  /* 0xff8000004a4a7808 */ /* 0x000fe40007000000 */
[----:B------:R-:W-:Y:S02]  /*f4b0*/  FMNMX R14, R50, R17, !PT ;  /* 0x00000011320e7209 */ /* 0x000fe40007800000 */
[----:B------:R-:W-:Y:S01]  /*f4c0*/  ISETP.GE.AND P6, PT, R18, UR22, PT ;  /* 0x0000001612007c0c */ /* 0x000fe2000bfc6270 */
[----:B------:R-:W-:Y:S01]  /*f4d0*/  VIADD R18, R0, 0x71 ;  /* 0x0000007100127836 */ /* 0x000fe20000000000 */
[----:B------:R-:W-:Y:S02]  /*f4e0*/  FMNMX R17, R51, R14, !PT ;  /* 0x0000000e33117209 */ /* 0x000fe40007800000 */
[----:B------:R-:W-:-:S02]  /*f4f0*/  FSEL R73, R73, -INF , !P4 ;  /* 0xff80000049497808 */ /* 0x000fc40006000000 */
[----:B------:R-:W-:Y:S02]  /*f500*/  FSEL R75, R75, -INF , !P4 ;  /* 0xff8000004b4b7808 */ /* 0x000fe40006000000 */
[----:B------:R-:W-:Y:S01]  /*f510*/  ISETP.GE.AND P4, PT, R18, UR22, PT ;  /* 0x0000001612007c0c */ /* 0x000fe2000bf86270 */
[----:B------:R-:W-:Y:S01]  /*f520*/  VIADD R18, R0, 0x78 ;  /* 0x0000007800127836 */ /* 0x000fe20000000000 */
[----:B------:R-:W-:Y:S02]  /*f530*/  FMNMX R14, R54, R17, !PT ;  /* 0x00000011360e7209 */ /* 0x000fe40007800000 */
[----:B------:R-:W-:Y:S02]  /*f540*/  FSEL R76, R76, -INF , !P5 ;  /* 0xff8000004c4c7808 */ /* 0x000fe40006800000 */
[----:B------:R-:W-:Y:S02]  /*f550*/  FSEL R78, R78, -INF , !P5 ;  /* 0xff8000004e4e7808 */ /* 0x000fe40006800000 */
[----:B------:R-:W-:-:S02]  /*f560*/  FMNMX R17, R55, R14, !PT ;  /* 0x0000000e37117209 */ /* 0x000fc40007800000 */
        /* <DEDUP_REMOVED lines=58> */
[----:B------:R-:W-:-:S02]  /*f910*/  FMNMX R17, R87, R14, !PT ;  /* 0x0000000e57117209 */ /* 0x000fc40007800000 */
[----:B------:R-:W-:Y:S02]  /*f920*/  FSEL R99, R99, -INF , !P4 ;  /* 0xff80000063637808 */ /* 0x000fe40006000000 */
        /* <DEDUP_REMOVED lines=9> */
[----:B------:R-:W-:Y:S02]  /*f9c0*/  FMNMX R14, R94, R17, !PT ;  /* 0x000000115e0e7209 */ /* 0x000fe40007800000 */
[----:B------:R-:W-:Y:S02]  /*f9d0*/  FSEL R103, R103, -INF , !P3 ;  /* 0xff80000067677808 */ /* 0x000fe40005800000 */
        /* <DEDUP_REMOVED lines=9> */
[----:B------:R-:W-:Y:S02]  /*fa70*/  FMNMX R17, R99, R14, !PT ;  /* 0x0000000e63117209 */ /* 0x000fe40007800000 */
[----:B------:R-:W-:-:S02]  /*fa80*/  FSEL R107, R107, -INF , !P4 ;  /* 0xff8000006b6b7808 */ /* 0x000fc40006000000 */
        /* <DEDUP_REMOVED lines=35> */
[----:B------:R-:W-:Y:S02]  /*fcc0*/  FSEL R122, R122, -INF , !P6 ;  /* 0xff8000007a7a7808 */ /* 0x000fe40007000000 */
[----:B------:R-:W-:-:S02]  /*fcd0*/  FMNMX R17, R119, R14, !PT ;  /* 0x0000000e77117209 */ /* 0x000fc40007800000 */
[----:B------:R-:W-:Y:S02]  /*fce0*/  FSEL R120, R120, -INF , !P6 ;  /* 0xff80000078787808 */ /* 0x000fe40007000000 */
[----:B------:R-:W-:Y:S01]  /*fcf0*/  ISETP.GE.AND P6, PT, R18, UR22, PT ;  /* 0x0000001612007c0c */ /* 0x000fe2000bfc6270 */
[----:B------:R-:W-:Y:S01]  /*fd00*/  VIADD R18, R0, 0xd1 ;  /* 0x000000d100127836 */ /* 0x000fe20000000000 */
[----:B------:R-:W-:Y:S02]  /*fd10*/  FSEL R123, R123, -INF , !P4 ;  /* 0xff8000007b7b7808 */ /* 0x000fe40006000000 */
[----:B------:R-:W-:Y:S02]  /*fd20*/  FMNMX R14, R122, R17, !PT ;  /* 0x000000117a0e7209 */ /* 0x000fe40007800000 */
        /* <DEDUP_REMOVED lines=8> */
[----:B------:R-:W-:Y:S01]  /*fdb0*/  ISETP.GE.AND P5, PT, R18, UR22, PT ;  /* 0x0000001612007c0c */ /* 0x000fe2000bfa6270 */
[----:B------:R-:W-:Y:S01]  /*fdc0*/  VIADD R18, R0, 0xd9 ;  /* 0x000000d900127836 */ /* 0x000fe20000000000 */
[----:B------:R-:W-:-:S02]  /*fdd0*/  FSEL R130, R130, -INF , !P6 ;  /* 0xff80000082827808 */ /* 0x000fc40007000000 */
[----:B------:R-:W-:Y:S02]  /*fde0*/  FMNMX R17, R127, R14, !PT ;  /* 0x0000000e7f117209 */ /* 0x000fe40007800000 */
[----:B------:R-:W-:Y:S02]  /*fdf0*/  FSEL R131, R131, -INF , !P4 ;  /* 0xff80000083837808 */ /* 0x000fe40006000000 */
[----:B------:R-:W-:Y:S02]  /*fe00*/  FMNMX R14, R130, R17, !PT ;  /* 0x00000011820e7209 */ /* 0x000fe40007800000 */
[----:B------:R-:W-:Y:S02]  /*fe10*/  FSEL R125, R125, -INF , !P3 ;  /* 0xff8000007d7d7808 */ /* 0x000fe40005800000 */
[----:B------:R-:W-:Y:S01]  /*fe20*/  ISETP.GE.AND P3, PT, R18, UR22, PT ;  /* 0x0000001612007c0c */ /* 0x000fe2000bf66270 */
[----:B------:R-:W-:Y:S01]  /*fe30*/  VIADD R18, R0, 0xe0 ;  /* 0x000000e000127836 */ /* 0x000fe20000000000 */
[----:B------:R-:W-:-:S02]  /*fe40*/  FSEL R134, R134, -INF , !P5 ;  /* 0xff80000086867808 */ /* 0x000fc40006800000 */
[----:B------:R-:W-:Y:S02]  /*fe50*/  FMNMX R17, R131, R14, !PT ;  /* 0x0000000e83117209 */ /* 0x000fe40007800000 */
[----:B------:R-:W-:Y:S02]  /*fe60*/  ISETP.GE.AND P2, PT, R18, UR22, PT ;  /* 0x0000001612007c0c */ /* 0x000fe4000bf46270 */
[----:B------:R-:W-:Y:S02]  /*fe70*/  FSEL R135, R135, -INF , !P3 ;  /* 0xff80000087877808 */ /* 0x000fe40005800000 */
[----:B------:R-:W-:Y:S02]  /*fe80*/  FMNMX R14, R134, R17, !PT ;  /* 0x00000011860e7209 */ /* 0x000fe40007800000 */
[----:B------:R-:W-:Y:S02]  /*fe90*/  P2R R12, PR, RZ, 0x2 ;  /* 0x00000002ff0c7803 */ /* 0x000fe40000000000 */
[----:B------:R-:W-:Y:S01]  /*fea0*/  ISETP.GE.AND P1, PT, R19, UR22, PT ;  /* 0x0000001613007c0c */ /* 0x000fe2000bf26270 */
[----:B------:R-:W-:Y:S01]  /*feb0*/  VIADD R19, R0, 0xe9 ;  /* 0x000000e900137836 */ /* 0x000fe20000000000 */
[----:B------:R-:W-:-:S02]  /*fec0*/  FSEL R138, R138, -INF , !P2 ;  /* 0xff8000008a8a7808 */ /* 0x000fc40005000000 */
[----:B------:R-:W-:Y:S02]  /*fed0*/  FMNMX R17, R135, R14, !PT ;  /* 0x0000000e87117209 */ /* 0x000fe40007800000 */
[----:B------:R-:W-:Y:S02]  /*fee0*/  P2R R15, PR, RZ, 0x1 ;  /* 0x00000001ff0f7803 */ /* 0x000fe40000000000 */
[----:B------:R-:W-:Y:S02]  /*fef0*/  ISETP.GE.AND P0, PT, R20, UR22, PT ;  /* 0x0000001614007c0c */ /* 0x000fe4000bf06270 */
[----:B------:R-:W-:Y:S02]  /*ff00*/  FSEL R139, R139, -INF , !P1 ;  /* 0xff8000008b8b7808 */ /* 0x000fe40004800000 */
[----:B------:R-:W-:Y:S02]  /*ff10*/  FMNMX R14, R138, R17, !PT ;  /* 0x000000118a0e7209 */ /* 0x000fe40007800000 */
[----:B------:R-:W-:Y:S01]  /*ff20*/  ISETP.GE.AND P2, PT, R19, UR22, PT ;  /* 0x0000001613007c0c */ /* 0x000fe2000bf46270 */
[----:B------:R-:W-:Y:S01]  /*ff30*/  VIADD R19, R0, 0xf0 ;  /* 0x000000f000137836 */ /* 0x000fe20000000000 */
[----:B------:R-:W-:-:S02]  /*ff40*/  FSEL R142, R142, -INF , !P0 ;  /* 0xff8000008e8e7808 */ /* 0x000fc40004000000 */
[----:B------:R-:W-:Y:S02]  /*ff50*/  FMNMX R17, R139, R14, !PT ;  /* 0x0000000e8b117209 */ /* 0x000fe40007800000 */
[----:B------:R-:W-:Y:S02]  /*ff60*/  FSEL R133, R133, -INF , !P3 ;  /* 0xff80000085857808 */ /* 0x000fe40005800000 */
[----:B------:R-:W-:Y:S02]  /*ff70*/  FSEL R143, R143, -INF , !P2 ;  /* 0xff8000008f8f7808 */ /* 0x000fe40005000000 */
[----:B------:R-:W-:Y:S02]  /*ff80*/  FMNMX R14, R142, R17, !PT ;  /* 0x000000118e0e7209 */ /* 0x000fe40007800000 */
[----:B------:R-:W-:Y:S02]  /*ff90*/  ISETP.GE.AND P3, PT, R19, UR22, PT ;  /* 0x0000001613007c0c */ /* 0x000fe4000bf66270 */
[----:B------:R-:W-:-:S02]  /*ffa0*/  FSEL R129, R129, -INF , !P4 ;  /* 0xff80000081817808 */ /* 0x000fc40006000000 */
[----:B------:R-:W-:Y:S02]  /*ffb0*/  FSEL R146, R146, -INF , !P3 ;  /* 0xff80000092927808 */ /* 0x000fe40005800000 */
[----:B------:R-:W-:Y:S02]  /*ffc0*/  FMNMX R17, R143, R14, !PT ;  /* 0x0000000e8f117209 */ /* 0x000fe40007800000 */
[----:B------:R-:W-:Y:S02]  /*ffd0*/  ISETP.GE.AND P4, PT, R22, UR22, PT ;  /* 0x0000001616007c0c */ /* 0x000fe4000bf86270 */
[----:B------:R-:W-:Y:S02]  /*ffe0*/  FSEL R132, R132, -INF , !P5 ;  /* 0xff80000084847808 */ /* 0x000fe40006800000 */
[----:B------:R-:W-:Y:S02]  /*fff0*/  FSEL R147, R147, -INF , !P4 ;  /* 0xff80000093937808 */ /* 0x000fe40006000000 */
[----:B------:R-:W-:-:S02]  /*10000*/  FMNMX R14, R146, R17, !PT ;  /* 0x00000011920e7209 */ /* 0x000fc40007800000 */
[----:B------:R-:W-:Y:S02]  /*10010*/  ISETP.GE.AND P5, PT, R23, UR22, PT ;  /* 0x0000001617007c0c */ /* 0x000fe4000bfa6270 */
[----:B------:R-:W-:Y:S02]  /*10020*/  FSEL R128, R128, -INF , !P6 ;  /* 0xff80000080807808 */ /* 0x000fe40007000000 */
[----:B------:R-:W-:Y:S02]  /*10030*/  FSEL R150, R150, -INF , !P5 ;  /* 0xff80000096967808 */ /* 0x000fe40006800000 */
[----:B------:R-:W-:Y:S02]  /*10040*/  FMNMX R17, R147, R14, !PT ;  /* 0x0000000e93117209 */ /* 0x000fe40007800000 */
[----:B------:R-:W-:Y:S02]  /*10050*/  ISETP.GE.AND P6, PT, R24, UR22, PT ;  /* 0x0000001618007c0c */ /* 0x000fe4000bfc6270 */
[----:B------:R-:W-:-:S02]  /*10060*/  FMNMX R14, R150, R17, !PT ;  /* 0x00000011960e7209 */ /* 0x000fc40007800000 */
[----:B------:R-:W-:Y:S02]  /*10070*/  FSEL R151, R151, -INF , !P6 ;  /* 0xff80000097977808 */ /* 0x000fe40007000000 */
[----:B------:R-:W-:Y:S02]  /*10080*/  P2R R20, PR, RZ, 0x1 ;  /* 0x00000001ff147803 */ /* 0x000fe40000000000 */
[----:B------:R-:W-:Y:S02]  /*10090*/  FMNMX R17, R151, R14, !PT ;  /* 0x0000000e97117209 */ /* 0x000fe40007800000 */
[----:B------:R-:W-:Y:S02]  /*100a0*/  P2R R21, PR, RZ, 0x2 ;  /* 0x00000002ff157803 */ /* 0x000fe40000000000 */
[----:B------:R-:W-:Y:S01]  /*100b0*/  ISETP.GE.AND P1, PT, R18, UR22, PT ;  /* 0x0000001612007c0c */ /* 0x000fe2000bf26270 */
[----:B------:R-:W1:Y:S01]  /*100c0*/  SHFL.BFLY PT, R14, R17, 0x1, 0x1f ;  /* 0x0c201f00110e7f89 */ /* 0x000e6200000e0000 */
[----:B------:R-:W-:-:S02]  /*100d0*/  FSEL R148, R148, -INF , !P5 ;  /* 0xff80000094947808 */ /* 0x000fc40006800000 */
[----:B------:R-:W-:Y:S02]  /*100e0*/  FSEL R145, R145, -INF , !P4 ;  /* 0xff80000091917808 */ /* 0x000fe40006000000 */
[----:B------:R-:W-:Y:S02]  /*100f0*/  FSEL R149, R149, -INF , !P6 ;  /* 0xff80000095957808 */ /* 0x000fe40007000000 */
[----:B------:R-:W-:Y:S02]  /*10100*/  FSEL R144, R144, -INF , !P3 ;  /* 0xff80000090907808 */ /* 0x000fe40005800000 */
[----:B------:R-:W-:Y:S02]  /*10110*/  FSEL R141, R141, -INF , !P2 ;  /* 0xff8000008d8d7808 */ /* 0x000fe40005000000 */
[----:B------:R-:W-:Y:S02]  /*10120*/  ISETP.NE.AND P2, PT, R16, RZ, PT ;  /* 0x000000ff1000720c */ /* 0x000fe40003f45270 */
[----:B------:R-:W-:-:S02]  /*10130*/  FSEL R136, R136, -INF , !P1 ;  /* 0xff80000088887808 */ /* 0x000fc40004800000 */
[----:B------:R-:W-:-:S04]  /*10140*/  ISETP.NE.AND P1, PT, R21, RZ, PT ;  /* 0x000000ff1500720c */ /* 0x000fc80003f25270 */
[----:B------:R-:W-:Y:S02]  /*10150*/  FSEL R137, R137, -INF , !P1 ;  /* 0xff80000089897808 */ /* 0x000fe40004800000 */
[----:B------:R-:W-:Y:S02]  /*10160*/  ISETP.NE.AND P1, PT, R12, RZ, PT ;  /* 0x000000ff0c00720c */ /* 0x000fe40003f25270 */
[----:B------:R-:W-:Y:S02]  /*10170*/  FMNMX R12, R13, R10, !PT ;  /* 0x0000000a0d0c7209 */ /* 0x000fe40007800000 */
[----:B-1----:R-:W-:-:S05]  /*10180*/  FMNMX R19, R17, R14, !PT ;  /* 0x0000000e11137209 */ /* 0x002fca0007800000 */
[----:B------:R-:W1:Y:S02]  /*10190*/  SHFL.BFLY PT, R14, R19, 0x2, 0x1f ;  /* 0x0c401f00130e7f89 */ /* 0x000e6400000e0000 */
[----:B-1----:R-:W-:-:S04]  /*101a0*/  FMNMX R14, R19, R14, !PT ;  /* 0x0000000e130e7209 */ /* 0x002fc80007800000 */
[----:B------:R-:W-:-:S04]  /*101b0*/  FSETP.NEU.AND P0, PT, R14, -INF , PT ;  /* 0xff8000000e00780b */ /* 0x000fc80003f0d000 */
[----:B------:R-:W-:Y:S02]  /*101c0*/  FSEL R18, R14, RZ, P0 ;  /* 0x000000ff0e127208 */ /* 0x000fe40000000000 */
[----:B------:R-:W-:-:S04]  /*101d0*/  ISETP.NE.AND P0, PT, R20, RZ, PT ;  /* 0x000000ff1400720c */ /* 0x000fc80003f05270 */
[----:B------:R-:W-:Y:S02]  /*101e0*/  FSEL R140, R140, -INF , !P0 ;  /* 0xff8000008c8c7808 */ /* 0x000fe40004000000 */
[----:B------:R-:W-:Y:S01]  /*101f0*/  ISETP.NE.AND P0, PT, R15, RZ, PT ;  /* 0x000000ff0f00720c */ /* 0x000fe20003f05270 */
        /* <DEDUP_REMOVED lines=34> */
[--C-:B------:R-:W-:Y:S01]  /*10420*/  FFMA R75, R75, UR21, -R15.reuse ;  /* 0x000000154b4b7c23 */ /* 0x100fe2000800080f */
[----:B------:R-:W-:-:S01]  /*10430*/  FFMA R87, R87, UR21, -R15 ;  /* 0x0000001557577c23 */ /* 0x000fc2000800080f */
[--C-:B------:R-:W-:Y:S01]  /*10440*/  FFMA R83, R83, UR21, -R15.reuse ;  /* 0x0000001553537c23 */ /* 0x100fe2000800080f */
[----:B------:R-:W-:-:S01]  /*10450*/  FFMA R95, R95, UR21, -R15 ;  /* 0x000000155f5f7c23 */ /* 0x000fc2000800080f */
[--C-:B------:R-:W-:Y:S01]  /*10460*/  FFMA R90, R90, UR21, -R15.reuse ;  /* 0x000000155a5a7c23 */ /* 0x100fe2000800080f */
[----:B------:R-:W-:-:S01]  /*10470*/  FFMA R103, R103, UR21, -R15 ;  /* 0x0000001567677c23 */ /* 0x000fc2000800080f */
[----:B------:R-:W3:Y:S01]  /*10480*/  MUFU.EX2 R20, R31 ;  /* 0x0000001f00147308 */ /* 0x000ee20000000800 */
[----:B-1----:R-:W-:Y:S01]  /*10490*/  @!P5 FMUL R19, R19, R19 ;  /* 0x000000131313d220 */ /* 0x002fe20000400000 */
[----:B------:R-:W-:Y:S01]  /*104a0*/  FSETP.GEU.AND P5, PT, R38, -126, PT ;  /* 0xc2fc00002600780b */ /* 0x000fe20003fae000 */
[----:B------:R-:W-:-:S01]  /*104b0*/  FFMA R99, R99, UR21, -R15 ;  /* 0x0000001563637c23 */ /* 0x000fc2000800080f */
[--C-:B------:R-:W-:Y:S01]  /*104c0*/  FFMA R110, R110, UR21, -R15.reuse ;  /* 0x000000156e6e7c23 */ /* 0x100fe2000800080f */
[----:B------:R-:W-:-:S01]  /*104d0*/  FFMA R106, R106, UR21, -R15 ;  /* 0x000000156a6a7c23 */ /* 0x000fc2000800080f */
[--C-:B------:R-:W-:Y:S01]  /*104e0*/  FFMA R118, R118, UR21, -R15.reuse ;  /* 0x0000001576767c23 */ /* 0x100fe2000800080f */
[----:B------:R-:W-:-:S01]  /*104f0*/  FFMA R114, R114, UR21, -R15 ;  /* 0x0000001572727c23 */ /* 0x000fc2000800080f */
[----:B------:R-:W1:Y:S01]  /*10500*/  MUFU.EX2 R16, R26 ;  /* 0x0000001a00107308 */ /* 0x000e620000000800 */
[----:B--2---:R-:W-:Y:S01]  /*10510*/  @!P4 FMUL R17, R17, R17 ;  /* 0x000000111111c220 */ /* 0x004fe20000400000 */
[----:B------:R-:W-:Y:S01]  /*10520*/  FSETP.GEU.AND P4, PT, R35, -126, PT ;  /* 0xc2fc00002300780b */ /* 0x000fe20003f8e000 */
[----:B------:R-:W-:-:S01]  /*10530*/  FFMA R126, R126, UR21, -R15 ;  /* 0x000000157e7e7c23 */ /* 0x000fc2000800080f */
[--C-:B------:R-:W-:Y:S01]  /*10540*/  FFMA R122, R122, UR21, -R15.reuse ;  /* 0x000000157a7a7c23 */ /* 0x100fe2000800080f */
[----:B------:R-:W-:-:S01]  /*10550*/  FFMA R134, R134, UR21, -R15 ;  /* 0x0000001586867c23 */ /* 0x000fc2000800080f */
[--C-:B------:R-:W-:Y:S01]  /*10560*/  FFMA R130, R130, UR21, -R15.reuse ;  /* 0x0000001582827c23 */ /* 0x100fe2000800080f */
[----:B------:R-:W-:Y:S01]  /*10570*/  @!P5 FMUL R38, R38, 0.5 ;  /* 0x3f0000002626d820 */ /* 0x000fe20000400000 */
[--C-:B------:R-:W-:Y:S01]  /*10580*/  FFMA R142, R142, UR21, -R15.reuse ;  /* 0x000000158e8e7c23 */ /* 0x100fe2000800080f */
[----:B---3--:R-:W-:Y:S01]  /*10590*/  @!P6 FMUL R20, R20, R20 ;  /* 0x000000141414e220 */ /* 0x008fe20000400000 */
[----:B------:R-:W-:Y:S01]  /*105a0*/  FSETP.GEU.AND P6, PT, R39, -126, PT ;  /* 0xc2fc00002700780b */ /* 0x000fe20003fce000 */
[----:B------:R-:W2:Y:S01]  /*105b0*/  MUFU.EX2 R23, R38 ;  /* 0x0000002600177308 */ /* 0x000ea20000000800 */
[----:B------:R-:W-:-:S01]  /*105c0*/  FFMA R138, R138, UR21, -R15 ;  /* 0x000000158a8a7c23 */ /* 0x000fc2000800080f */
[--C-:B------:R-:W-:Y:S01]  /*105d0*/  FFMA R150, R150, UR21, -R15.reuse ;  /* 0x0000001596967c23 */ /* 0x100fe2000800080f */
[----:B------:R-:W-:-:S01]  /*105e0*/  FFMA R151, R151, UR21, -R15 ;  /* 0x0000001597977c23 */ /* 0x000fc2000800080f */
[----:B------:R-:W-:Y:S01]  /*105f0*/  @!P4 FMUL R35, R35, 0.5 ;  /* 0x3f0000002323c820 */ /* 0x000fe20000400000 */
[----:B------:R-:W-:-:S01]  /*10600*/  FFMA R146, R146, UR21, -R15 ;  /* 0x0000001592927c23 */ /* 0x000fc2000800080f */
[----:B-1----:R-:W-:Y:S01]  /*10610*/  @!P3 FMUL R16, R16, R16 ;  /* 0x000000101010b220 */ /* 0x002fe20000400000 */
[----:B------:R-:W-:Y:S01]  /*10620*/  FSETP.GEU.AND P3, PT, R34, -126, PT ;  /* 0xc2fc00002200780b */ /* 0x000fe20003f6e000 */
[----:B------:R-:W1:Y:S01]  /*10630*/  MUFU.EX2 R22, R35 ;  /* 0x0000002300167308 */ /* 0x000e620000000800 */
[----:B------:R-:W-:-:S01]  /*10640*/  FFMA R147, R147, UR21, -R15 ;  /* 0x0000001593937c23 */ /* 0x000fc2000800080f */
[----:B------:R-:W-:-:S02]  /*10650*/  FMUL R18, R18, UR21 ;  /* 0x0000001512127c20 */ /* 0x000fc40008400000 */
[----:B------:R-:W-:-:S04]  /*10660*/  @!P6 FMUL R39, R39, 0.5 ;  /* 0x3f0000002727e820 */ /* 0x000fc80000400000 */
[----:B------:R-:W3:Y:S01]  /*10670*/  MUFU.EX2 R24, R39 ;  /* 0x0000002700187308 */ /* 0x000ee20000000800 */
[----:B--2---:R-:W-:Y:S01]  /*10680*/  @!P5 FMUL R23, R23, R23 ;  /* 0x000000171717d220 */ /* 0x004fe20000400000 */
[----:B------:R-:W-:Y:S02]  /*10690*/  FSETP.GEU.AND P5, PT, R46, -126, PT ;  /* 0xc2fc00002e00780b */ /* 0x000fe40003fae000 */
[----:B------:R-:W-:-:S04]  /*106a0*/  @!P3 FMUL R34, R34, 0.5 ;  /* 0x3f0000002222b820 */ /* 0x000fc80000400000 */
[----:B------:R-:W2:Y:S01]  /*106b0*/  MUFU.EX2 R21, R34 ;  /* 0x0000002200157308 */ /* 0x000ea20000000800 */
[----:B-1----:R-:W-:Y:S01]  /*106c0*/  @!P4 FMUL R22, R22, R22 ;  /* 0x000000161616c220 */ /* 0x002fe20000400000 */
[----:B------:R-:W-:-:S05]  /*106d0*/  FSETP.GEU.AND P4, PT, R43, -126, PT ;  /* 0xc2fc00002b00780b */ /* 0x000fca0003f8e000 */
[----:B------:R-:W-:Y:S01]  /*106e0*/  @!P5 FMUL R46, R46, 0.5 ;  /* 0x3f0000002e2ed820 */ /* 0x000fe20000400000 */
[----:B---3--:R-:W-:Y:S01]  /*106f0*/  @!P6 FMUL R24, R24, R24 ;  /* 0x000000181818e220 */ /* 0x008fe20000400000 */
[----:B------:R-:W-:Y:S02]  /*10700*/  FSETP.GEU.AND P6, PT, R47, -126, PT ;  /* 0xc2fc00002f00780b */ /* 0x000fe40003fce000 */
[----:B------:R-:W1:Y:S04]  /*10710*/  MUFU.EX2 R30, R46 ;  /* 0x0000002e001e7308 */ /* 0x000e680000000800 */
[----:B------:R-:W-:Y:S01]  /*10720*/  @!P4 FMUL R43, R43, 0.5 ;  /* 0x3f0000002b2bc820 */ /* 0x000fe20000400000 */
[----:B--2---:R-:W-:Y:S01]  /*10730*/  @!P3 FMUL R21, R21, R21 ;  /* 0x000000151515b220 */ /* 0x004fe20000400000 */
[----:B------:R-:W-:-:S02]  /*10740*/  FSETP.GEU.AND P3, PT, R42, -126, PT ;  /* 0xc2fc00002a00780b */ /* 0x000fc40003f6e000 */
[----:B------:R-:W2:Y:S03]  /*10750*/  MUFU.EX2 R27, R43 ;  /* 0x0000002b001b7308 */ /* 0x000ea60000000800 */
[----:B------:R-:W-:-:S05]  /*10760*/  @!P6 FMUL R47, R47, 0.5 ;  /* 0x3f0000002f2fe820 */ /* 0x000fca0000400000 */
[----:B------:R-:W3:Y:S01]  /*10770*/  MUFU.EX2 R31, R47 ;  /* 0x0000002f001f7308 */ /* 0x000ee20000000800 */
[----:B-1----:R-:W-:Y:S01]  /*10780*/  @!P5 FMUL R30, R30, R30 ;  /* 0x0000001e1e1ed220 */ /* 0x002fe20000400000 */
[----:B------:R-:W-:Y:S01]  /*10790*/  FSETP.GEU.AND P5, PT, R54, -126, PT ;  /* 0xc2fc00003600780b */ /* 0x000fe20003fae000 */
[----:B------:R-:W-:-:S05]  /*107a0*/  @!P3 FMUL R42, R42, 0.5 ;  /* 0x3f0000002a2ab820 */ /* 0x000fca0000400000 */
[----:B------:R-:W1:Y:S01]  /*107b0*/  MUFU.EX2 R26, R42 ;  /* 0x0000002a001a7308 */ /* 0x000e620000000800 */
[----:B--2---:R-:W-:Y:S01]  /*107c0*/  @!P4 FMUL R27, R27, R27 ;  /* 0x0000001b1b1bc220 */ /* 0x004fe20000400000 */
[----:B------:R-:W-:-:S05]  /*107d0*/  FSETP.GEU.AND P4, PT, R51, -126, PT ;  /* 0xc2fc00003300780b */ /* 0x000fca0003f8e000 */
[----:B------:R-:W-:Y:S01]  /*107e0*/  @!P5 FMUL R54, R54, 0.5 ;  /* 0x3f0000003636d820 */ /* 0x000fe20000400000 */
[----:B---3--:R-:W-:Y:S01]  /*107f0*/  @!P6 FMUL R31, R31, R31 ;  /* 0x0000001f1f1fe220 */ /* 0x008fe20000400000 */
[----:B------:R-:W-:Y:S02]  /*10800*/  FSETP.GEU.AND P6, PT, R55, -126, PT ;  /* 0xc2fc00003700780b */ /* 0x000fe40003fce000 */
[----:B------:R2:W3:Y:S04]  /*10810*/  MUFU.EX2 R38, R54 ;  /* 0x0000003600267308 */ /* 0x0004e80000000800 */
[----:B------:R-:W-:Y:S01]  /*10820*/  @!P4 FMUL R51, R51, 0.5 ;  /* 0x3f0000003333c820 */ /* 0x000fe20000400000 */
[----:B-1----:R-:W-:Y:S01]  /*10830*/  @!P3 FMUL R26, R26, R26 ;  /* 0x0000001a1a1ab220 */ /* 0x002fe20000400000 */
[----:B------:R-:W-:-:S02]  /*10840*/  FSETP.GEU.AND P3, PT, R50, -126, PT ;  /* 0xc2fc00003200780b */ /* 0x000fc40003f6e000 */
[----:B------:R1:W4:Y:S01]  /*10850*/  MUFU.EX2 R35, R51 ;  /* 0x0000003300237308 */ /* 0x0003220000000800 */
[----:B--2---:R-:W-:-:S01]  /*10860*/  FFMA R54, R70, UR21, -R15 ;  /* 0x0000001546367c23 */ /* 0x004fc2000800080f */
[--C-:B------:R-:W-:Y:S01]  /*10870*/  FFMA R70, R86, UR21, -R15.reuse ;  /* 0x0000001556467c23 */ /* 0x100fe2000800080f */
[----:B------:R-:W-:-:S01]  /*10880*/  FFMA R86, R102, UR21, -R15 ;  /* 0x0000001566567c23 */ /* 0x000fc2000800080f */
[----:B------:R-:W-:Y:S01]  /*10890*/  @!P6 FMUL R55, R55, 0.5 ;  /* 0x3f0000003737e820 */ /* 0x000fe20000400000 */
[----:B------:R-:W-:-:S03]  /*108a0*/  FFMA R102, R119, UR21, -R15 ;  /* 0x0000001577667c23 */ /* 0x000fc6000800080f */
[----:B------:R2:W5:Y:S01]  /*108b0*/  MUFU.EX2 R39, R55 ;  /* 0x0000003700277308 */ /* 0x0005620000000800 */
[----:B---3--:R-:W-:Y:S01]  /*108c0*/  @!P5 FMUL R38, R38, R38 ;  /* 0x000000262626d220 */ /* 0x008fe20000400000 */
[----:B------:R-:W-:Y:S01]  /*108d0*/  FSETP.GEU.AND P5, PT, R62, -126, PT ;  /* 0xc2fc00003e00780b */ /* 0x000fe20003fae000 */
[----:B-1----:R-:W-:-:S01]  /*108e0*/  FFMA R51, R67, UR21, -R15 ;  /* 0x0000001543337c23 */ /* 0x002fc2000800080f */
[----:B------:R-:W-:-:S04]  /*108f0*/  @!P3 FMUL R50, R50, 0.5 ;  /* 0x3f0000003232b820 */ /* 0x000fc80000400000 */
[----:B------:R1:W3:Y:S01]  /*10900*/  MUFU.EX2 R34, R50 ;  /* 0x0000003200227308 */ /* 0x0002e20000000800 */
[----:B----4-:R-:W-:Y:S01]  /*10910*/  @!P4 FMUL R35, R35, R35 ;  /* 0x000000232323c220 */ /* 0x010fe20000400000 */
[----:B------:R-:W-:Y:S02]  /*10920*/  FSETP.GEU.AND P4, PT, R59, -126, PT ;  /* 0xc2fc00003b00780b */ /* 0x000fe40003f8e000 */
[----:B--2---:R-:W-:-:S03]  /*10930*/  FMNMX R55, R25, R12, !PT ;  /* 0x0000000c19377209 */ /* 0x004fc60007800000 */
[----:B------:R-:W-:Y:S01]  /*10940*/  @!P5 FMUL R62, R62, 0.5 ;  /* 0x3f0000003e3ed820 */ /* 0x000fe20000400000 */
[----:B------:R-:W-:Y:S01]  /*10950*/  FMNMX R12, R28, R55, !PT ;  /* 0x000000371c0c7209 */ /* 0x000fe20007800000 */
[----:B-----5:R-:W-:Y:S01]  /*10960*/  @!P6 FMUL R39, R39, R39 ;  /* 0x000000272727e220 */ /* 0x020fe20000400000 */
[----:B------:R-:W-:Y:S01]  /*10970*/  FSETP.GEU.AND P6, PT, R63, -126, PT ;  /* 0xc2fc00003f00780b */ /* 0x000fe20003fce000 */
[----:B------:R2:W4:Y:S01]  /*10980*/  MUFU.EX2 R46, R62 ;  /* 0x0000003e002e7308 */ /* 0x0005220000000800 */
[----:B-1----:R-:W-:-:S01]  /*10990*/  FFMA R50, R66, UR21, -R15 ;  /* 0x0000001542327c23 */ /* 0x002fc2000800080f */
[--C-:B------:R-:W-:Y:S01]  /*109a0*/  FFMA R66, R82, UR21, -R15.reuse ;  /* 0x0000001552427c23 */ /* 0x100fe2000800080f */
[----:B------:R-:W-:-:S01]  /*109b0*/  FFMA R82, R98, UR21, -R15 ;  /* 0x0000001562527c23 */ /* 0x000fc2000800080f */
[----:B------:R-:W-:Y:S01]  /*109c0*/  @!P4 FMUL R59, R59, 0.5 ;  /* 0x3f0000003b3bc820 */ /* 0x000fe20000400000 */
[----:B------:R-:W-:-:S01]  /*109d0*/  FFMA R98, R115, UR21, -R15 ;  /* 0x0000001573627c23 */ /* 0x000fc2000800080f */
[----:B---3--:R-:W-:Y:S01]  /*109e0*/  @!P3 FMUL R34, R34, R34 ;  /* 0x000000222222b220 */ /* 0x008fe20000400000 */
[----:B------:R-:W-:Y:S01]  /*109f0*/  FSETP.GEU.AND P3, PT, R58, -126, PT ;  /* 0xc2fc00003a00780b */ /* 0x000fe20003f6e000 */
[----:B------:R1:W3:Y:S01]  /*10a00*/  MUFU.EX2 R43, R59 ;  /* 0x0000003b002b7308 */ /* 0x0002e20000000800 */
[----:B--2---:R-:W-:-:S01]  /*10a10*/  FFMA R62, R78, UR21, -R15 ;  /* 0x000000154e3e7c23 */ /* 0x004fc2000800080f */
[--C-:B------:R-:W-:Y:S01]  /*10a20*/  FFMA R78, R94, UR21, -R15.reuse ;  /* 0x000000155e4e7c23 */ /* 0x100fe2000800080f */
[----:B------:R-:W-:-:S01]  /*10a30*/  FFMA R94, R111, UR21, -R15 ;  /* 0x000000156f5e7c23 */ /* 0x000fc2000800080f */
[----:B------:R-:W-:-:S04]  /*10a40*/  @!P6 FMUL R63, R63, 0.5 ;  /* 0x3f0000003f3fe820 */ /* 0x000fc80000400000 */
[----:B------:R-:W2:Y:S01]  /*10a50*/  MUFU.EX2 R47, R63 ;  /* 0x0000003f002f7308 */ /* 0x000ea20000000800 */
[----:B----4-:R-:W-:Y:S01]  /*10a60*/  @!P5 FMUL R46, R46, R46 ;  /* 0x0000002e2e2ed220 */ /* 0x010fe20000400000 */
[----:B------:R-:W-:Y:S02]  /*10a70*/  FSETP.GEU.AND P5, PT, R54, -126, PT ;  /* 0xc2fc00003600780b */ /* 0x000fe40003fae000 */
[----:B------:R-:W-:Y:S01]  /*10a80*/  @!P3 FMUL R58, R58, 0.5 ;  /* 0x3f0000003a3ab820 */ /* 0x000fe20000400000 */
[----:B-1----:R-:W-:-:S03]  /*10a90*/  FMNMX R59, R29, R12, !PT ;  /* 0x0000000c1d3b7209 */ /* 0x002fc60007800000 */
[----:B------:R1:W4:Y:S01]  /*10aa0*/  MUFU.EX2 R42, R58 ;  /* 0x0000003a002a7308 */ /* 0x0003220000000800 */
[----:B---3--:R-:W-:Y:S01]  /*10ab0*/  @!P4 FMUL R43, R43, R43 ;  /* 0x0000002b2b2bc220 */ /* 0x008fe20000400000 */
[----:B------:R-:W-:Y:S02]  /*10ac0*/  FSETP.GEU.AND P4, PT, R51, -126, PT ;  /* 0xc2fc00003300780b */ /* 0x000fe40003f8e000 */
[----:B------:R-:W-:-:S03]  /*10ad0*/  FMNMX R12, R32, R59, !PT ;  /* 0x0000003b200c7209 */ /* 0x000fc60007800000 */
[----:B------:R-:W-:Y:S01]  /*10ae0*/  @!P5 FMUL R54, R54, 0.5 ;  /* 0x3f0000003636d820 */ /* 0x000fe20000400000 */
[----:B------:R-:W-:Y:S01]  /*10af0*/  FMNMX R59, R33, R12, !PT ;  /* 0x0000000c213b7209 */ /* 0x000fe20007800000 */
[----:B--2---:R-:W-:Y:S01]  /*10b00*/  @!P6 FMUL R47, R47, R47 ;  /* 0x0000002f2f2fe220 */ /* 0x004fe20000400000 */
[----:B------:R-:W-:Y:S01]  /*10b10*/  FSETP.GEU.AND P6, PT, R71, -126, PT ;  /* 0xc2fc00004700780b */ /* 0x000fe20003fce000 */
[--C-:B-1----:R-:W-:Y:S01]  /*10b20*/  FFMA R58, R74, UR21, -R15.reuse ;  /* 0x000000154a3a7c23 */ /* 0x102fe2000800080f */
[----:B------:R-:W-:Y:S01]  /*10b30*/  FMNMX R12, R36, R59, !PT ;  /* 0x0000003b240c7209 */ /* 0x000fe20007800000 */
[----:B------:R-:W1:Y:S01]  /*10b40*/  MUFU.EX2 R54, R54 ;  /* 0x0000003600367308 */ /* 0x000e620000000800 */
[----:B------:R-:W-:-:S01]  /*10b50*/  FFMA R74, R91, UR21, -R15 ;  /* 0x000000155b4a7c23 */ /* 0x000fc2000800080f */
[----:B------:R-:W-:Y:S01]  /*10b60*/  @!P4 FMUL R51, R51, 0.5 ;  /* 0x3f0000003333c820 */ /* 0x000fe20000400000 */
[----:B------:R-:W-:Y:S01]  /*10b70*/  FMNMX R63, R37, R12, !PT ;  /* 0x0000000c253f7209 */ /* 0x000fe20007800000 */
[----:B----4-:R-:W-:Y:S01]  /*10b80*/  @!P3 FMUL R42, R42, R42 ;  /* 0x0000002a2a2ab220 */ /* 0x010fe20000400000 */
[----:B------:R-:W-:-:S02]  /*10b90*/  FSETP.GEU.AND P3, PT, R50, -126, PT ;  /* 0xc2fc00003200780b */ /* 0x000fc40003f6e000 */
[----:B------:R-:W-:Y:S01]  /*10ba0*/  FMNMX R12, R40, R63, !PT ;  /* 0x0000003f280c7209 */ /* 0x000fe20007800000 */
[----:B------:R-:W2:Y:S02]  /*10bb0*/  MUFU.EX2 R51, R51 ;  /* 0x0000003300337308 */ /* 0x000ea40000000800 */
[----:B------:R-:W-:Y:S01]  /*10bc0*/  @!P6 FMUL R71, R71, 0.5 ;  /* 0x3f0000004747e820 */ /* 0x000fe20000400000 */
[----:B------:R-:W-:-:S04]  /*10bd0*/  FMNMX R63, R41, R12, !PT ;  /* 0x0000000c293f7209 */ /* 0x000fc80007800000 */
[----:B------:R-:W-:Y:S01]  /*10be0*/  FMNMX R12, R44, R63, !PT ;  /* 0x0000003f2c0c7209 */ /* 0x000fe20007800000 */
[----:B------:R-:W3:Y:S01]  /*10bf0*/  MUFU.EX2 R55, R71 ;  /* 0x0000004700377308 */ /* 0x000ee20000000800 */
[----:B-1----:R-:W-:Y:S01]  /*10c00*/  @!P5 FMUL R54, R54, R54 ;  /* 0x000000363636d220 */ /* 0x002fe20000400000 */
[----:B------:R-:W-:Y:S01]  /*10c10*/  @!P3 FMUL R50, R50, 0.5 ;  /* 0x3f0000003232b820 */ /* 0x000fe20000400000 */
        /* <DEDUP_REMOVED lines=18> */
[----:B------:R-:W-:-:S04]  /*10d40*/  FMNMX R12, R56, R71, !PT ;  /* 0x00000047380c7209 */ /* 0x000fc80007800000 */
        /* <DEDUP_REMOVED lines=23> */
[----:B------:R-:W-:Y:S02]  /*10ec0*/  FMNMX R12, R72, R79, !PT ;  /* 0x0000004f480c7209 */ /* 0x000fe40007800000 */
        /* <DEDUP_REMOVED lines=28> */
[----:B------:R2:W4:Y:S01]  /*11090*/  MUFU.EX2 R75, R90 ;  /* 0x0000005a004b7308 */ /* 0x0005220000000800 */
[----:B-1----:R-:W-:Y:S01]  /*110a0*/  @!P4 FMUL R74, R74, R74 ;  /* 0x0000004a4a4ac220 */ /* 0x002fe20000400000 */
[----:B------:R-:W-:Y:S02]  /*110b0*/  FSETP.GEU.AND P4, PT, R99, -126, PT ;  /* 0xc2fc00006300780b */ /* 0x000fe40003f8e000 */
[----:B------:R-:W-:Y:S01]  /*110c0*/  FMNMX R87, R89, R12, !PT ;  /* 0x0000000c59577209 */ /* 0x000fe20007800000 */
[----:B------:R-:W-:Y:S01]  /*110d0*/  FADD R208, R17, R74 ;  /* 0x0000004a11d07221 */ /* 0x000fe20000000000 */
[----:B------:R-:W-:Y:S02]  /*110e0*/  F2FP.SATFINITE.E4M3.F32.PACK_AB_MERGE_C R17, RZ, R17, RZ ;  /* 0x00000011ff11723e */ /* 0x000fe400048070ff */
[----:B------:R-:W-:Y:S01]  /*110f0*/  @!P5 FMUL R86, R86, 0.5 ;  /* 0x3f0000005656d820 */ /* 0x000fe20000400000 */
[----:B---3--:R-:W-:Y:S01]  /*11100*/  @!P6 FMUL R79, R79, R79 ;  /* 0x0000004f4f4fe220 */ /* 0x008fe20000400000 */
[----:B------:R-:W-:Y:S01]  /*11110*/  FSETP.GEU.AND P6, PT, R103, -126, PT ;  /* 0xc2fc00006700780b */ /* 0x000fe20003fce000 */
[----:B--2---:R-:W-:-:S01]  /*11120*/  FFMA R90, R107, UR21, -R15 ;  /* 0x000000156b5a7c23 */ /* 0x004fc2000800080f */
[----:B------:R-:W-:-:S02]  /*11130*/  FMNMX R12, R92, R87, !PT ;  /* 0x000000575c0c7209 */ /* 0x000fc40007800000 */
[----:B------:R-:W1:Y:S01]  /*11140*/  MUFU.EX2 R86, R86 ;  /* 0x0000005600567308 */ /* 0x000e620000000800 */
[----:B------:R-:W-:Y:S01]  /*11150*/  @!P4 FMUL R99, R99, 0.5 ;  /* 0x3f0000006363c820 */ /* 0x000fe20000400000 */
[----:B------:R-:W-:Y:S01]  /*11160*/  FMNMX R91, R93, R12, !PT ;  /* 0x0000000c5d5b7209 */ /* 0x000fe20007800000 */
[----:B----4-:R-:W-:Y:S01]  /*11170*/  @!P3 FMUL R75, R75, R75 ;  /* 0x0000004b4b4bb220 */ /* 0x010fe20000400000 */
[----:B------:R-:W-:Y:S02]  /*11180*/  FSETP.GEU.AND P3, PT, R82, -126, PT ;  /* 0xc2fc00005200780b */ /* 0x000fe40003f6e000 */
[----:B------:R-:W-:Y:S01]  /*11190*/  FMNMX R12, R96, R91, !PT ;  /* 0x0000005b600c7209 */ /* 0x000fe20007800000 */
[----:B------:R-:W-:Y:S01]  /*111a0*/  FADD R210, R16, R75 ;  /* 0x0000004b10d27221 */ /* 0x000fe20000000000 */
[----:B------:R-:W2:Y:S01]  /*111b0*/  MUFU.EX2 R83, R99 ;  /* 0x0000006300537308 */ /* 0x000ea20000000800 */
[----:B------:R-:W-:Y:S01]  /*111c0*/  @!P6 FMUL R103, R103, 0.5 ;  /* 0x3f0000006767e820 */ /* 0x000fe20000400000 */
[----:B------:R-:W-:-:S02]  /*111d0*/  FMNMX R95, R97, R12, !PT ;  /* 0x0000000c615f7209 */ /* 0x000fc40007800000 */
[----:B------:R-:W-:Y:S02]  /*111e0*/  F2FP.SATFINITE.E4M3.F32.PACK_AB_MERGE_C R16, RZ, R16, RZ ;  /* 0x00000010ff10723e */ /* 0x000fe400048070ff */
[----:B------:R-:W-:Y:S02]  /*111f0*/  FMNMX R12, R100, R95, !PT ;  /* 0x0000005f640c7209 */ /* 0x000fe40007800000 */
[----:B------:R-:W3:Y:S01]  /*11200*/  MUFU.EX2 R87, R103 ;  /* 0x0000006700577308 */ /* 0x000ee20000000800 */
[----:B------:R-:W-:Y:S01]  /*11210*/  @!P3 FMUL R82, R82, 0.5 ;  /* 0x3f0000005252b820 */ /* 0x000fe20000400000 */
[----:B-1----:R-:W-:Y:S01]  /*11220*/  @!P5 FMUL R86, R86, R86 ;  /* 0x000000565656d220 */ /* 0x002fe20000400000 */
[----:B------:R-:W-:Y:S01]  /*11230*/  FSETP.GEU.AND P5, PT, R110, -126, PT ;  /* 0xc2fc00006e00780b */ /* 0x000fe20003fae000 */
[----:B------:R-:W-:Y:S01]  /*11240*/  IMAD.U32 R16, R16, 0x10000, RZ ;  /* 0x0001000010107824 */ /* 0x000fe200078e00ff */
[----:B------:R-:W-:Y:S01]  /*11250*/  FMNMX R95, R101, R12, !PT ;  /* 0x0000000c655f7209 */ /* 0x000fe20007800000 */
[----:B------:R-:W-:Y:S01]  /*11260*/  FADD R200, R23, R86 ;  /* 0x0000005617c87221 */ /* 0x000fe20000000000 */
[----:B------:R-:W-:Y:S01]  /*11270*/  F2FP.SATFINITE.E4M3.F32.PACK_AB_MERGE_C R75, RZ, R75, RZ ;  /* 0x0000004bff4b723e */ /* 0x000fe200048070ff */
[----:B------:R-:W1:Y:S01]  /*11280*/  MUFU.EX2 R82, R82 ;  /* 0x0000005200527308 */ /* 0x000e620000000800 */
[----:B--2---:R-:W-:Y:S01]  /*11290*/  @!P4 FMUL R83, R83, R83 ;  /* 0x000000535353c220 */ /* 0x004fe20000400000 */
[----:B------:R-:W-:-:S02]  /*112a0*/  FSETP.GEU.AND P4, PT, R90, -126, PT ;  /* 0xc2fc00005a00780b */ /* 0x000fc40003f8e000 */
[----:B------:R-:W-:Y:S01]  /*112b0*/  FMNMX R12, R104, R95, !PT ;  /* 0x0000005f680c7209 */ /* 0x000fe20007800000 */
[----:B------:R-:W-:Y:S01]  /*112c0*/  FADD R201, R22, R83 ;  /* 0x0000005316c97221 */ /* 0x000fe20000000000 */
[----:B------:R-:W-:Y:S02]  /*112d0*/  LOP3.LUT R17, R17, 0xffff, RZ, 0xc0, !PT ;  /* 0x0000ffff11117812 */ /* 0x000fe400078ec0ff */
[----:B------:R-:W-:Y:S01]  /*112e0*/  @!P5 FMUL R110, R110, 0.5 ;  /* 0x3f0000006e6ed820 */ /* 0x000fe20000400000 */
[----:B---3--:R-:W-:Y:S01]  /*112f0*/  @!P6 FMUL R87, R87, R87 ;  /* 0x000000575757e220 */ /* 0x008fe20000400000 */
[----:B------:R-:W-:Y:S02]  /*11300*/  FSETP.GEU.AND P6, PT, R94, -126, PT ;  /* 0xc2fc00005e00780b */ /* 0x000fe40003fce000 */
[----:B------:R2:W3:Y:S01]  /*11310*/  MUFU.EX2 R95, R110 ;  /* 0x0000006e005f7308 */ /* 0x0004e20000000800 */
[----:B------:R-:W-:Y:S02]  /*11320*/  FMNMX R99, R105, R12, !PT ;  /* 0x0000000c69637209 */ /* 0x000fe40007800000 */
[----:B------:R-:W-:Y:S01]  /*11330*/  @!P4 FMUL R90, R90, 0.5 ;  /* 0x3f0000005a5ac820 */ /* 0x000fe20000400000 */
[----:B------:R-:W-:Y:S01]  /*11340*/  F2FP.SATFINITE.E4M3.F32.PACK_AB_MERGE_C R23, RZ, R23, RZ ;  /* 0x00000017ff17723e */ /* 0x000fe200048070ff */
[----:B-1----:R-:W-:Y:S01]  /*11350*/  @!P3 FMUL R82, R82, R82 ;  /* 0x000000525252b220 */ /* 0x002fe20000400000 */
[----:B------:R-:W-:-:S02]  /*11360*/  FSETP.GEU.AND P3, PT, R106, -126, PT ;  /* 0xc2fc00006a00780b */ /* 0x000fc40003f6e000 */
[----:B------:R-:W-:Y:S01]  /*11370*/  FMNMX R12, R108, R99, !PT ;  /* 0x000000636c0c7209 */ /* 0x000fe20007800000 */
[----:B------:R-:W1:Y:S01]  /*11380*/  MUFU.EX2 R90, R90 ;  /* 0x0000005a005a7308 */ /* 0x000e620000000800 */
[----:B--2---:R-:W-:-:S01]  /*11390*/  FFMA R110, R127, UR21, -R15 ;  /* 0x000000157f6e7c23 */ /* 0x004fc2000800080f */
[----:B------:R-:W-:Y:S01]  /*113a0*/  @!P6 FMUL R94, R94, 0.5 ;  /* 0x3f0000005e5ee820 */ /* 0x000fe20000400000 */
[----:B------:R-:W-:Y:S01]  /*113b0*/  FMNMX R99, R109, R12, !PT ;  /* 0x0000000c6d637209 */ /* 0x000fe20007800000 */
[----:B------:R-:W-:Y:S01]  /*113c0*/  FADD R203, R21, R82 ;  /* 0x0000005215cb7221 */ /* 0x000fe20000000000 */
[----:B------:R-:W-:Y:S02]  /*113d0*/  F2FP.SATFINITE.E4M3.F32.PACK_AB_MERGE_C R21, RZ, R21, RZ ;  /* 0x00000015ff15723e */ /* 0x000fe400048070ff */
[----:B------:R-:W-:Y:S01]  /*113e0*/  FMNMX R12, R112, R99, !PT ;  /* 0x00000063700c7209 */ /* 0x000fe20007800000 */
[----:B------:R-:W2:Y:S01]  /*113f0*/  MUFU.EX2 R94, R94 ;  /* 0x0000005e005e7308 */ /* 0x000ea20000000800 */
[----:B---3--:R-:W-:Y:S01]  /*11400*/  @!P5 FMUL R95, R95, R95 ;  /* 0x0000005f5f5fd220 */ /* 0x008fe20000400000 */
[----:B------:R-:W-:Y:S01]  /*11410*/  @!P3 FMUL R106, R106, 0.5 ;  /* 0x3f0000006a6ab820 */ /* 0x000fe20000400000 */
[----:B------:R-:W-:-:S02]  /*11420*/  FSETP.GEU.AND P5, PT, R118, -126, PT ;  /* 0xc2fc00007600780b */ /* 0x000fc40003fae000 */
[----:B------:R-:W-:Y:S01]  /*11430*/  FMNMX R103, R113, R12, !PT ;  /* 0x0000000c71677209 */ /* 0x000fe20007800000 */
[----:B------:R-:W-:-:S01]  /*11440*/  FADD R205, R30, R95 ;  /* 0x0000005f1ecd7221 */ /* 0x000fc20000000000 */
[----:B------:R-:W-:Y:S01]  /*11450*/  F2FP.SATFINITE.E4M3.F32.PACK_AB_MERGE_C R30, RZ, R30, RZ ;  /* 0x0000001eff1e723e */ /* 0x000fe200048070ff */
[----:B------:R3:W4:Y:S01]  /*11460*/  MUFU.EX2 R91, R106 ;  /* 0x0000006a005b7308 */ /* 0x0007220000000800 */
[----:B-1----:R-:W-:Y:S01]  /*11470*/  @!P4 FMUL R90, R90, R90 ;  /* 0x0000005a5a5ac220 */ /* 0x002fe20000400000 */
[----:B------:R-:W-:Y:S02]  /*11480*/  FSETP.GEU.AND P4, PT, R98, -126, PT ;  /* 0xc2fc00006200780b */ /* 0x000fe40003f8e000 */
[----:B------:R-:W-:Y:S01]  /*11490*/  FMNMX R12, R116, R103, !PT ;  /* 0x00000067740c7209 */ /* 0x000fe20007800000 */
[----:B------:R-:W-:Y:S01]  /*114a0*/  FADD R209, R27, R90 ;  /* 0x0000005a1bd17221 */ /* 0x000fe20000000000 */
[----:B------:R-:W-:Y:S02]  /*114b0*/  F2FP.SATFINITE.E4M3.F32.PACK_AB_MERGE_C R22, RZ, R22, RZ ;  /* 0x00000016ff16723e */ /* 0x000fe400048070ff */
[----:B------:R-:W-:Y:S01]  /*114c0*/  FMNMX R103, R117, R12, !PT ;  /* 0x0000000c75677209 */ /* 0x000fe20007800000 */
[----:B--2---:R-:W-:Y:S01]  /*114d0*/  @!P6 FMUL R94, R94, R94 ;  /* 0x0000005e5e5ee220 */ /* 0x004fe20000400000 */
[----:B------:R-:W-:Y:S01]  /*114e0*/  FSETP.GEU.AND P6, PT, R102, -126, PT ;  /* 0xc2fc00006600780b */ /* 0x000fe20003fce000 */
[----:B------:R-:W-:Y:S01]  /*114f0*/  @!P5 FMUL R118, R118, 0.5 ;  /* 0x3f0000007676d820 */ /* 0x000fe20000400000 */
[----:B------:R-:W-:Y:S01]  /*11500*/  FMNMX R12, R120, R103, !PT ;  /* 0x00000067780c7209 */ /* 0x000fe20007800000 */
[----:B---3--:R-:W-:-:S01]  /*11510*/  FFMA R106, R123, UR21, -R15 ;  /* 0x000000157b6a7c23 */ /* 0x008fc2000800080f */
[----:B------:R-:W-:Y:S01]  /*11520*/  FADD R206, R31, R94 ;  /* 0x0000005e1fce7221 */ /* 0x000fe20000000000 */
[----:B------:R-:W-:Y:S01]  /*11530*/  @!P4 FMUL R98, R98, 0.5 ;  /* 0x3f0000006262c820 */ /* 0x000fe20000400000 */
[----:B------:R1:W2:Y:S01]  /*11540*/  MUFU.EX2 R103, R118 ;  /* 0x0000007600677308 */ /* 0x0002a20000000800 */
[----:B----4-:R-:W-:Y:S01]  /*11550*/  @!P3 FMUL R91, R91, R91 ;  /* 0x0000005b5b5bb220 */ /* 0x010fe20000400000 */
[----:B------:R-:W-:-:S02]  /*11560*/  FSETP.GEU.AND P3, PT, R114, -126, PT ;  /* 0xc2fc00007200780b */ /* 0x000fc40003f6e000 */
[----:B------:R-:W-:Y:S02]  /*11570*/  FMNMX R107, R121, R12, !PT ;  /* 0x0000000c796b7209 */ /* 0x000fe40007800000 */
[----:B------:R-:W-:Y:S01]  /*11580*/  F2FP.SATFINITE.E4M3.F32.PACK_AB_MERGE_C R31, RZ, R31, RZ ;  /* 0x0000001fff1f723e */ /* 0x000fe200048070ff */
[----:B------:R-:W-:Y:S01]  /*11590*/  @!P6 FMUL R102, R102, 0.5 ;  /* 0x3f0000006666e820 */ /* 0x000fe20000400000 */
[----:B------:R-:W3:Y:S01]  /*115a0*/  MUFU.EX2 R98, R98 ;  /* 0x0000006200627308 */ /* 0x000ee20000000800 */
[----:B------:R-:W-:Y:S01]  /*115b0*/  FMNMX R12, R124, R107, !PT ;  /* 0x0000006b7c0c7209 */ /* 0x000fe20007800000 */
[----:B-1----:R-:W-:Y:S01]  /*115c0*/  FFMA R118, R135, UR21, -R15 ;  /* 0x0000001587767c23 */ /* 0x002fe2000800080f */
[----:B------:R-:W-:Y:S02]  /*115d0*/  LOP3.LUT R22, R22, 0xffff, RZ, 0xc0, !PT ;  /* 0x0000ffff16167812 */ /* 0x000fe400078ec0ff */
[----:B------:R-:W-:Y:S02]  /*115e0*/  FMNMX R107, R125, R12, !PT ;  /* 0x0000000c7d6b7209 */ /* 0x000fe40007800000 */
[----:B------:R-:W-:Y:S01]  /*115f0*/  @!P3 FMUL R114, R114, 0.5 ;  /* 0x3f0000007272b820 */ /* 0x000fe20000400000 */
[----:B------:R-:W1:Y:S01]  /*11600*/  MUFU.EX2 R102, R102 ;  /* 0x0000006600667308 */ /* 0x000e620000000800 */
[----:B------:R-:W-:Y:S01]  /*11610*/  FMNMX R12, R128, R107, !PT ;  /* 0x0000006b800c7209 */ /* 0x000fe20007800000 */
[----:B--2---:R-:W-:Y:S01]  /*11620*/  @!P5 FMUL R103, R103, R103 ;  /* 0x000000676767d220 */ /* 0x004fe20000400000 */
[----:B------:R-:W-:Y:S01]  /*11630*/  FSETP.GEU.AND P5, PT, R126, -126, PT ;  /* 0xc2fc00007e00780b */ /* 0x000fe20003fae000 */
[----:B------:R-:W-:Y:S01]  /*11640*/  IMAD.SHL.U32 R22, R22, 0x1000000, RZ ;  /* 0x0100000016167824 */ /* 0x000fe200078e00ff */
[----:B------:R-:W-:-:S02]  /*11650*/  FMNMX R111, R129, R12, !PT ;  /* 0x0000000c816f7209 */ /* 0x000fc40007800000 */
[----:B------:R-:W-:Y:S01]  /*11660*/  F2FP.SATFINITE.E4M3.F32.PACK_AB_MERGE_C R27, RZ, R27, RZ ;  /* 0x0000001bff1b723e */ /* 0x000fe200048070ff */
[----:B------:R2:W4:Y:S01]  /*11670*/  MUFU.EX2 R99, R114 ;  /* 0x0000007200637308 */ /* 0x0005220000000800 */
[----:B---3--:R-:W-:Y:S01]  /*11680*/  @!P4 FMUL R98, R98, R98 ;  /* 0x000000626262c220 */ /* 0x008fe20000400000 */
[----:B------:R-:W-:Y:S02]  /*11690*/  FSETP.GEU.AND P4, PT, R106, -126, PT ;  /* 0xc2fc00006a00780b */ /* 0x000fe40003f8e000 */
[----:B------:R-:W-:Y:S02]  /*116a0*/  FMNMX R12, R132, R111, !PT ;  /* 0x0000006f840c7209 */ /* 0x000fe40007800000 */
[----:B------:R-:W-:Y:S02]  /*116b0*/  F2FP.SATFINITE.E4M3.F32.PACK_AB_MERGE_C R95, RZ, R95, RZ ;  /* 0x0000005fff5f723e */ /* 0x000fe400048070ff */
[----:B------:R-:W-:Y:S01]  /*116c0*/  FMNMX R111, R133, R12, !PT ;  /* 0x0000000c856f7209 */ /* 0x000fe20007800000 */
[----:B-1----:R-:W-:Y:S01]  /*116d0*/  @!P6 FMUL R102, R102, R102 ;  /* 0x000000666666e220 */ /* 0x002fe20000400000 */
[----:B------:R-:W-:Y:S01]  /*116e0*/  FSETP.GEU.AND P6, PT, R110, -126, PT ;  /* 0xc2fc00006e00780b */ /* 0x000fe20003fce000 */
[----:B------:R-:W-:Y:S01]  /*116f0*/  @!P5 FMUL R126, R126, 0.5 ;  /* 0x3f0000007e7ed820 */ /* 0x000fe20000400000 */
[----:B------:R-:W-:Y:S01]  /*11700*/  FMNMX R12, R136, R111, !PT ;  /* 0x0000006f880c7209 */ /* 0x000fe20007800000 */
[----:B--2---:R-:W-:Y:S01]  /*11710*/  FFMA R114, R131, UR21, -R15 ;  /* 0x0000001583727c23 */ /* 0x004fe2000800080f */
[----:B------:R-:W-:Y:S01]  /*11720*/  F2FP.SATFINITE.E4M3.F32.PACK_AB_MERGE_C R94, RZ, R94, RZ ;  /* 0x0000005eff5e723e */ /* 0x000fe200048070ff */
[----:B------:R1:W2:Y:S01]  /*11730*/  MUFU.EX2 R111, R126 ;  /* 0x0000007e006f7308 */ /* 0x0002a20000000800 */
[----:B------:R-:W-:Y:S01]  /*11740*/  @!P4 FMUL R106, R106, 0.5 ;  /* 0x3f0000006a6ac820 */ /* 0x000fe20000400000 */
[----:B----4-:R-:W-:Y:S01]  /*11750*/  @!P3 FMUL R99, R99, R99 ;  /* 0x000000636363b220 */ /* 0x010fe20000400000 */
[----:B------:R-:W-:Y:S01]  /*11760*/  FSETP.GEU.AND P3, PT, R122, -126, PT ;  /* 0xc2fc00007a00780b */ /* 0x000fe20003f6e000 */
[----:B------:R-:W-:Y:S01]  /*11770*/  IMAD.U32 R95, R95, 0x10000, RZ ;  /* 0x000100005f5f7824 */ /* 0x000fe200078e00ff */
[----:B------:R-:W-:-:S02]  /*11780*/  FMNMX R115, R137, R12, !PT ;  /* 0x0000000c89737209 */ /* 0x000fc40007800000 */
[----:B------:R-:W-:Y:S01]  /*11790*/  LOP3.LUT R31, R31, 0xffff, RZ, 0xc0, !PT ;  /* 0x0000ffff1f1f7812 */ /* 0x000fe200078ec0ff */
[----:B------:R-:W-:Y:S01]  /*117a0*/  @!P6 FMUL R110, R110, 0.5 ;  /* 0x3f0000006e6ee820 */ /* 0x000fe20000400000 */
[----:B------:R-:W-:Y:S01]  /*117b0*/  FMNMX R12, R140, R115, !PT ;  /* 0x000000738c0c7209 */ /* 0x000fe20007800000 */
[----:B------:R-:W3:Y:S01]  /*117c0*/  MUFU.EX2 R106, R106 ;  /* 0x0000006a006a7308 */ /* 0x000ee20000000800 */
[----:B-1----:R-:W-:-:S01]  /*117d0*/  FFMA R126, R143, UR21, -R15 ;  /* 0x000000158f7e7c23 */ /* 0x002fc2000800080f */
[----:B------:R-:W-:Y:S01]  /*117e0*/  LOP3.LUT R27, R27, 0xffff, RZ, 0xc0, !PT ;  /* 0x0000ffff1b1b7812 */ /* 0x000fe200078ec0ff */
[----:B------:R-:W-:Y:S01]  /*117f0*/  IMAD.SHL.U32 R31, R31, 0x1000000, RZ ;  /* 0x010000001f1f7824 */ /* 0x000fe200078e00ff */
[----:B------:R-:W-:Y:S02]  /*11800*/  FMNMX R115, R141, R12, !PT ;  /* 0x0000000c8d737209 */ /* 0x000fe40007800000 */
[----:B------:R-:W-:Y:S01]  /*11810*/  @!P3 FMUL R122, R122, 0.5 ;  /* 0x3f0000007a7ab820 */ /* 0x000fe20000400000 */
[----:B--2---:R-:W-:Y:S01]  /*11820*/  @!P5 FMUL R111, R111, R111 ;  /* 0x0000006f6f6fd220 */ /* 0x004fe20000400000 */
[----:B------:R-:W1:Y:S01]  /*11830*/  MUFU.EX2 R110, R110 ;  /* 0x0000006e006e7308 */ /* 0x000e620000000800 */
[----:B------:R-:W-:-:S02]  /*11840*/  FMNMX R12, R144, R115, !PT ;  /* 0x00000073900c7209 */ /* 0x000fc40007800000 */
[----:B------:R-:W-:Y:S02]  /*11850*/  FSETP.GEU.AND P5, PT, R134, -126, PT ;  /* 0xc2fc00008600780b */ /* 0x000fe40003fae000 */
[----:B------:R-:W-:Y:S02]  /*11860*/  FMNMX R119, R145, R12, !PT ;  /* 0x0000000c91777209 */ /* 0x000fe40007800000 */
[----:B------:R-:W-:Y:S01]  /*11870*/  LOP3.LUT R94, R94, 0xffff, RZ, 0xc0, !PT ;  /* 0x0000ffff5e5e7812 */ /* 0x000fe200078ec0ff */
[----:B------:R2:W4:Y:S01]  /*11880*/  MUFU.EX2 R107, R122 ;  /* 0x0000007a006b7308 */ /* 0x0005220000000800 */
[----:B------:R-:W-:Y:S01]  /*11890*/  FMNMX R12, R148, R119, !PT ;  /* 0x00000077940c7209 */ /* 0x000fe20007800000 */
[----:B---3--:R-:W-:Y:S01]  /*118a0*/  @!P4 FMUL R106, R106, R106 ;  /* 0x0000006a6a6ac220 */ /* 0x008fe20000400000 */
[----:B------:R-:W-:Y:S02]  /*118b0*/  FSETP.GEU.AND P4, PT, R114, -126, PT ;  /* 0xc2fc00007200780b */ /* 0x000fe40003f8e000 */
[----:B------:R-:W-:-:S02]  /*118c0*/  FMNMX R12, R149, R12, !PT ;  /* 0x0000000c950c7209 */ /* 0x000fc40007800000 */
[----:B------:R-:W-:Y:S01]  /*118d0*/  F2FP.SATFINITE.E4M3.F32.PACK_AB_MERGE_C R82, RZ, R82, RZ ;  /* 0x00000052ff52723e */ /* 0x000fe200048070ff */
[----:B------:R-:W-:Y:S01]  /*118e0*/  @!P5 FMUL R134, R134, 0.5 ;  /* 0x3f0000008686d820 */ /* 0x000fe20000400000 */
[----:B-1----:R-:W-:Y:S01]  /*118f0*/  @!P6 FMUL R110, R110, R110 ;  /* 0x0000006e6e6ee220 */ /* 0x002fe20000400000 */
[----:B------:R-:W-:Y:S01]  /*11900*/  FSETP.GEU.AND P6, PT, R118, -126, PT ;  /* 0xc2fc00007600780b */ /* 0x000fe20003fce000 */
[----:B------:R-:W1:Y:S01]  /*11910*/  SHFL.BFLY PT, R123, R12, 0x1, 0x1f ;  /* 0x0c201f000c7b7f89 */ /* 0x000e6200000e0000 */
[----:B------:R-:W3:Y:S01]  /*11920*/  MUFU.EX2 R119, R134 ;  /* 0x0000008600777308 */ /* 0x000ee20000000800 */
[----:B--2---:R-:W-:-:S01]  /*11930*/  FFMA R122, R139, UR21, -R15 ;  /* 0x000000158b7a7c23 */ /* 0x004fc2000800080f */
[----:B------:R-:W-:Y:S01]  /*11940*/  F2FP.SATFINITE.E4M3.F32.PACK_AB_MERGE_C R86, RZ, R86, RZ ;  /* 0x00000056ff56723e */ /* 0x000fe200048070ff */
[----:B------:R-:W-:Y:S02]  /*11950*/  IMAD.U32 R82, R82, 0x10000, RZ ;  /* 0x0001000052527824 */ /* 0x000fe400078e00ff */
[----:B------:R-:W-:Y:S01]  /*11960*/  @!P4 FMUL R114, R114, 0.5 ;  /* 0x3f0000007272c820 */ /* 0x000fe20000400000 */
[----:B----4-:R-:W-:Y:S01]  /*11970*/  @!P3 FMUL R107, R107, R107 ;  /* 0x0000006b6b6bb220 */ /* 0x010fe20000400000 */
[----:B------:R-:W-:-:S02]  /*11980*/  FSETP.GEU.AND P3, PT, R130, -126, PT ;  /* 0xc2fc00008200780b */ /* 0x000fc40003f6e000 */
[----:B------:R-:W-:Y:S02]  /*11990*/  F2FP.SATFINITE.E4M3.F32.PACK_AB_MERGE_C R83, RZ, R83, RZ ;  /* 0x00000053ff53723e */ /* 0x000fe400048070ff */
[----:B------:R-:W2:Y:S01]  /*119a0*/  MUFU.EX2 R114, R114 ;  /* 0x0000007200727308 */ /* 0x000ea20000000800 */
[----:B------:R-:W-:Y:S01]  /*119b0*/  @!P6 FMUL R118, R118, 0.5 ;  /* 0x3f0000007676e820 */ /* 0x000fe20000400000 */
[----:B------:R-:W-:Y:S02]  /*119c0*/  F2FP.SATFINITE.E4M3.F32.PACK_AB_MERGE_C R74, RZ, R74, RZ ;  /* 0x0000004aff4a723e */ /* 0x000fe400048070ff */
[----:B------:R-:W-:Y:S02]  /*119d0*/  F2FP.SATFINITE.E4M3.F32.PACK_AB_MERGE_C R90, RZ, R90, RZ ;  /* 0x0000005aff5a723e */ /* 0x000fe400048070ff */
[----:B------:R-:W-:Y:S01]  /*119e0*/  LOP3.LUT R83, R83, 0xffff, RZ, 0xc0, !PT ;  /* 0x0000ffff53537812 */ /* 0x000fe200078ec0ff */
[----:B---3--:R-:W-:Y:S01]  /*119f0*/  @!P5 FMUL R119, R119, R119 ;  /* 0x000000777777d220 */ /* 0x008fe20000400000 */
[----:B------:R-:W3:Y:S01]  /*11a00*/  MUFU.EX2 R118, R118 ;  /* 0x0000007600767308 */ /* 0x000ee20000000800 */
[----:B------:R-:W-:Y:S01]  /*11a10*/  @!P3 FMUL R130, R130, 0.5 ;  /* 0x3f0000008282b820 */ /* 0x000fe20000400000 */
[----:B------:R-:W-:-:S02]  /*11a20*/  FSETP.GEU.AND P5, PT, R142, -126, PT ;  /* 0xc2fc00008e00780b */ /* 0x000fc40003fae000 */
[----:B------:R-:W-:Y:S02]  /*11a30*/  LOP3.LUT R74, R74, 0xffff, RZ, 0xc0, !PT ;  /* 0x0000ffff4a4a7812 */ /* 0x000fe400078ec0ff */
[----:B-1----:R-:W-:Y:S02]  /*11a40*/  FMNMX R12, R12, R123, !PT ;  /* 0x0000007b0c0c7209 */ /* 0x002fe40007800000 */
[----:B------:R-:W1:Y:S01]  /*11a50*/  MUFU.EX2 R115, R130 ;  /* 0x0000008200737308 */ /* 0x000e620000000800 */
[----:B--2---:R-:W-:Y:S01]  /*11a60*/  @!P4 FMUL R114, R114, R114 ;  /* 0x000000727272c220 */ /* 0x004fe20000400000 */
[----:B------:R-:W-:Y:S01]  /*11a70*/  FSETP.GEU.AND P4, PT, R122, -126, PT ;  /* 0xc2fc00007a00780b */ /* 0x000fe20003f8e000 */
[----:B------:R-:W2:Y:S01]  /*11a80*/  SHFL.BFLY PT, R131, R12, 0x2, 0x1f ;  /* 0x0c401f000c837f89 */ /* 0x000ea200000e0000 */
[----:B------:R-:W-:Y:S01]  /*11a90*/  LOP3.LUT R90, R90, 0xffff, RZ, 0xc0, !PT ;  /* 0x0000ffff5a5a7812 */ /* 0x000fe200078ec0ff */
[----:B------:R-:W-:Y:S02]  /*11aa0*/  IMAD.SHL.U32 R74, R74, 0x1000000, RZ ;  /* 0x010000004a4a7824 */ /* 0x000fe400078e00ff */
[----:B------:R-:W-:Y:S01]  /*11ab0*/  @!P5 FMUL R142, R142, 0.5 ;  /* 0x3f0000008e8ed820 */ /* 0x000fe20000400000 */
[----:B---3--:R-:W-:Y:S01]  /*11ac0*/  @!P6 FMUL R118, R118, R118 ;  /* 0x000000767676e220 */ /* 0x008fe20000400000 */
[----:B------:R-:W-:-:S02]  /*11ad0*/  FSETP.GEU.AND P6, PT, R126, -126, PT ;  /* 0xc2fc00007e00780b */ /* 0x000fc40003fce000 */
[----:B------:R-:W3:Y:S01]  /*11ae0*/  MUFU.EX2 R127, R142 ;  /* 0x0000008e007f7308 */ /* 0x000ee20000000800 */
[----:B------:R-:W-:Y:S02]  /*11af0*/  IMAD.SHL.U32 R90, R90, 0x1000000, RZ ;  /* 0x010000005a5a7824 */ /* 0x000fe400078e00ff */
[----:B------:R-:W-:Y:S01]  /*11b00*/  FADD R207, R55, R118 ;  /* 0x0000007637cf7221 */ /* 0x000fe20000000000 */
[----:B------:R-:W-:Y:S01]  /*11b10*/  F2FP.SATFINITE.E4M3.F32.PACK_AB_MERGE_C R118, RZ, R118, RZ ;  /* 0x00000076ff76723e */ /* 0x000fe200048070ff */
[----:B------:R-:W-:Y:S01]  /*11b20*/  @!P4 FMUL R122, R122, 0.5 ;  /* 0x3f0000007a7ac820 */ /* 0x000fe20000400000 */
[----:B------:R-:W-:Y:S01]  /*11b30*/  F2FP.SATFINITE.E4M3.F32.PACK_AB_MERGE_C R55, RZ, R55, RZ ;  /* 0x00000037ff37723e */ /* 0x000fe200048070ff */
[----:B-1----:R-:W-:Y:S01]  /*11b40*/  @!P3 FMUL R115, R115, R115 ;  /* 0x000000737373b220 */ /* 0x002fe20000400000 */
[----:B------:R-:W-:Y:S02]  /*11b50*/  FSETP.GEU.AND P3, PT, R138, -126, PT ;  /* 0xc2fc00008a00780b */ /* 0x000fe40003f6e000 */
[----:B------:R-:W-:Y:S01]  /*11b60*/  LOP3.LUT R118, R118, 0xffff, RZ, 0xc0, !PT ;  /* 0x0000ffff76767812 */ /* 0x000fe200078ec0ff */
[----:B------:R-:W1:Y:S01]  /*11b70*/  MUFU.EX2 R122, R122 ;  /* 0x0000007a007a7308 */ /* 0x000e620000000800 */
[----:B------:R-:W-:Y:S01]  /*11b80*/  LOP3.LUT R55, R55, 0xffff, RZ, 0xc0, !PT ;  /* 0x0000ffff37377812 */ /* 0x000fe200078ec0ff */
[----:B------:R-:W-:Y:S01]  /*11b90*/  @!P6 FMUL R126, R126, 0.5 ;  /* 0x3f0000007e7ee820 */ /* 0x000fe20000400000 */
[----:B--2---:R-:W-:Y:S01]  /*11ba0*/  FMNMX R12, R12, R131, !PT ;  /* 0x000000830c0c7209 */ /* 0x004fe20007800000 */
[----:B---3--:R-:W-:-:S04]  /*11bb0*/  @!P5 FMUL R127, R127, R127 ;  /* 0x0000007f7f7fd220 */ /* 0x008fc80000400000 */
[----:B------:R-:W2:Y:S01]  /*11bc0*/  MUFU.EX2 R126, R126 ;  /* 0x0000007e007e7308 */ /* 0x000ea20000000800 */
[----:B------:R-:W-:Y:S02]  /*11bd0*/  IMAD.SHL.U32 R55, R55, 0x1000000, RZ ;  /* 0x0100000037377824 */ /* 0x000fe400078e00ff */
[----:B------:R-:W-:Y:S01]  /*11be0*/  @!P3 FMUL R138, R138, 0.5 ;  /* 0x3f0000008a8ab820 */ /* 0x000fe20000400000 */
[----:B------:R-:W-:-:S04]  /*11bf0*/  FSETP.NEU.AND P5, PT, R12, -INF , PT ;  /* 0xff8000000c00780b */ /* 0x000fc80003fad000 */
[----:B------:R-:W-:Y:S01]  /*11c00*/  FSEL R135, R12, RZ, P5 ;  /* 0x000000ff0c877208 */ /* 0x000fe20002800000 */
[----:B------:R-:W3:Y:S01]  /*11c10*/  MUFU.EX2 R123, R138 ;  /* 0x0000008a007b7308 */ /* 0x000ee20000000800 */
[----:B------:R-:W-:Y:S01]  /*11c20*/  FSETP.GEU.AND P5, PT, R150, -126, PT ;  /* 0xc2fc00009600780b */ /* 0x000fe20003fae000 */
[----:B-1----:R-:W-:Y:S01]  /*11c30*/  @!P4 FMUL R122, R122, R122 ;  /* 0x0000007a7a7ac220 */ /* 0x002fe20000400000 */
[----:B------:R-:W-:Y:S01]  /*11c40*/  FSETP.GEU.AND P4, PT, R147, -126, PT ;  /* 0xc2fc00009300780b */ /* 0x000fe20003f8e000 */
[C---:B------:R-:W-:Y:S01]  /*11c50*/  FMUL R134, R135.reuse, UR21 ;  /* 0x0000001587867c20 */ /* 0x040fe20008400000 */
[----:B------:R-:W-:-:S03]  /*11c60*/  FADD R135, -R135, R10 ;  /* 0x0000000a87877221 */ /* 0x000fc60000000100 */
[--C-:B------:R-:W-:Y:S01]  /*11c70*/  FFMA R139, R13, UR21, -R134.reuse ;  /* 0x000000150d8b7c23 */ /* 0x100fe20008000886 */
[----:B--2---:R-:W-:Y:S01]  /*11c80*/  @!P6 FMUL R126, R126, R126 ;  /* 0x0000007e7e7ee220 */ /* 0x004fe20000400000 */
[----:B------:R-:W-:Y:S01]  /*11c90*/  FSETP.GEU.AND P6, PT, R151, -126, PT ;  /* 0xc2fc00009700780b */ /* 0x000fe20003fce000 */
[----:B------:R-:W-:-:S01]  /*11ca0*/  FFMA R143, R28, UR21, -R134 ;  /* 0x000000151c8f7c23 */ /* 0x000fc20008000886 */
[--C-:B------:R-:W-:Y:S01]  /*11cb0*/  FFMA R142, R25, UR21, -R134.reuse ;  /* 0x00000015198e7c23 */ /* 0x100fe20008000886 */
[----:B------:R-:W-:-:S01]  /*11cc0*/  FFMA R120, R120, UR21, -R134 ;  /* 0x0000001578787c23 */ /* 0x000fc20008000886 */
[----:B------:R-:W-:Y:S01]  /*11cd0*/  @!P5 FMUL R150, R150, 0.5 ;  /* 0x3f0000009696d820 */ /* 0x000fe20000400000 */
[----:B------:R-:W-:-:S01]  /*11ce0*/  FFMA R128, R128, UR21, -R134 ;  /* 0x0000001580807c23 */ /* 0x000fc20008000886 */
[----:B------:R-:W-:Y:S01]  /*11cf0*/  @!P4 FMUL R147, R147, 0.5 ;  /* 0x3f0000009393c820 */ /* 0x000fe20000400000 */
[----:B---3--:R-:W-:Y:S01]  /*11d00*/  @!P3 FMUL R123, R123, R123 ;  /* 0x0000007b7b7bb220 */ /* 0x008fe20000400000 */
[----:B------:R-:W-:Y:S01]  /*11d10*/  FSETP.GEU.AND P3, PT, R146, -126, PT ;  /* 0xc2fc00009200780b */ /* 0x000fe20003f6e000 */
[----:B------:R1:W2:Y:S01]  /*11d20*/  MUFU.EX2 R13, R150 ;  /* 0x00000096000d7308 */ /* 0x0002a20000000800 */
[----:B------:R-:W-:-:S01]  /*11d30*/  FFMA R129, R129, UR21, -R134 ;  /* 0x0000001581817c23 */ /* 0x000fc20008000886 */
[--C-:B------:R-:W-:Y:S01]  /*11d40*/  FFMA R124, R124, UR21, -R134.reuse ;  /* 0x000000157c7c7c23 */ /* 0x100fe20008000886 */
[----:B------:R-:W-:-:S01]  /*11d50*/  FFMA R137, R137, UR21, -R134 ;  /* 0x0000001589897c23 */ /* 0x000fc20008000886 */
[----:B------:R-:W-:Y:S01]  /*11d60*/  @!P6 FMUL R151, R151, 0.5 ;  /* 0x3f0000009797e820 */ /* 0x000fe20000400000 */
[----:B------:R-:W-:-:S01]  /*11d70*/  FFMA R140, R140, UR21, -R134 ;  /* 0x000000158c8c7c23 */ /* 0x000fc20008000886 */
[--C-:B------:R-:W-:Y:S01]  /*11d80*/  FFMA R136, R136, UR21, -R134.reuse ;  /* 0x0000001588887c23 */ /* 0x100fe20008000886 */
[----:B------:R-:W-:-:S01]  /*11d90*/  FFMA R216, R117, UR21, -R134 ;  /* 0x0000001575d87c23 */ /* 0x000fc20008000886 */
[----:B------:R3:W4:Y:S01]  /*11da0*/  MUFU.EX2 R138, R151 ;  /* 0x00000097008a7308 */ /* 0x0007220000000800 */
[----:B-1----:R-:W-:-:S01]  /*11db0*/  FFMA R150, R116, UR21, -R134 ;  /* 0x0000001574967c23 */ /* 0x002fc20008000886 */
[----:B------:R-:W-:Y:S01]  /*11dc0*/  FFMA R117, R141, UR21, -R134 ;  /* 0x000000158d757c23 */ /* 0x000fe20008000886 */
[----:B------:R-:W-:-:S01]  /*11dd0*/  FADD R141, R26, R91 ;  /* 0x0000005b1a8d7221 */ /* 0x000fc20000000000 */
[----:B------:R-:W-:Y:S01]  /*11de0*/  @!P3 FMUL R146, R146, 0.5 ;  /* 0x3f0000009292b820 */ /* 0x000fe20000400000 */
[----:B------:R-:W-:Y:S01]  /*11df0*/  F2FP.SATFINITE.E4M3.F32.PACK_AB_MERGE_C R91, RZ, R91, RZ ;  /* 0x0000005bff5b723e */ /* 0x000fe200048070ff */
[----:B------:R-:W-:Y:S01]  /*11e00*/  FMUL R135, R135, UR21 ;  /* 0x0000001587877c20 */ /* 0x000fe20008400000 */
[----:B------:R-:W-:Y:S01]  /*11e10*/  F2FP.SATFINITE.E4M3.F32.PACK_AB_MERGE_C R26, RZ, R26, RZ ;  /* 0x0000001aff1a723e */ /* 0x000fe200048070ff */
[----:B------:R1:W5:Y:S01]  /*11e20*/  MUFU.EX2 R131, R146 ;  /* 0x0000009200837308 */ /* 0x0003620000000800 */
[----:B--2---:R-:W-:Y:S01]  /*11e30*/  @!P5 FMUL R13, R13, R13 ;  /* 0x0000000d0d0dd220 */ /* 0x004fe20000400000 */
[----:B------:R-:W-:Y:S01]  /*11e40*/  FSETP.GEU.AND P5, PT, R143, -126, PT ;  /* 0xc2fc00008f00780b */ /* 0x000fe20003fae000 */
[----:B---3--:R-:W-:-:S01]  /*11e50*/  FFMA R151, R144, UR21, -R134 ;  /* 0x0000001590977c23 */ /* 0x008fc20008000886 */
[----:B------:R-:W-:Y:S01]  /*11e60*/  FADD R144, R19, R78 ;  /* 0x0000004e13907221 */ /* 0x000fe20000000000 */
[----:B------:R-:W-:Y:S01]  /*11e70*/  IMAD.U32 R26, R26, 0x10000, RZ ;  /* 0x000100001a1a7824 */ /* 0x000fe200078e00ff */
[----:B------:R-:W-:-:S02]  /*11e80*/  F2FP.SATFINITE.E4M3.F32.PACK_AB_MERGE_C R19, RZ, R19, RZ ;  /* 0x00000013ff13723e */ /* 0x000fc400048070ff */
[----:B------:R2:W3:Y:S01]  /*11e90*/  MUFU.EX2 R130, R147 ;  /* 0x0000009300827308 */ /* 0x0004e20000000800 */
[----:B-1----:R-:W-:-:S01]  /*11ea0*/  FFMA R146, R29, UR21, -R134 ;  /* 0x000000151d927c23 */ /* 0x002fc20008000886 */
[----:B----4-:R-:W-:Y:S01]  /*11eb0*/  @!P6 FMUL R138, R138, R138 ;  /* 0x0000008a8a8ae220 */ /* 0x010fe20000400000 */
[----:B------:R-:W-:Y:S01]  /*11ec0*/  IMAD.U32 R19, R19, 0x10000, RZ ;  /* 0x0001000013137824 */ /* 0x000fe200078e00ff */
[----:B------:R-:W-:Y:S02]  /*11ed0*/  F2FP.SATFINITE.E4M3.F32.PACK_AB_MERGE_C R78, RZ, R78, RZ ;  /* 0x0000004eff4e723e */ /* 0x000fe400048070ff */
[----:B------:R-:W-:Y:S01]  /*11ee0*/  FSETP.GEU.AND P6, PT, R146, -126, PT ;  /* 0xc2fc00009200780b */ /* 0x000fe20003fce000 */
[----:B------:R-:W-:Y:S01]  /*11ef0*/  @!P5 FMUL R143, R143, 0.5 ;  /* 0x3f0000008f8fd820 */ /* 0x000fe20000400000 */
[----:B-----5:R-:W-:Y:S01]  /*11f00*/  @!P3 FMUL R131, R131, R131 ;  /* 0x000000838383b220 */ /* 0x020fe20000400000 */
[----:B------:R-:W-:Y:S02]  /*11f10*/  FSETP.GEU.AND P3, PT, R139, -126, PT ;  /* 0xc2fc00008b00780b */ /* 0x000fe40003f6e000 */
[----:B------:R1:W4:Y:S01]  /*11f20*/  MUFU.EX2 R28, R143 ;  /* 0x0000008f001c7308 */ /* 0x0003220000000800 */
[----:B--2---:R-:W-:-:S01]  /*11f30*/  FFMA R147, R32, UR21, -R134 ;  /* 0x0000001520937c23 */ /* 0x004fc20008000886 */
[----:B---3--:R-:W-:Y:S01]  /*11f40*/  @!P4 FMUL R130, R130, R130 ;  /* 0x000000828282c220 */ /* 0x008fe20000400000 */
[----:B------:R-:W-:-:S05]  /*11f50*/  FSETP.GEU.AND P4, PT, R142, -126, PT ;  /* 0xc2fc00008e00780b */ /* 0x000fca0003f8e000 */
[----:B------:R-:W-:Y:S01]  /*11f60*/  @!P6 FMUL R146, R146, 0.5 ;  /* 0x3f0000009292e820 */ /* 0x000fe20000400000 */
[----:B-1----:R-:W-:-:S02]  /*11f70*/  FFMA R143, R37, UR21, -R134 ;  /* 0x00000015258f7c23 */ /* 0x002fc40008000886 */
[----:B------:R-:W-:Y:S01]  /*11f80*/  @!P3 FMUL R139, R139, 0.5 ;  /* 0x3f0000008b8bb820 */ /* 0x000fe20000400000 */
[----:B------:R1:W2:Y:S01]  /*11f90*/  MUFU.EX2 R29, R146 ;  /* 0x00000092001d7308 */ /* 0x0002a20000000800 */
[----:B----4-:R-:W-:-:S03]  /*11fa0*/  @!P5 FMUL R28, R28, R28 ;  /* 0x0000001c1c1cd220 */ /* 0x010fc60000400000 */
[----:B------:R-:W-:-:S04]  /*11fb0*/  @!P4 FMUL R142, R142, 0.5 ;  /* 0x3f0000008e8ec820 */ /* 0x000fc80000400000 */
[----:B------:R3:W4:Y:S01]  /*11fc0*/  MUFU.EX2 R15, R139 ;  /* 0x0000008b000f7308 */ /* 0x0007220000000800 */
[----:B-1----:R-:W-:-:S07]  /*11fd0*/  FFMA R146, R40, UR21, -R134 ;  /* 0x0000001528927c23 */ /* 0x002fce0008000886 */
[----:B------:R1:W5:Y:S01]  /*11fe0*/  MUFU.EX2 R25, R142 ;  /* 0x0000008e00197308 */ /* 0x0003620000000800 */
[----:B---3--:R-:W-:-:S01]  /*11ff0*/  FFMA R139, R33, UR21, -R134 ;  /* 0x00000015218b7c23 */ /* 0x008fc20008000886 */
[----:B--2---:R-:W-:Y:S01]  /*12000*/  @!P6 FMUL R29, R29, R29 ;  /* 0x0000001d1d1de220 */ /* 0x004fe20000400000 */
[----:B------:R-:W-:Y:S01]  /*12010*/  FSETP.GEU.AND P6, PT, R143, -126, PT ;  /* 0xc2fc00008f00780b */ /* 0x000fe20003fce000 */
[----:B-1----:R-:W-:Y:S01]  /*12020*/  FFMA R142, R36, UR21, -R134 ;  /* 0x00000015248e7c23 */ /* 0x002fe20008000886 */
[----:B----4-:R-:W-:Y:S01]  /*12030*/  @!P3 FMUL R15, R15, R15 ;  /* 0x0000000f0f0fb220 */ /* 0x010fe20000400000 */
[----:B------:R-:W-:-:S03]  /*12040*/  FSETP.GEU.AND P3, PT, R147, -126, PT ;  /* 0xc2fc00009300780b */ /* 0x000fc60003f6e000 */
[----:B------:R-:W-:-:S07]  /*12050*/  FSETP.GEU.AND P5, PT, R142, -126, PT ;  /* 0xc2fc00008e00780b */ /* 0x000fce0003fae000 */
[----:B------:R-:W-:Y:S01]  /*12060*/  @!P6 FMUL R143, R143, 0.5 ;  /* 0x3f0000008f8fe820 */ /* 0x000fe20000400000 */
[----:B-----5:R-:W-:Y:S01]  /*12070*/  @!P4 FMUL R25, R25, R25 ;  /* 0x000000191919c220 */ /* 0x020fe20000400000 */
[----:B------:R-:W-:Y:S02]  /*12080*/  FSETP.GEU.AND P4, PT, R139, -126, PT ;  /* 0xc2fc00008b00780b */ /* 0x000fe40003f8e000 */
[----:B------:R1:W2:Y:S01]  /*12090*/  MUFU.EX2 R37, R143 ;  /* 0x0000008f00257308 */ /* 0x0002a20000000800 */
[----:B------:R-:W-:Y:S01]  /*120a0*/  @!P3 FMUL R147, R147, 0.5 ;  /* 0x3f0000009393b820 */ /* 0x000fe20000400000 */
[----:B------:R-:W-:-:S06]  /*120b0*/  @!P5 FMUL R142, R142, 0.5 ;  /* 0x3f0000008e8ed820 */ /* 0x000fcc0000400000 */
[----:B------:R3:W4:Y:S01]  /*120c0*/  MUFU.EX2 R32, R147 ;  /* 0x0000009300207308 */ /* 0x0007220000000800 */
[----:B-1----:R-:W-:-:S02]  /*120d0*/  FFMA R143, R48, UR21, -R134 ;  /* 0x00000015308f7c23 */ /* 0x002fc40008000886 */
[----:B------:R-:W-:-:S05]  /*120e0*/  @!P4 FMUL R139, R139, 0.5 ;  /* 0x3f0000008b8bc820 */ /* 0x000fca0000400000 */
[----:B------:R1:W5:Y:S01]  /*120f0*/  MUFU.EX2 R36, R142 ;  /* 0x0000008e00247308 */ /* 0x0003620000000800 */
[----:B---3--:R-:W-:-:S01]  /*12100*/  FFMA R147, R41, UR21, -R134 ;  /* 0x0000001529937c23 */ /* 0x008fc20008000886 */
[----:B--2---:R-:W-:-:S06]  /*12110*/  @!P6 FMUL R37, R37, R37 ;  /* 0x000000252525e220 */ /* 0x004fcc0000400000 */
[----:B------:R2:W3:Y:S01]  /*12120*/  MUFU.EX2 R33, R139 ;  /* 0x0000008b00217308 */ /* 0x0004e20000000800 */
[----:B-1----:R-:W-:-:S01]  /*12130*/  FFMA R142, R45, UR21, -R134 ;  /* 0x000000152d8e7c23 */ /* 0x002fc20008000886 */
[----:B----4-:R-:W-:Y:S01]  /*12140*/  @!P3 FMUL R32, R32, R32 ;  /* 0x000000202020b220 */ /* 0x010fe20000400000 */
[----:B------:R-:W-:-:S03]  /*12150*/  FSETP.GEU.AND P3, PT, R146, -126, PT ;  /* 0xc2fc00009200780b */ /* 0x000fc60003f6e000 */
[----:B------:R-:W-:Y:S01]  /*12160*/  FSETP.GEU.AND P6, PT, R142, -126, PT ;  /* 0xc2fc00008e00780b */ /* 0x000fe20003fce000 */
[----:B--2---:R-:W-:-:S01]  /*12170*/  FFMA R139, R44, UR21, -R134 ;  /* 0x000000152c8b7c23 */ /* 0x004fc20008000886 */
[----:B-----5:R-:W-:-:S04]  /*12180*/  @!P5 FMUL R36, R36, R36 ;  /* 0x000000242424d220 */ /* 0x020fc80000400000 */
[----:B------:R-:W-:-:S04]  /*12190*/  FSETP.GEU.AND P5, PT, R139, -126, PT ;  /* 0xc2fc00008b00780b */ /* 0x000fc80003fae000 */
[----:B------:R-:W-:Y:S01]  /*121a0*/  @!P3 FMUL R146, R146, 0.5 ;  /* 0x3f0000009292b820 */ /* 0x000fe20000400000 */
[----:B---3--:R-:W-:Y:S01]  /*121b0*/  @!P4 FMUL R33, R33, R33 ;  /* 0x000000212121c220 */ /* 0x008fe20000400000 */
[----:B------:R-:W-:Y:S01]  /*121c0*/  FSETP.GEU.AND P4, PT, R147, -126, PT ;  /* 0xc2fc00009300780b */ /* 0x000fe20003f8e000 */
[----:B------:R-:W-:Y:S01]  /*121d0*/  @!P6 FMUL R142, R142, 0.5 ;  /* 0x3f0000008e8ee820 */ /* 0x000fe20000400000 */
[----:B------:R1:W2:Y:S05]  /*121e0*/  MUFU.EX2 R40, R146 ;  /* 0x0000009200287308 */ /* 0x0002aa0000000800 */
[----:B------:R-:W-:-:S03]  /*121f0*/  @!P5 FMUL R139, R139, 0.5 ;  /* 0x3f0000008b8bd820 */ /* 0x000fc60000400000 */
[----:B------:R3:W4:Y:S01]  /*12200*/  MUFU.EX2 R45, R142 ;  /* 0x0000008e002d7308 */ /* 0x0007220000000800 */
[----:B-1----:R-:W-:-:S02]  /*12210*/  FFMA R146, R49, UR21, -R134 ;  /* 0x0000001531927c23 */ /* 0x002fc40008000886 */
[----:B------:R-:W-:-:S05]  /*12220*/  @!P4 FMUL R147, R147, 0.5 ;  /* 0x3f0000009393c820 */ /* 0x000fca0000400000 */
[----:B------:R1:W5:Y:S01]  /*12230*/  MUFU.EX2 R44, R139 ;  /* 0x0000008b002c7308 */ /* 0x0003620000000800 */
[----:B--2---:R-:W-:Y:S01]  /*12240*/  @!P3 FMUL R40, R40, R40 ;  /* 0x000000282828b220 */ /* 0x004fe20000400000 */
[----:B------:R-:W-:Y:S01]  /*12250*/  FSETP.GEU.AND P3, PT, R143, -126, PT ;  /* 0xc2fc00008f00780b */ /* 0x000fe20003f6e000 */
[----:B---3--:R-:W-:-:S05]  /*12260*/  FFMA R142, R56, UR21, -R134 ;  /* 0x00000015388e7c23 */ /* 0x008fca0008000886 */
[----:B------:R2:W3:Y:S01]  /*12270*/  MUFU.EX2 R41, R147 ;  /* 0x0000009300297308 */ /* 0x0004e20000000800 */
[----:B-1----:R-:W-:-:S01]  /*12280*/  FFMA R139, R53, UR21, -R134 ;  /* 0x00000015358b7c23 */ /* 0x002fc20008000886 */
[----:B----4-:R-:W-:-:S04]  /*12290*/  @!P6 FMUL R45, R45, R45 ;  /* 0x0000002d2d2de220 */ /* 0x010fc80000400000 */
[----:B------:R-:W-:Y:S01]  /*122a0*/  FSETP.GEU.AND P6, PT, R139, -126, PT ;  /* 0xc2fc00008b00780b */ /* 0x000fe20003fce000 */
[----:B------:R-:W-:Y:S01]  /*122b0*/  @!P3 FMUL R143, R143, 0.5 ;  /* 0x3f0000008f8fb820 */ /* 0x000fe20000400000 */
[----:B--2---:R-:W-:Y:S01]  /*122c0*/  FFMA R147, R52, UR21, -R134 ;  /* 0x0000001534937c23 */ /* 0x004fe20008000886 */
[----:B-----5:R-:W-:Y:S02]  /*122d0*/  @!P5 FMUL R44, R44, R44 ;  /* 0x0000002c2c2cd220 */ /* 0x020fe40000400000 */
[----:B------:R1:W2:Y:S02]  /*122e0*/  MUFU.EX2 R48, R143 ;  /* 0x0000008f00307308 */ /* 0x0002a40000000800 */
[----:B------:R-:W-:Y:S01]  /*122f0*/  FSETP.GEU.AND P5, PT, R147, -126, PT ;  /* 0xc2fc00009300780b */ /* 0x000fe20003fae000 */
[----:B---3--:R-:W-:Y:S01]  /*12300*/  @!P4 FMUL R41, R41, R41 ;  /* 0x000000292929c220 */ /* 0x008fe20000400000 */
[----:B------:R-:W-:-:S04]  /*12310*/  FSETP.GEU.AND P4, PT, R146, -126, PT ;  /* 0xc2fc00009200780b */ /* 0x000fc80003f8e000 */
[----:B------:R-:W-:Y:S01]  /*12320*/  @!P6 FMUL R139, R139, 0.5 ;  /* 0x3f0000008b8be820 */ /* 0x000fe20000400000 */
[----:B-1----:R-:W-:-:S03]  /*12330*/  FFMA R143, R57, UR21, -R134 ;  /* 0x00000015398f7c23 */ /* 0x002fc60008000886 */
[----:B------:R1:W3:Y:S03]  /*12340*/  MUFU.EX2 R53, R139 ;  /* 0x0000008b00357308 */ /* 0x0002e60000000800 */
[----:B------:R-:W-:Y:S01]  /*12350*/  @!P5 FMUL R147, R147, 0.5 ;  /* 0x3f0000009393d820 */ /* 0x000fe20000400000 */
[----:B--2---:R-:W-:Y:S01]  /*12360*/  @!P3 FMUL R48, R48, R48 ;  /* 0x000000303030b220 */ /* 0x004fe20000400000 */
[----:B------:R-:W-:-:S03]  /*12370*/  FSETP.GEU.AND P3, PT, R142, -126, PT ;  /* 0xc2fc00008e00780b */ /* 0x000fc60003f6e000 */
[----:B------:R2:W4:Y:S01]  /*12380*/  MUFU.EX2 R52, R147 ;  /* 0x0000009300347308 */ /* 0x0005220000000800 */
[----:B------:R-:W-:Y:S01]  /*12390*/  @!P4 FMUL R146, R146, 0.5 ;  /* 0x3f0000009292c820 */ /* 0x000fe20000400000 */
[----:B-1----:R-:W-:-:S06]  /*123a0*/  FFMA R139, R64, UR21, -R134 ;  /* 0x00000015408b7c23 */ /* 0x002fcc0008000886 */
[----:B------:R1:W5:Y:S01]  /*123b0*/  MUFU.EX2 R49, R146 ;  /* 0x0000009200317308 */ /* 0x0003620000000800 */
[----:B--2---:R-:W-:-:S01]  /*123c0*/  FFMA R147, R61, UR21, -R134 ;  /* 0x000000153d937c23 */ /* 0x004fc20008000886 */
[----:B---3--:R-:W-:Y:S01]  /*123d0*/  @!P6 FMUL R53, R53, R53 ;  /* 0x000000353535e220 */ /* 0x008fe20000400000 */
[----:B------:R-:W-:-:S03]  /*123e0*/  @!P3 FMUL R142, R142, 0.5 ;  /* 0x3f0000008e8eb820 */ /* 0x000fc60000400000 */
[----:B------:R-:W-:Y:S02]  /*123f0*/  FSETP.GEU.AND P6, PT, R147, -126, PT ;  /* 0xc2fc00009300780b */ /* 0x000fe40003fce000 */
[----:B------:R2:W3:Y:S01]  /*12400*/  MUFU.EX2 R56, R142 ;  /* 0x0000008e00387308 */ /* 0x0004e20000000800 */
[----:B-1----:R-:W-:-:S01]  /*12410*/  FFMA R146, R60, UR21, -R134 ;  /* 0x000000153c927c23 */ /* 0x002fc20008000886 */
[----:B----4-:R-:W-:-:S04]  /*12420*/  @!P5 FMUL R52, R52, R52 ;  /* 0x000000343434d220 */ /* 0x010fc80000400000 */
[----:B------:R-:W-:Y:S01]  /*12430*/  FSETP.GEU.AND P5, PT, R146, -126, PT ;  /* 0xc2fc00009200780b */ /* 0x000fe20003fae000 */
[----:B-----5:R-:W-:Y:S01]  /*12440*/  @!P4 FMUL R49, R49, R49 ;  /* 0x000000313131c220 */ /* 0x020fe20000400000 */
[----:B------:R-:W-:-:S03]  /*12450*/  FSETP.GEU.AND P4, PT, R143, -126, PT ;  /* 0xc2fc00008f00780b */ /* 0x000fc60003f8e000 */
[----:B------:R-:W-:Y:S01]  /*12460*/  @!P6 FMUL R147, R147, 0.5 ;  /* 0x3f0000009393e820 */ /* 0x000fe20000400000 */
[----:B--2---:R-:W-:-:S03]  /*12470*/  FFMA R142, R65, UR21, -R134 ;  /* 0x00000015418e7c23 */ /* 0x004fc60008000886 */
[----:B------:R1:W2:Y:S01]  /*12480*/  MUFU.EX2 R61, R147 ;  /* 0x00000093003d7308 */ /* 0x0002a20000000800 */
[----:B---3--:R-:W-:Y:S01]  /*12490*/  @!P3 FMUL R56, R56, R56 ;  /* 0x000000383838b220 */ /* 0x008fe20000400000 */
[----:B------:R-:W-:Y:S02]  /*124a0*/  FSETP.GEU.AND P3, PT, R139, -126, PT ;  /* 0xc2fc00008b00780b */ /* 0x000fe40003f6e000 */
[----:B------:R-:W-:-:S04]  /*124b0*/  @!P5 FMUL R146, R146, 0.5 ;  /* 0x3f0000009292d820 */ /* 0x000fc80000400000 */
[----:B------:R3:W4:Y:S01]  /*124c0*/  MUFU.EX2 R60, R146 ;  /* 0x00000092003c7308 */ /* 0x0007220000000800 */
[----:B------:R-:W-:Y:S01]  /*124d0*/  @!P4 FMUL R143, R143, 0.5 ;  /* 0x3f0000008f8fc820 */ /* 0x000fe20000400000 */
[----:B-1----:R-:W-:-:S06]  /*124e0*/  FFMA R147, R72, UR21, -R134 ;  /* 0x0000001548937c23 */ /* 0x002fcc0008000886 */
[----:B------:R1:W5:Y:S01]  /*124f0*/  MUFU.EX2 R57, R143 ;  /* 0x0000008f00397308 */ /* 0x0003620000000800 */
[----:B---3--:R-:W-:-:S01]  /*12500*/  FFMA R146, R69, UR21, -R134 ;  /* 0x0000001545927c23 */ /* 0x008fc20008000886 */
[----:B--2---:R-:W-:Y:S01]  /*12510*/  @!P6 FMUL R61, R61, R61 ;  /* 0x0000003d3d3de220 */ /* 0x004fe20000400000 */
        /* <DEDUP_REMOVED lines=93> */
[----:B------:R-:W-:Y:S01]  /*12af0*/  @!P5 FMUL R146, R146, 0.5 ;  /* 0x3f0000009292d820 */ /* 0x000fe20000400000 */
[----:B------:R-:W-:Y:S01]  /*12b00*/  FADD R215, R32, R93 ;  /* 0x0000005d20d77221 */ /* 0x000fe20000000000 */
[----:B------:R-:W-:Y:S02]  /*12b10*/  F2FP.SATFINITE.E4M3.F32.PACK_AB_MERGE_C R93, RZ, R93, RZ ;  /* 0x0000005dff5d723e */ /* 0x000fe400048070ff */
[----:B------:R3:W4:Y:S01]  /*12b20*/  MUFU.EX2 R97, R146 ;  /* 0x0000009200617308 */ /* 0x0007220000000800 */
[----:B------:R-:W-:Y:S01]  /*12b30*/  @!P4 FMUL R143, R143, 0.5 ;  /* 0x3f0000008f8fc820 */ /* 0x000fe20000400000 */
[----:B-1----:R-:W-:Y:S01]  /*12b40*/  FFMA R147, R113, UR21, -R134 ;  /* 0x0000001571937c23 */ /* 0x002fe20008000886 */
[----:B------:R-:W-:-:S05]  /*12b50*/  LOP3.LUT R93, R93, 0xff, RZ, 0xc0, !PT ;  /* 0x000000ff5d5d7812 */ /* 0x000fca00078ec0ff */
[----:B------:R1:W5:Y:S01]  /*12b60*/  MUFU.EX2 R100, R143 ;  /* 0x0000008f00647308 */ /* 0x0003620000000800 */
[----:B---3--:R-:W-:-:S01]  /*12b70*/  FFMA R146, R112, UR21, -R134 ;  /* 0x0000001570927c23 */ /* 0x008fc20008000886 */
[----:B--2---:R-:W-:Y:S01]  /*12b80*/  @!P6 FMUL R105, R105, R105 ;  /* 0x000000696969e220 */ /* 0x004fe20000400000 */
[----:B------:R-:W-:-:S03]  /*12b90*/  @!P3 FMUL R139, R139, 0.5 ;  /* 0x3f0000008b8bb820 */ /* 0x000fc60000400000 */
[----:B------:R-:W-:Y:S01]  /*12ba0*/  FSETP.GEU.AND P6, PT, R146, -126, PT ;  /* 0xc2fc00009200780b */ /* 0x000fe20003fce000 */
[----:B------:R-:W-:-:S01]  /*12bb0*/  FADD R202, R40, R105 ;  /* 0x0000006928ca7221 */ /* 0x000fc20000000000 */
[----:B------:R-:W2:Y:S01]  /*12bc0*/  MUFU.EX2 R104, R139 ;  /* 0x0000008b00687308 */ /* 0x000ea20000000800 */
[----:B-1----:R-:W-:-:S01]  /*12bd0*/  FFMA R143, R109, UR21, -R134 ;  /* 0x000000156d8f7c23 */ /* 0x002fc20008000886 */
[----:B----4-:R-:W-:Y:S01]  /*12be0*/  @!P5 FMUL R97, R97, R97 ;  /* 0x000000616161d220 */ /* 0x010fe20000400000 */
[----:B------:R-:W-:Y:S02]  /*12bf0*/  F2FP.SATFINITE.E4M3.F32.PACK_AB_MERGE_C R40, RZ, R40, RZ ;  /* 0x00000028ff28723e */ /* 0x000fe400048070ff */
[----:B------:R-:W-:Y:S02]  /*12c00*/  F2FP.SATFINITE.E4M3.F32.PACK_AB_MERGE_C R105, RZ, R105, RZ ;  /* 0x00000069ff69723e */ /* 0x000fe400048070ff */
[----:B------:R-:W-:Y:S01]  /*12c10*/  FSETP.GEU.AND P5, PT, R143, -126, PT ;  /* 0xc2fc00008f00780b */ /* 0x000fe20003fae000 */
[----:B-----5:R-:W-:Y:S01]  /*12c20*/  @!P4 FMUL R100, R100, R100 ;  /* 0x000000646464c220 */ /* 0x020fe20000400000 */
[----:B------:R-:W-:-:S02]  /*12c30*/  FSETP.GEU.AND P4, PT, R142, -126, PT ;  /* 0xc2fc00008e00780b */ /* 0x000fc40003f8e000 */
[----:B------:R-:W-:-:S04]  /*12c40*/  @!P6 FMUL R146, R146, 0.5 ;  /* 0x3f0000009292e820 */ /* 0x000fc80000400000 */
[----:B------:R1:W3:Y:S01]  /*12c50*/  MUFU.EX2 R113, R146 ;  /* 0x0000009200717308 */ /* 0x0002e20000000800 */
[----:B--2---:R-:W-:Y:S01]  /*12c60*/  @!P3 FMUL R104, R104, R104 ;  /* 0x000000686868b220 */ /* 0x004fe20000400000 */
[----:B------:R-:W-:-:S03]  /*12c70*/  FSETP.GEU.AND P3, PT, R147, -126, PT ;  /* 0xc2fc00009300780b */ /* 0x000fc60003f6e000 */
[----:B------:R-:W-:Y:S01]  /*12c80*/  @!P5 FMUL R143, R143, 0.5 ;  /* 0x3f0000008f8fd820 */ /* 0x000fe20000400000 */
[----:B------:R-:W-:-:S01]  /*12c90*/  FADD R204, R41, R104 ;  /* 0x0000006829cc7221 */ /* 0x000fc20000000000 */
[----:B------:R-:W-:Y:S01]  /*12ca0*/  F2FP.SATFINITE.E4M3.F32.PACK_AB_MERGE_C R41, RZ, R41, RZ ;  /* 0x00000029ff29723e */ /* 0x000fe200048070ff */
[----:B------:R-:W-:Y:S01]  /*12cb0*/  @!P4 FMUL R142, R142, 0.5 ;  /* 0x3f0000008e8ec820 */ /* 0x000fe20000400000 */
[----:B------:R2:W4:Y:S01]  /*12cc0*/  MUFU.EX2 R108, R143 ;  /* 0x0000008f006c7308 */ /* 0x0005220000000800 */
[----:B-1----:R-:W-:-:S01]  /*12cd0*/  FFMA R146, R125, UR21, -R134 ;  /* 0x000000157d927c23 */ /* 0x002fc20008000886 */
[----:B------:R-:W-:-:S04]  /*12ce0*/  F2FP.SATFINITE.E4M3.F32.PACK_AB_MERGE_C R104, RZ, R104, RZ ;  /* 0x00000068ff68723e */ /* 0x000fc800048070ff */
[----:B------:R-:W-:Y:S01]  /*12cf0*/  LOP3.LUT R104, R104, 0xffff, RZ, 0xc0, !PT ;  /* 0x0000ffff68687812 */ /* 0x000fe200078ec0ff */
[----:B------:R-:W-:Y:S01]  /*12d00*/  @!P3 FMUL R147, R147, 0.5 ;  /* 0x3f0000009393b820 */ /* 0x000fe20000400000 */
[----:B------:R1:W5:Y:S01]  /*12d10*/  MUFU.EX2 R109, R142 ;  /* 0x0000008e006d7308 */ /* 0x0003620000000800 */
[----:B---3--:R-:W-:Y:S01]  /*12d20*/  @!P6 FMUL R113, R113, R113 ;  /* 0x000000717171e220 */ /* 0x008fe20000400000 */
[----:B--2---:R-:W-:-:S06]  /*12d30*/  FFMA R143, R133, UR21, -R134 ;  /* 0x00000015858f7c23 */ /* 0x004fcc0008000886 */
[----:B------:R2:W3:Y:S01]  /*12d40*/  MUFU.EX2 R112, R147 ;  /* 0x0000009300707308 */ /* 0x0004e20000000800 */
[----:B-1----:R-:W-:-:S01]  /*12d50*/  FFMA R142, R121, UR21, -R134 ;  /* 0x00000015798e7c23 */ /* 0x002fc20008000886 */
[----:B----4-:R-:W-:Y:S01]  /*12d60*/  @!P5 FMUL R108, R108, R108 ;  /* 0x0000006c6c6cd220 */ /* 0x010fe20000400000 */
[----:B------:R-:W-:-:S03]  /*12d70*/  FSETP.GEU.AND P5, PT, R120, -126, PT ;  /* 0xc2fc00007800780b */ /* 0x000fc60003fae000 */
[----:B------:R-:W-:Y:S01]  /*12d80*/  FSETP.GEU.AND P6, PT, R142, -126, PT ;  /* 0xc2fc00008e00780b */ /* 0x000fe20003fce000 */
[----:B------:R-:W-:-:S01]  /*12d90*/  FADD R214, R45, R108 ;  /* 0x0000006c2dd67221 */ /* 0x000fc20000000000 */
[----:B------:R-:W-:Y:S01]  /*12da0*/  F2FP.SATFINITE.E4M3.F32.PACK_AB_MERGE_C R45, RZ, R45, RZ ;  /* 0x0000002dff2d723e */ /* 0x000fe200048070ff */
[----:B-----5:R-:W-:Y:S01]  /*12db0*/  @!P4 FMUL R109, R109, R109 ;  /* 0x0000006d6d6dc220 */ /* 0x020fe20000400000 */
[----:B------:R-:W-:Y:S01]  /*12dc0*/  FSETP.GEU.AND P4, PT, R150, -126, PT ;  /* 0xc2fc00009600780b */ /* 0x000fe20003f8e000 */
[----:B--2---:R-:W-:-:S01]  /*12dd0*/  FFMA R147, R132, UR21, -R134 ;  /* 0x0000001584937c23 */ /* 0x004fc20008000886 */
[----:B------:R-:W-:Y:S01]  /*12de0*/  FFMA R132, R145, UR21, -R134 ;  /* 0x0000001591847c23 */ /* 0x000fe20008000886 */
[----:B------:R-:W-:-:S01]  /*12df0*/  FADD R145, R43, R106 ;  /* 0x0000006a2b917221 */ /* 0x000fc20000000000 */
[----:B------:R-:W-:Y:S01]  /*12e00*/  FADD R212, R44, R109 ;  /* 0x0000006d2cd47221 */ /* 0x000fe20000000000 */
[----:B------:R-:W-:Y:S01]  /*12e10*/  F2FP.SATFINITE.E4M3.F32.PACK_AB_MERGE_C R44, RZ, R44, RZ ;  /* 0x0000002cff2c723e */ /* 0x000fe200048070ff */
[----:B------:R-:W-:Y:S01]  /*12e20*/  @!P5 FMUL R120, R120, 0.5 ;  /* 0x3f0000007878d820 */ /* 0x000fe20000400000 */
[----:B---3--:R-:W-:Y:S01]  /*12e30*/  @!P3 FMUL R112, R112, R112 ;  /* 0x000000707070b220 */ /* 0x008fe20000400000 */
[----:B------:R-:W-:Y:S01]  /*12e40*/  FSETP.GEU.AND P3, PT, R124, -126, PT ;  /* 0xc2fc00007c00780b */ /* 0x000fe20003f6e000 */
[----:B------:R-:W-:Y:S01]  /*12e50*/  @!P6 FMUL R142, R142, 0.5 ;  /* 0x3f0000008e8ee820 */ /* 0x000fe20000400000 */
[----:B------:R-:W1:Y:S01]  /*12e60*/  MUFU.EX2 R139, R120 ;  /* 0x00000078008b7308 */ /* 0x000e620000000800 */
[----:B------:R-:W-:-:S01]  /*12e70*/  FADD R208, R208, R145 ;  /* 0x00000091d0d07221 */ /* 0x000fc20000000000 */
[----:B------:R-:W-:Y:S01]  /*12e80*/  FADD R145, R20, R79 ;  /* 0x0000004f14917221 */ /* 0x000fe20000000000 */
[----:B------:R-:W-:Y:S01]  /*12e90*/  @!P4 FMUL R150, R150, 0.5 ;  /* 0x3f0000009696c820 */ /* 0x000fe20000400000 */
[----:B------:R-:W-:-:S02]  /*12ea0*/  LOP3.LUT R45, R45, 0xffff, RZ, 0xc0, !PT ;  /* 0x0000ffff2d2d7812 */ /* 0x000fc400078ec0ff */
[----:B------:R-:W-:Y:S02]  /*12eb0*/  F2FP.SATFINITE.E4M3.F32.PACK_AB_MERGE_C R109, RZ, R109, RZ ;  /* 0x0000006dff6d723e */ /* 0x000fe400048070ff */
[----:B------:R2:W3:Y:S01]  /*12ec0*/  MUFU.EX2 R116, R142 ;  /* 0x0000008e00747308 */ /* 0x0004e20000000800 */
[----:B------:R-:W-:Y:S02]  /*12ed0*/  F2FP.SATFINITE.E4M3.F32.PACK_AB_MERGE_C R108, RZ, R108, RZ ;  /* 0x0000006cff6c723e */ /* 0x000fe400048070ff */
[----:B------:R-:W-:Y:S01]  /*12ee0*/  @!P3 FMUL R124, R124, 0.5 ;  /* 0x3f0000007c7cb820 */ /* 0x000fe20000400000 */
[----:B------:R-:W-:Y:S02]  /*12ef0*/  F2FP.SATFINITE.E4M3.F32.PACK_AB_MERGE_C R20, RZ, R20, RZ ;  /* 0x00000014ff14723e */ /* 0x000fe400048070ff */
[----:B------:R-:W-:Y:S02]  /*12f00*/  F2FP.SATFINITE.E4M3.F32.PACK_AB_MERGE_C R43, RZ, R43, RZ ;  /* 0x0000002bff2b723e */ /* 0x000fe400048070ff */
[----:B------:R4:W5:Y:S01]  /*12f10*/  MUFU.EX2 R121, R150 ;  /* 0x0000009600797308 */ /* 0x0009620000000800 */
[----:B-1----:R-:W-:Y:S01]  /*12f20*/  @!P5 FMUL R139, R139, R139 ;  /* 0x0000008b8b8bd220 */ /* 0x002fe20000400000 */
[----:B------:R-:W-:Y:S01]  /*12f30*/  FSETP.GEU.AND P5, PT, R128, -126, PT ;  /* 0xc2fc00008000780b */ /* 0x000fe20003fae000 */
[----:B--2---:R-:W-:-:S01]  /*12f40*/  FFMA R142, R149, UR21, -R134 ;  /* 0x00000015958e7c23 */ /* 0x004fc20008000886 */
[----:B------:R-:W-:Y:S01]  /*12f50*/  FADD R149, R66, R131 ;  /* 0x0000008342957221 */ /* 0x000fe20000000000 */
[----:B------:R-:W-:-:S02]  /*12f60*/  LOP3.LUT R20, R20, 0xffff, RZ, 0xc0, !PT ;  /* 0x0000ffff14147812 */ /* 0x000fc400078ec0ff */
[----:B------:R-:W-:Y:S01]  /*12f70*/  F2FP.SATFINITE.E4M3.F32.PACK_AB_MERGE_C R131, RZ, R131, RZ ;  /* 0x00000083ff83723e */ /* 0x000fe200048070ff */
[----:B------:R1:W2:Y:S01]  /*12f80*/  MUFU.EX2 R125, R124 ;  /* 0x0000007c007d7308 */ /* 0x0002a20000000800 */
[----:B---3--:R-:W-:Y:S01]  /*12f90*/  @!P6 FMUL R116, R116, R116 ;  /* 0x000000747474e220 */ /* 0x008fe20000400000 */
[----:B------:R-:W-:Y:S01]  /*12fa0*/  FSETP.GEU.AND P6, PT, R129, -126, PT ;  /* 0xc2fc00008100780b */ /* 0x000fe20003fce000 */
[----:B----4-:R-:W-:-:S01]  /*12fb0*/  FADD R150, R24, R87 ;  /* 0x0000005718967221 */ /* 0x010fc20000000000 */
[----:B------:R-:W-:Y:S02]  /*12fc0*/  F2FP.SATFINITE.E4M3.F32.PACK_AB_MERGE_C R24, RZ, R24, RZ ;  /* 0x00000018ff18723e */ /* 0x000fe400048070ff */
[----:B------:R-:W-:Y:S01]  /*12fd0*/  LOP3.LUT R43, R43, 0xffff, RZ, 0xc0, !PT ;  /* 0x0000ffff2b2b7812 */ /* 0x000fe200078ec0ff */
[----:B------:R-:W-:Y:S01]  /*12fe0*/  @!P5 FMUL R128, R128, 0.5 ;  /* 0x3f0000008080d820 */ /* 0x000fe20000400000 */
[----:B------:R-:W-:-:S01]  /*12ff0*/  FADD R150, R150, R207 ;  /* 0x000000cf96967221 */ /* 0x000fc20000000000 */
[----:B-----5:R-:W-:Y:S01]  /*13000*/  @!P4 FMUL R121, R121, R121 ;  /* 0x000000797979c220 */ /* 0x020fe20000400000 */
[----:B------:R-:W-:Y:S01]  /*13010*/  FSETP.GEU.AND P4, PT, R146, -126, PT ;  /* 0xc2fc00009200780b */ /* 0x000fe20003f8e000 */
[----:B------:R3:W4:Y:S01]  /*13020*/  MUFU.EX2 R11, R128 ;  /* 0x00000080000b7308 */ /* 0x0007220000000800 */
[----:B-1----:R-:W-:-:S01]  /*13030*/  FFMA R124, R101, UR21, -R134 ;  /* 0x00000015657c7c23 */ /* 0x002fc20008000886 */
[----:B------:R-:W-:Y:S01]  /*13040*/  FFMA R101, R148, UR21, -R134 ;  /* 0x0000001594657c23 */ /* 0x000fe20008000886 */
[----:B------:R-:W-:-:S01]  /*13050*/  FADD R134, R47, R110 ;  /* 0x0000006e2f867221 */ /* 0x000fc20000000000 */
[----:B------:R-:W-:Y:S01]  /*13060*/  @!P6 FMUL R129, R129, 0.5 ;  /* 0x3f0000008181e820 */ /* 0x000fe20000400000 */
[----:B------:R-:W-:-:S01]  /*13070*/  FADD R148, R35, R98 ;  /* 0x0000006223947221 */ /* 0x000fc20000000000 */
[----:B--2---:R-:W-:Y:S01]  /*13080*/  @!P3 FMUL R125, R125, R125 ;  /* 0x0000007d7d7db220 */ /* 0x004fe20000400000 */
[----:B------:R-:W-:Y:S01]  /*13090*/  FSETP.GEU.AND P3, PT, R147, -126, PT ;  /* 0xc2fc00009300780b */ /* 0x000fe20003f6e000 */
[----:B------:R1:W2:Y:S01]  /*130a0*/  MUFU.EX2 R10, R129 ;  /* 0x00000081000a7308 */ /* 0x0002a20000000800 */
[----:B---3--:R-:W-:-:S01]  /*130b0*/  FADD R128, R58, R123 ;  /* 0x0000007b3a807221 */ /* 0x008fc20000000000 */
[----:B------:R-:W-:Y:S01]  /*130c0*/  FADD R145, R145, R134 ;  /* 0x0000008691917221 */ /* 0x000fe20000000000 */
[----:B------:R-:W-:-:S01]  /*130d0*/  FADD R134, R50, R115 ;  /* 0x0000007332867221 */ /* 0x000fc20000000000 */
[----:B------:R-:W-:Y:S01]  /*130e0*/  @!P4 FMUL R146, R146, 0.5 ;  /* 0x3f0000009292c820 */ /* 0x000fe20000400000 */
[----:B------:R-:W-:-:S01]  /*130f0*/  FADD R141, R141, R128 ;  /* 0x000000808d8d7221 */ /* 0x000fc20000000000 */
[----:B------:R-:W-:Y:S01]  /*13100*/  FADD R128, R59, R122 ;  /* 0x0000007a3b807221 */ /* 0x000fe20000000000 */
[----:B------:R-:W-:-:S01]  /*13110*/  FADD R203, R203, R134 ;  /* 0x00000086cbcb7221 */ /* 0x000fc20000000000 */
[----:B------:R3:W5:Y:S01]  /*13120*/  MUFU.EX2 R120, R146 ;  /* 0x0000009200787308 */ /* 0x0007620000000800 */
[----:B----4-:R-:W-:Y:S01]  /*13130*/  @!P5 FMUL R11, R11, R11 ;  /* 0x0000000b0b0bd220 */ /* 0x010fe20000400000 */
[----:B------:R-:W-:Y:S01]  /*13140*/  FSETP.GEU.AND P5, PT, R137, -126, PT ;  /* 0xc2fc00008900780b */ /* 0x000fe20003fae000 */
[----:B-1----:R-:W-:-:S01]  /*13150*/  FADD R129, R42, R107 ;  /* 0x0000006b2a817221 */ /* 0x002fc20000000000 */
[----:B------:R-:W-:Y:S01]  /*13160*/  @!P3 FMUL R147, R147, 0.5 ;  /* 0x3f0000009393b820 */ /* 0x000fe20000400000 */
[----:B------:R-:W-:-:S01]  /*13170*/  FADD R209, R209, R128 ;  /* 0x00000080d1d17221 */ /* 0x000fc20000000000 */
[----:B------:R-:W-:Y:S01]  /*13180*/  FADD R207, R25, R92 ;  /* 0x0000005c19cf7221 */ /* 0x000fe20000000000 */
[----:B------:R-:W-:-:S01]  /*13190*/  FADD R210, R210, R129 ;  /* 0x00000081d2d27221 */ /* 0x000fc20000000000 */
[----:B------:R1:W4:Y:S01]  /*131a0*/  MUFU.EX2 R133, R147 ;  /* 0x0000009300857308 */ /* 0x0003220000000800 */
[----:B--2---:R-:W-:Y:S01]  /*131b0*/  @!P6 FMUL R10, R10, R10 ;  /* 0x0000000a0a0ae220 */ /* 0x004fe20000400000 */
[----:B------:R-:W-:Y:S01]  /*131c0*/  FSETP.GEU.AND P6, PT, R140, -126, PT ;  /* 0xc2fc00008c00780b */ /* 0x000fe20003fce000 */
[----:B---3--:R-:W-:-:S01]  /*131d0*/  FADD R146, R34, R99 ;  /* 0x0000006322927221 */ /* 0x008fc20000000000 */
[----:B------:R-:W-:Y:S01]  /*131e0*/  FADD R218, R64, R11 ;  /* 0x0000000b40da7221 */ /* 0x000fe20000000000 */
[----:B------:R-:W-:-:S01]  /*131f0*/  FADD R220, R65, R10 ;  /* 0x0000000a41dc7221 */ /* 0x000fc20000000000 */
[----:B------:R-:W-:Y:S01]  /*13200*/  FADD R141, R210, R141 ;  /* 0x0000008dd28d7221 */ /* 0x000fe20000000000 */
[----:B------:R-:W-:Y:S01]  /*13210*/  @!P5 FMUL R137, R137, 0.5 ;  /* 0x3f0000008989d820 */ /* 0x000fe20000400000 */
[----:B------:R-:W-:Y:S01]  /*13220*/  FADD R146, R146, R149 ;  /* 0x0000009592927221 */ /* 0x000fe20000000000 */
[----:B-----5:R-:W-:Y:S01]  /*13230*/  @!P4 FMUL R120, R120, R120 ;  /* 0x000000787878c220 */ /* 0x020fe20000400000 */
[----:B------:R-:W-:Y:S01]  /*13240*/  FSETP.GEU.AND P4, PT, R136, -126, PT ;  /* 0xc2fc00008800780b */ /* 0x000fe20003f8e000 */
[----:B------:R-:W2:Y:S01]  /*13250*/  MUFU.EX2 R128, R137 ;  /* 0x0000008900807308 */ /* 0x000ea20000000800 */
[----:B-1----:R-:W-:-:S01]  /*13260*/  FADD R147, R46, R111 ;  /* 0x0000006f2e937221 */ /* 0x002fc20000000000 */
[----:B------:R-:W-:Y:S01]  /*13270*/  FADD R149, R54, R119 ;  /* 0x0000007736957221 */ /* 0x000fe20000000000 */
[----:B------:R-:W-:-:S01]  /*13280*/  FADD R215, R215, R218 ;  /* 0x000000dad7d77221 */ /* 0x000fc20000000000 */
[----:B------:R-:W-:Y:S01]  /*13290*/  @!P6 FMUL R140, R140, 0.5 ;  /* 0x3f0000008c8ce820 */ /* 0x000fe20000400000 */
[----:B------:R-:W-:-:S01]  /*132a0*/  FADD R144, R144, R147 ;  /* 0x0000009390907221 */ /* 0x000fc20000000000 */
[----:B----4-:R-:W-:Y:S01]  /*132b0*/  @!P3 FMUL R133, R133, R133 ;  /* 0x000000858585b220 */ /* 0x010fe20000400000 */
[----:B------:R-:W-:Y:S01]  /*132c0*/  FSETP.GEU.AND P3, PT, R117, -126, PT ;  /* 0xc2fc00007500780b */ /* 0x000fe20003f6e000 */
[----:B------:R1:W3:Y:S01]  /*132d0*/  MUFU.EX2 R137, R140 ;  /* 0x0000008c00897308 */ /* 0x0002e20000000800 */
[----:B------:R-:W-:-:S01]  /*132e0*/  FADD R147, R63, R126 ;  /* 0x0000007e3f937221 */ /* 0x000fc20000000000 */
[----:B------:R-:W-:Y:S01]  /*132f0*/  FADD R200, R200, R149 ;  /* 0x00000095c8c87221 */ /* 0x000fe20000000000 */
[----:B------:R-:W-:-:S01]  /*13300*/  FADD R149, R39, R102 ;  /* 0x0000006627957221 */ /* 0x000fc20000000000 */
[----:B------:R-:W-:Y:S01]  /*13310*/  @!P4 FMUL R136, R136, 0.5 ;  /* 0x3f0000008888c820 */ /* 0x000fe20000400000 */
[----:B------:R-:W-:-:S01]  /*13320*/  FADD R206, R206, R147 ;  /* 0x00000093cece7221 */ /* 0x000fc20000000000 */
[----:B------:R-:W-:Y:S01]  /*13330*/  FADD R147, R67, R130 ;  /* 0x0000008243937221 */ /* 0x000fe20000000000 */
[----:B------:R-:W-:-:S01]  /*13340*/  FADD R218, R49, R112 ;  /* 0x0000007031da7221 */ /* 0x000fc20000000000 */
[----:B------:R4:W5:Y:S01]  /*13350*/  MUFU.EX2 R129, R136 ;  /* 0x0000008800817308 */ /* 0x0009620000000800 */
[----:B--2---:R-:W-:Y:S01]  /*13360*/  @!P5 FMUL R128, R128, R128 ;  /* 0x000000808080d220 */ /* 0x004fe20000400000 */
[----:B------:R-:W-:Y:S01]  /*13370*/  FSETP.GEU.AND P5, PT, R132, -126, PT ;  /* 0xc2fc00008400780b */ /* 0x000fe20003fae000 */
[----:B------:R-:W-:-:S01]  /*13380*/  FADD R148, R148, R147 ;  /* 0x0000009394947221 */ /* 0x000fc20000000000 */
[----:B------:R-:W-:Y:S01]  /*13390*/  @!P3 FMUL R117, R117, 0.5 ;  /* 0x3f0000007575b820 */ /* 0x000fe20000400000 */
[----:B------:R-:W-:-:S01]  /*133a0*/  FADD R147, R38, R103 ;  /* 0x0000006726937221 */ /* 0x000fc20000000000 */
[----:B------:R-:W-:Y:S01]  /*133b0*/  FADD R213, R73, R128 ;  /* 0x0000008049d57221 */ /* 0x000fe20000000000 */
[----:B-1----:R-:W-:-:S01]  /*133c0*/  FADD R140, R71, R138 ;  /* 0x0000008a478c7221 */ /* 0x002fc20000000000 */
[----:B------:R-:W1:Y:S01]  /*133d0*/  MUFU.EX2 R134, R117 ;  /* 0x0000007500867308 */ /* 0x000e620000000800 */
[----:B---3--:R-:W-:Y:S01]  /*133e0*/  @!P6 FMUL R137, R137, R137 ;  /* 0x000000898989e220 */ /* 0x008fe20000400000 */
[----:B------:R-:W-:Y:S01]  /*133f0*/  FSETP.GEU.AND P6, PT, R101, -126, PT ;  /* 0xc2fc00006500780b */ /* 0x000fe20003fce000 */
[----:B----4-:R-:W-:-:S01]  /*13400*/  FADD R136, R62, R127 ;  /* 0x0000007f3e887221 */ /* 0x010fc20000000000 */
[----:B------:R-:W-:Y:S01]  /*13410*/  FADD R204, R204, R213 ;  /* 0x000000d5cccc7221 */ /* 0x000fe20000000000 */
[----:B------:R-:W-:-:S01]  /*13420*/  FADD R213, R76, R137 ;  /* 0x000000894cd57221 */ /* 0x000fc20000000000 */
[----:B------:R-:W-:Y:S01]  /*13430*/  FADD R149, R149, R140 ;  /* 0x0000008c95957221 */ /* 0x000fe20000000000 */
[----:B------:R-:W-:Y:S01]  /*13440*/  @!P5 FMUL R132, R132, 0.5 ;  /* 0x3f0000008484d820 */ /* 0x000fe20000400000 */
[----:B------:R-:W-:Y:S01]  /*13450*/  FADD R205, R205, R136 ;  /* 0x00000088cdcd7221 */ /* 0x000fe20000000000 */
[----:B-----5:R-:W-:Y:S01]  /*13460*/  @!P4 FMUL R129, R129, R129 ;  /* 0x000000818181c220 */ /* 0x020fe20000400000 */
[----:B------:R-:W-:Y:S01]  /*13470*/  FSETP.GEU.AND P4, PT, R151, -126, PT ;  /* 0xc2fc00009700780b */ /* 0x000fe20003f8e000 */
[----:B------:R-:W-:-:S01]  /*13480*/  FADD R136, R51, R114 ;  /* 0x0000007233887221 */ /* 0x000fc20000000000 */
[----:B------:R-:W-:Y:S01]  /*13490*/  FADD R212, R212, R213 ;  /* 0x000000d5d4d47221 */ /* 0x000fe20000000000 */
[----:B------:R-:W2:Y:S01]  /*134a0*/  MUFU.EX2 R132, R132 ;  /* 0x0000008400847308 */ /* 0x000ea20000000800 */
[----:B------:R-:W-:-:S01]  /*134b0*/  FADD R211, R72, R129 ;  /* 0x0000008148d37221 */ /* 0x000fc20000000000 */
[----:B------:R-:W-:Y:S01]  /*134c0*/  @!P6 FMUL R101, R101, 0.5 ;  /* 0x3f0000006565e820 */ /* 0x000fe20000400000 */
[----:B------:R-:W-:-:S01]  /*134d0*/  FADD R201, R201, R136 ;  /* 0x00000088c9c97221 */ /* 0x000fc20000000000 */
[----:B------:R-:W-:Y:S01]  /*134e0*/  FADD R136, R70, R13 ;  /* 0x0000000d46887221 */ /* 0x000fe20000000000 */
[----:B-1----:R-:W-:Y:S01]  /*134f0*/  @!P3 FMUL R134, R134, R134 ;  /* 0x000000868686b220 */ /* 0x002fe20000400000 */
[----:B------:R-:W-:Y:S01]  /*13500*/  FSETP.GEU.AND P3, PT, R124, -126, PT ;  /* 0xc2fc00007c00780b */ /* 0x000fe20003f6e000 */
[----:B------:R-:W-:-:S01]  /*13510*/  FADD R202, R202, R211 ;  /* 0x000000d3caca7221 */ /* 0x000fc20000000000 */
[----:B------:R-:W1:Y:S01]  /*13520*/  MUFU.EX2 R101, R101 ;  /* 0x0000006500657308 */ /* 0x000e620000000800 */
[----:B------:R-:W-:-:S01]  /*13530*/  FADD R147, R147, R136 ;  /* 0x0000008893937221 */ /* 0x000fc20000000000 */
[----:B------:R-:W-:Y:S01]  /*13540*/  @!P4 FMUL R151, R151, 0.5 ;  /* 0x3f0000009797c820 */ /* 0x000fe20000400000 */
[----:B------:R-:W-:-:S01]  /*13550*/  FADD R136, R56, R139 ;  /* 0x0000008b38887221 */ /* 0x000fc20000000000 */
[----:B------:R-:W-:Y:S01]  /*13560*/  FADD R140, R61, R120 ;  /* 0x000000783d8c7221 */ /* 0x000fe20000000000 */
[----:B------:R-:W-:-:S01]  /*13570*/  FADD R211, R28, R89 ;  /* 0x000000591cd37221 */ /* 0x000fc20000000000 */
[----:B------:R-:W-:Y:S01]  /*13580*/  FADD R213, R29, R96 ;  /* 0x000000601dd57221 */ /* 0x000fe20000000000 */
[----:B------:R-:W-:-:S01]  /*13590*/  FADD R217, R77, R134 ;  /* 0x000000864dd97221 */ /* 0x000fc20000000000 */
[----:B------:R3:W4:Y:S01]  /*135a0*/  MUFU.EX2 R117, R151 ;  /* 0x0000009700757308 */ /* 0x0007220000000800 */
[----:B--2---:R-:W-:Y:S01]  /*135b0*/  @!P5 FMUL R132, R132, R132 ;  /* 0x000000848484d220 */ /* 0x004fe20000400000 */
[----:B------:R-:W-:Y:S01]  /*135c0*/  FSETP.GEU.AND P5, PT, R143, -126, PT ;  /* 0xc2fc00008f00780b */ /* 0x000fe20003fae000 */
[----:B------:R-:W-:Y:S01]  /*135d0*/  @!P3 FMUL R124, R124, 0.5 ;  /* 0x3f0000007c7cb820 */ /* 0x000fe20000400000 */
[----:B------:R-:W-:Y:S01]  /*135e0*/  FADD R213, R213, R140 ;  /* 0x0000008cd5d57221 */ /* 0x000fe20000000000 */
[----:B------:R-:W-:-:S01]  /*135f0*/  FADD R214, R214, R217 ;  /* 0x000000d9d6d67221 */ /* 0x000fc20000000000 */
[----:B------:R-:W-:Y:S01]  /*13600*/  FADD R217, R33, R100 ;  /* 0x0000006421d97221 */ /* 0x000fe20000000000 */
[----:B------:R-:W-:-:S01]  /*13610*/  FADD R221, R81, R132 ;  /* 0x0000008451dd7221 */ /* 0x000fc20000000000 */
[----:B------:R-:W-:Y:S01]  /*13620*/  FADD R150, R150, R149 ;  /* 0x0000009596967221 */ /* 0x000fe20000000000 */
[----:B-1----:R-:W-:Y:S01]  /*13630*/  @!P6 FMUL R101, R101, R101 ;  /* 0x000000656565e220 */ /* 0x002fe20000400000 */
[----:B------:R-:W-:Y:S01]  /*13640*/  FSETP.GEU.AND P6, PT, R142, -126, PT ;  /* 0xc2fc00008e00780b */ /* 0x000fe20003fce000 */
[----:B---3--:R-:W-:-:S01]  /*13650*/  FADD R151, R15, R88 ;  /* 0x000000580f977221 */ /* 0x008fc20000000000 */
[----:B------:R-:W1:Y:S01]  /*13660*/  MUFU.EX2 R124, R124 ;  /* 0x0000007c007c7308 */ /* 0x000e620000000800 */
[----:B------:R-:W-:-:S01]  /*13670*/  FADD R217, R217, R220 ;  /* 0x000000dcd9d97221 */ /* 0x000fc20000000000 */
[----:B------:R-:W-:Y:S01]  /*13680*/  FADD R220, R52, R121 ;  /* 0x0000007934dc7221 */ /* 0x000fe20000000000 */
[----:B------:R-:W-:-:S01]  /*13690*/  FADD R151, R151, R136 ;  /* 0x0000008897977221 */ /* 0x000fc20000000000 */
[----:B------:R-:W-:Y:S01]  /*136a0*/  FADD R136, R57, R116 ;  /* 0x0000007439887221 */ /* 0x000fe20000000000 */
[----:B----4-:R-:W-:Y:S01]  /*136b0*/  @!P4 FMUL R117, R117, R117 ;  /* 0x000000757575c220 */ /* 0x010fe20000400000 */
[----:B------:R-:W-:Y:S01]  /*136c0*/  FSETP.GEU.AND P4, PT, R216, -126, PT ;  /* 0xc2fc0000d800780b */ /* 0x000fe20003f8e000 */
[----:B------:R-:W-:Y:S01]  /*136d0*/  @!P5 FMUL R143, R143, 0.5 ;  /* 0x3f0000008f8fd820 */ /* 0x000fe20000400000 */
[----:B------:R-:W-:Y:S01]  /*136e0*/  FADD R207, R207, R136 ;  /* 0x00000088cfcf7221 */ /* 0x000fe20000000000 */
[----:B------:R-:W-:-:S01]  /*136f0*/  FADD R136, R60, R125 ;  /* 0x0000007d3c887221 */ /* 0x000fc20000000000 */
[----:B------:R-:W-:Y:S01]  /*13700*/  FADD R218, R218, R221 ;  /* 0x000000dddada7221 */ /* 0x000fe20000000000 */
[----:B------:R-:W-:Y:S01]  /*13710*/  @!P6 FMUL R142, R142, 0.5 ;  /* 0x3f0000008e8ee820 */ /* 0x000fe20000400000 */
[----:B------:R2:W3:Y:S01]  /*13720*/  MUFU.EX2 R140, R143 ;  /* 0x0000008f008c7308 */ /* 0x0004e20000000800 */
[----:B------:R-:W-:-:S01]  /*13730*/  FADD R211, R211, R136 ;  /* 0x00000088d3d37221 */ /* 0x000fc20000000000 */
[----:B------:R-:W-:Y:S01]  /*13740*/  FADD R219, R80, R117 ;  /* 0x0000007550db7221 */ /* 0x000fe20000000000 */
[----:B------:R-:W-:-:S01]  /*13750*/  FADD R145, R145, R206 ;  /* 0x000000ce91917221 */ /* 0x000fc20000000000 */
[----:B------:R-:W-:Y:S01]  /*13760*/  FADD R149, R151, R202 ;  /* 0x000000ca97957221 */ /* 0x000fe20000000000 */
[----:B-1----:R-:W-:Y:S01]  /*13770*/  @!P3 FMUL R124, R124, R124 ;  /* 0x0000007c7c7cb220 */ /* 0x002fe20000400000 */
[----:B------:R-:W-:Y:S01]  /*13780*/  FADD R151, R207, R204 ;  /* 0x000000cccf977221 */ /* 0x000fe20000000000 */
[----:B------:R-:W-:Y:S01]  /*13790*/  @!P4 FMUL R216, R216, 0.5 ;  /* 0x3f000000d8d8c820 */ /* 0x000fe20000400000 */
[----:B------:R-:W1:Y:S01]  /*137a0*/  MUFU.EX2 R142, R142 ;  /* 0x0000008e008e7308 */ /* 0x000e620000000800 */
[----:B--2---:R-:W-:-:S01]  /*137b0*/  FADD R143, R84, R101 ;  /* 0x00000065548f7221 */ /* 0x004fc20000000000 */
[----:B------:R-:W-:Y:S01]  /*137c0*/  F2FP.SATFINITE.E4M3.F32.PACK_AB_MERGE_C R15, RZ, R15, RZ ;  /* 0x0000000fff0f723e */ /* 0x000fe200048070ff */
[----:B------:R-:W-:-:S01]  /*137d0*/  FADD R144, R144, R205 ;  /* 0x000000cd90907221 */ /* 0x000fc20000000000 */
[----:B------:R-:W-:Y:S01]  /*137e0*/  F2FP.SATFINITE.E4M3.F32.PACK_AB_MERGE_C R25, RZ, R25, RZ ;  /* 0x00000019ff19723e */ /* 0x000fe200048070ff */
[----:B------:R-:W-:-:S01]  /*137f0*/  FADD R220, R220, R143 ;  /* 0x0000008fdcdc7221 */ /* 0x000fc20000000000 */
[----:B------:R-:W-:Y:S01]  /*13800*/  FADD R143, R208, R209 ;  /* 0x000000d1d08f7221 */ /* 0x000fe20000000000 */
[----:B------:R-:W-:-:S01]  /*13810*/  FADD R208, R37, R124 ;  /* 0x0000007c25d07221 */ /* 0x000fc20000000000 */
[----:B------:R2:W4:Y:S01]  /*13820*/  MUFU.EX2 R136, R216 ;  /* 0x000000d800887308 */ /* 0x0005220000000800 */
[----:B---3--:R-:W-:Y:S01]  /*13830*/  @!P5 FMUL R140, R140, R140 ;  /* 0x0000008c8c8cd220 */ /* 0x008fe20000400000 */
[----:B------:R-:W-:Y:S01]  /*13840*/  F2FP.SATFINITE.E4M3.F32.PACK_AB_MERGE_C R207, RZ, R32, RZ ;  /* 0x00000020ffcf723e */ /* 0x000fe200048070ff */
[----:B------:R-:W-:-:S01]  /*13850*/  FADD R222, R68, R133 ;  /* 0x0000008544de7221 */ /* 0x000fc20000000000 */
[----:B------:R-:W-:Y:S01]  /*13860*/  F2FP.SATFINITE.E4M3.F32.PACK_AB_MERGE_C R33, RZ, R33, RZ ;  /* 0x00000021ff21723e */ /* 0x000fe200048070ff */
[----:B------:R-:W-:-:S01]  /*13870*/  FADD R221, R69, R140 ;  /* 0x0000008c45dd7221 */ /* 0x000fc20000000000 */
[----:B------:R-:W-:Y:S01]  /*13880*/  F2FP.SATFINITE.E4M3.F32.PACK_AB_MERGE_C R37, RZ, R37, RZ ;  /* 0x00000025ff25723e */ /* 0x000fe200048070ff */
[----:B------:R-:W-:-:S01]  /*13890*/  FADD R146, R203, R146 ;  /* 0x00000092cb927221 */ /* 0x000fc20000000000 */
[----:B------:R-:W-:Y:S01]  /*138a0*/  F2FP.SATFINITE.E4M3.F32.PACK_AB_MERGE_C R205, RZ, R28, RZ ;  /* 0x0000001cffcd723e */ /* 0x000fe200048070ff */
[----:B-1----:R-:W-:Y:S01]  /*138b0*/  @!P6 FMUL R142, R142, R142 ;  /* 0x0000008e8e8ee220 */ /* 0x002fe20000400000 */
[----:B------:R-:W-:Y:S01]  /*138c0*/  FADD R208, R208, R221 ;  /* 0x000000ddd0d07221 */ /* 0x000fe20000000000 */
[----:B--2---:R-:W-:-:S01]  /*138d0*/  FADD R216, R48, R113 ;  /* 0x0000007130d87221 */ /* 0x004fc20000000000 */
[----:B------:R-:W-:Y:S01]  /*138e0*/  F2FP.SATFINITE.E4M3.F32.PACK_AB_MERGE_C R29, RZ, R29, RZ ;  /* 0x0000001dff1d723e */ /* 0x000fe200048070ff */
[----:B------:R-:W-:-:S01]  /*138f0*/  FADD R210, R85, R142 ;  /* 0x0000008e55d27221 */ /* 0x000fc20000000000 */
[----:B------:R-:W-:Y:S01]  /*13900*/  LOP3.LUT R15, R15, 0xff, RZ, 0xc0, !PT ;  /* 0x000000ff0f0f7812 */ /* 0x000fe200078ec0ff */
[----:B------:R-:W-:-:S01]  /*13910*/  FADD R216, R216, R219 ;  /* 0x000000dbd8d87221 */ /* 0x000fc20000000000 */
[----:B------:R-:W-:Y:S01]  /*13920*/  FADD R219, R36, R97 ;  /* 0x0000006124db7221 */ /* 0x000fe20000000000 */
[----:B----4-:R-:W-:Y:S01]  /*13930*/  @!P4 FMUL R136, R136, R136 ;  /* 0x000000888888c220 */ /* 0x010fe20000400000 */
[----:B------:R-:W-:Y:S01]  /*13940*/  LOP3.LUT R28, R25, 0xffff, RZ, 0xc0, !PT ;  /* 0x0000ffff191c7812 */ /* 0x000fe200078ec0ff */
[----:B------:R-:W-:-:S01]  /*13950*/  FADD R148, R201, R148 ;  /* 0x00000094c9947221 */ /* 0x000fc20000000000 */
[----:B------:R-:W-:Y:S01]  /*13960*/  LOP3.LUT R25, R207, 0xff, RZ, 0xc0, !PT ;  /* 0x000000ffcf197812 */ /* 0x000fe200078ec0ff */
[----:B------:R-:W-:-:S01]  /*13970*/  FADD R209, R53, R136 ;  /* 0x0000008835d17221 */ /* 0x000fc20000000000 */
[----:B------:R-:W-:Y:S01]  /*13980*/  LOP3.LUT R37, R37, 0xffff, RZ, 0xc0, !PT ;  /* 0x0000ffff25257812 */ /* 0x000fe200078ec0ff */
[----:B------:R-:W-:-:S01]  /*13990*/  FADD R219, R219, R222 ;  /* 0x000000dedbdb7221 */ /* 0x000fc20000000000 */
[----:B------:R-:W-:Y:S01]  /*139a0*/  LOP3.LUT R32, R29, 0xffff, RZ, 0xc0, !PT ;  /* 0x0000ffff1d207812 */ /* 0x000fe200078ec0ff */
[----:B------:R-:W-:-:S01]  /*139b0*/  FADD R209, R209, R210 ;  /* 0x000000d2d1d17221 */ /* 0x000fc20000000000 */
[----:B------:R-:W-:Y:S01]  /*139c0*/  F2FP.SATFINITE.E4M3.F32.PACK_AB_MERGE_C R48, RZ, R48, RZ ;  /* 0x00000030ff30723e */ /* 0x000fe200048070ff */
[----:B------:R-:W-:-:S01]  /*139d0*/  FADD R147, R200, R147 ;  /* 0x00000093c8937221 */ /* 0x000fc20000000000 */
[----:B------:R-:W-:Y:S01]  /*139e0*/  F2FP.SATFINITE.E4M3.F32.PACK_AB_MERGE_C R49, RZ, R49, RZ ;  /* 0x00000031ff31723e */ /* 0x000fe200048070ff */
[----:B------:R-:W-:-:S01]  /*139f0*/  FADD R206, R208, R209 ;  /* 0x000000d1d0ce7221 */ /* 0x000fc20000000000 */
[----:B------:R-:W-:Y:S01]  /*13a00*/  F2FP.SATFINITE.E4M3.F32.PACK_AB_MERGE_C R208, RZ, R36, RZ ;  /* 0x00000024ffd0723e */ /* 0x000fe200048070ff */
        /* <DEDUP_REMOVED lines=9> */
[----:B------:R-:W-:Y:S01]  /*13aa0*/  PRMT R29, R28, 0x7604, R15 ;  /* 0x000076041c1d7816 */ /* 0x000fe2000000000f */
[----:B------:R-:W-:-:S01]  /*13ab0*/  FADD R141, R141, R146 ;  /* 0x000000928d8d7221 */ /* 0x000fc20000000000 */
[----:B------:R-:W-:Y:S01]  /*13ac0*/  PRMT R25, R36, 0x7604, R25 ;  /* 0x0000760424197816 */ /* 0x000fe20000000019 */
[----:B------:R-:W-:-:S01]  /*13ad0*/  FADD R143, R143, R148 ;  /* 0x000000948f8f7221 */ /* 0x000fc20000000000 */
[----:B------:R-:W-:Y:S01]  /*13ae0*/  PRMT R15, R37, 0x7604, R208 ;  /* 0x00007604250f7816 */ /* 0x000fe200000000d0 */
[----:B------:R-:W-:-:S01]  /*13af0*/  FADD R144, R144, R147 ;  /* 0x0000009390907221 */ /* 0x000fc20000000000 */
        /* <DEDUP_REMOVED lines=20> */
[----:B------:R-:W-:Y:S01]  /*13c40*/  F2FP.SATFINITE.E4M3.F32.PACK_AB_MERGE_C R92, RZ, R92, RZ ;  /* 0x0000005cff5c723e */ /* 0x000fe200048070ff */
[----:B------:R-:W-:-:S01]  /*13c50*/  FADD R151, R200, R151 ;  /* 0x00000097c8977221 */ /* 0x000fc20000000000 */
[----:B------:R-:W-:-:S02]  /*13c60*/  F2FP.SATFINITE.E4M3.F32.PACK_AB_MERGE_C R64, RZ, R64, RZ ;  /* 0x00000040ff40723e */ /* 0x000fc400048070ff */
[----:B------:R-:W-:Y:S02]  /*13c70*/  F2FP.SATFINITE.E4M3.F32.PACK_AB_MERGE_C R65, RZ, R65, RZ ;  /* 0x00000041ff41723e */ /* 0x000fe400048070ff */
[----:B------:R-:W-:Y:S02]  /*13c80*/  F2FP.SATFINITE.E4M3.F32.PACK_AB_MERGE_C R68, RZ, R68, RZ ;  /* 0x00000044ff44723e */ /* 0x000fe400048070ff */
[----:B------:R-:W-:Y:S02]  /*13c90*/  F2FP.SATFINITE.E4M3.F32.PACK_AB_MERGE_C R69, RZ, R69, RZ ;  /* 0x00000045ff45723e */ /* 0x000fe400048070ff */
[----:B------:R-:W-:Y:S02]  /*13ca0*/  F2FP.SATFINITE.E4M3.F32.PACK_AB_MERGE_C R52, RZ, R52, RZ ;  /* 0x00000034ff34723e */ /* 0x000fe400048070ff */
[----:B------:R-:W-:Y:S02]  /*13cb0*/  F2FP.SATFINITE.E4M3.F32.PACK_AB_MERGE_C R53, RZ, R53, RZ ;  /* 0x00000035ff35723e */ /* 0x000fe400048070ff */
[----:B------:R-:W-:-:S02]  /*13cc0*/  PRMT R28, R32, 0x7604, R205 ;  /* 0x00007604201c7816 */ /* 0x000fc400000000cd */
[----:B------:R-:W-:Y:S02]  /*13cd0*/  PRMT R36, R45, 0x7604, R36 ;  /* 0x000076042d247816 */ /* 0x000fe40000000024 */
[----:B------:R-:W-:Y:S02]  /*13ce0*/  PRMT R33, R40, 0x7604, R33 ;  /* 0x0000760428217816 */ /* 0x000fe40000000021 */
[----:B------:R-:W-:Y:S02]  /*13cf0*/  PRMT R44, R61, 0x7604, R44 ;  /* 0x000076043d2c7816 */ /* 0x000fe4000000002c */
[----:B------:R-:W-:Y:S02]  /*13d00*/  LOP3.LUT R32, R41, 0xffff, RZ, 0xc0, !PT ;  /* 0x0000ffff29207812 */ /* 0x000fe400078ec0ff */
[----:B------:R-:W-:Y:S02]  /*13d10*/  LOP3.LUT R45, R56, 0xff, RZ, 0xc0, !PT ;  /* 0x000000ff382d7812 */ /* 0x000fe400078ec0ff */
[----:B------:R-:W-:-:S02]  /*13d20*/  LOP3.LUT R40, R57, 0xffff, RZ, 0xc0, !PT ;  /* 0x0000ffff39287812 */ /* 0x000fc400078ec0ff */
[----:B------:R-:W-:Y:S01]  /*13d30*/  LOP3.LUT R61, R88, 0xff, RZ, 0xc0, !PT ;  /* 0x000000ff583d7812 */ /* 0x000fe200078ec0ff */
[----:B------:R-:W-:Y:S01]  /*13d40*/  IMAD.U32 R88, R23, 0x10000, RZ ;  /* 0x0001000017587824 */ /* 0x000fe200078e00ff */
[----:B------:R-:W-:Y:S02]  /*13d50*/  LOP3.LUT R92, R92, 0xffff, RZ, 0xc0, !PT ;  /* 0x0000ffff5c5c7812 */ /* 0x000fe400078ec0ff */
[----:B------:R-:W-:Y:S02]  /*13d60*/  LOP3.LUT R41, R64, 0xff, RZ, 0xc0, !PT ;  /* 0x000000ff40297812 */ /* 0x000fe400078ec0ff */
[----:B------:R-:W-:Y:S02]  /*13d70*/  LOP3.LUT R48, R65, 0xffff, RZ, 0xc0, !PT ;  /* 0x0000ffff41307812 */ /* 0x000fe400078ec0ff */
[----:B------:R-:W-:Y:S02]  /*13d80*/  LOP3.LUT R68, R68, 0xff, RZ, 0xc0, !PT ;  /* 0x000000ff44447812 */ /* 0x000fe400078ec0ff */
[----:B------:R-:W-:-:S02]  /*13d90*/  LOP3.LUT R69, R69, 0xffff, RZ, 0xc0, !PT ;  /* 0x0000ffff45457812 */ /* 0x000fc400078ec0ff */
[----:B------:R-:W-:Y:S02]  /*13da0*/  LOP3.LUT R52, R52, 0xff, RZ, 0xc0, !PT ;  /* 0x000000ff34347812 */ /* 0x000fe400078ec0ff */
[----:B------:R-:W-:Y:S02]  /*13db0*/  LOP3.LUT R53, R53, 0xffff, RZ, 0xc0, !PT ;  /* 0x0000ffff35357812 */ /* 0x000fe400078ec0ff */
[----:B------:R-:W-:Y:S02]  /*13dc0*/  F2FP.SATFINITE.E4M3.F32.PACK_AB_MERGE_C R73, RZ, R73, RZ ;  /* 0x00000049ff49723e */ /* 0x000fe400048070ff */
[----:B------:R-:W-:Y:S01]  /*13dd0*/  LOP3.LUT R29, R29, 0xff0000, R16, 0xf8, !PT ;  /* 0x00ff00001d1d7812 */ /* 0x000fe200078ef810 */
[----:B------:R-:W-:Y:S01]  /*13de0*/  IMAD.U32 R16, R75, 0x10000, RZ ;  /* 0x000100004b107824 */ /* 0x000fe200078e00ff */
[----:B------:R-:W-:Y:S02]  /*13df0*/  F2FP.SATFINITE.E4M3.F32.PACK_AB_MERGE_C R76, RZ, R76, RZ ;  /* 0x0000004cff4c723e */ /* 0x000fe400048070ff */
[----:B------:R-:W-:-:S02]  /*13e00*/  F2FP.SATFINITE.E4M3.F32.PACK_AB_MERGE_C R77, RZ, R77, RZ ;  /* 0x0000004dff4d723e */ /* 0x000fc400048070ff */
[----:B------:R-:W-:Y:S02]  /*13e10*/  F2FP.SATFINITE.E4M3.F32.PACK_AB_MERGE_C R121, RZ, R121, RZ ;  /* 0x00000079ff79723e */ /* 0x000fe400048070ff */
[----:B------:R-:W-:Y:S02]  /*13e20*/  F2FP.SATFINITE.E4M3.F32.PACK_AB_MERGE_C R136, RZ, R136, RZ ;  /* 0x00000088ff88723e */ /* 0x000fe400048070ff */
[----:B------:R-:W-:Y:S02]  /*13e30*/  PRMT R45, R40, 0x7604, R45 ;  /* 0x00007604282d7816 */ /* 0x000fe4000000002d */
[----:B------:R-:W-:Y:S02]  /*13e40*/  PRMT R61, R92, 0x7604, R61 ;  /* 0x000076045c3d7816 */ /* 0x000fe4000000003d */
[----:B------:R-:W-:Y:S02]  /*13e50*/  PRMT R37, R32, 0x7604, R37 ;  /* 0x0000760420257816 */ /* 0x000fe40000000025 */
[----:B------:R-:W-:-:S02]  /*13e60*/  PRMT R41, R48, 0x7604, R41 ;  /* 0x0000760430297816 */ /* 0x000fc40000000029 */
[----:B------:R-:W-:Y:S02]  /*13e70*/  PRMT R40, R69, 0x7604, R68 ;  /* 0x0000760445287816 */ /* 0x000fe40000000044 */
[----:B------:R-:W-:Y:S02]  /*13e80*/  PRMT R32, R53, 0x7604, R52 ;  /* 0x0000760435207816 */ /* 0x000fe40000000034 */
[----:B------:R-:W-:Y:S02]  /*13e90*/  F2FP.SATFINITE.E4M3.F32.PACK_AB_MERGE_C R80, RZ, R80, RZ ;  /* 0x00000050ff50723e */ /* 0x000fe400048070ff */
[----:B------:R-:W-:Y:S02]  /*13ea0*/  F2FP.SATFINITE.E4M3.F32.PACK_AB_MERGE_C R81, RZ, R81, RZ ;  /* 0x00000051ff51723e */ /* 0x000fe400048070ff */
[----:B------:R-:W-:Y:S02]  /*13eb0*/  LOP3.LUT R48, R73, 0xffff, RZ, 0xc0, !PT ;  /* 0x0000ffff49307812 */ /* 0x000fe400078ec0ff */
[----:B------:R-:W-:-:S02]  /*13ec0*/  LOP3.LUT R69, R105, 0xff, RZ, 0xc0, !PT ;  /* 0x000000ff69457812 */ /* 0x000fc400078ec0ff */
[----:B------:R-:W-:Y:S02]  /*13ed0*/  LOP3.LUT R52, R76, 0xff, RZ, 0xc0, !PT ;  /* 0x000000ff4c347812 */ /* 0x000fe400078ec0ff */
[----:B------:R-:W-:Y:S02]  /*13ee0*/  LOP3.LUT R77, R77, 0xffff, RZ, 0xc0, !PT ;  /* 0x0000ffff4d4d7812 */ /* 0x000fe400078ec0ff */
[----:B------:R-:W-:Y:S02]  /*13ef0*/  LOP3.LUT R64, R121, 0xff, RZ, 0xc0, !PT ;  /* 0x000000ff79407812 */ /* 0x000fe400078ec0ff */
[----:B------:R-:W-:Y:S02]  /*13f00*/  LOP3.LUT R73, R136, 0xffff, RZ, 0xc0, !PT ;  /* 0x0000ffff88497812 */ /* 0x000fe400078ec0ff */
[----:B------:R-:W-:Y:S02]  /*13f10*/  F2FP.SATFINITE.E4M3.F32.PACK_AB_MERGE_C R139, RZ, R139, RZ ;  /* 0x0000008bff8b723e */ /* 0x000fe400048070ff */
[----:B------:R-:W-:-:S02]  /*13f20*/  F2FP.SATFINITE.E4M3.F32.PACK_AB_MERGE_C R116, RZ, R116, RZ ;  /* 0x00000074ff74723e */ /* 0x000fc400048070ff */
[----:B------:R-:W-:Y:S02]  /*13f30*/  F2FP.SATFINITE.E4M3.F32.PACK_AB_MERGE_C R10, RZ, R10, RZ ;  /* 0x0000000aff0a723e */ /* 0x000fe400048070ff */
[----:B------:R-:W-:Y:S01]  /*13f40*/  LOP3.LUT R61, R61, 0xff0000, R16, 0xf8, !PT ;  /* 0x00ff00003d3d7812 */ /* 0x000fe200078ef810 */
[----:B------:R-:W-:Y:S01]  /*13f50*/  IMAD.U32 R16, R91, 0x10000, RZ ;  /* 0x000100005b107824 */ /* 0x000fe200078e00ff */
[----:B------:R-:W-:Y:S02]  /*13f60*/  F2FP.SATFINITE.E4M3.F32.PACK_AB_MERGE_C R133, RZ, R133, RZ ;  /* 0x00000085ff85723e */ /* 0x000fe400048070ff */
[----:B------:R-:W-:Y:S02]  /*13f70*/  F2FP.SATFINITE.E4M3.F32.PACK_AB_MERGE_C R140, RZ, R140, RZ ;  /* 0x0000008cff8c723e */ /* 0x000fe400048070ff */
[----:B------:R-:W-:Y:S02]  /*13f80*/  LOP3.LUT R49, R80, 0xff, RZ, 0xc0, !PT ;  /* 0x000000ff50317812 */ /* 0x000fe400078ec0ff */
[----:B------:R-:W-:-:S02]  /*13f90*/  LOP3.LUT R56, R81, 0xffff, RZ, 0xc0, !PT ;  /* 0x0000ffff51387812 */ /* 0x000fc400078ec0ff */
[----:B------:R-:W-:Y:S02]  /*13fa0*/  PRMT R69, R104, 0x7604, R69 ;  /* 0x0000760468457816 */ /* 0x000fe40000000045 */
[----:B------:R-:W-:Y:S02]  /*13fb0*/  F2FP.SATFINITE.E4M3.F32.PACK_AB_MERGE_C R107, RZ, R107, RZ ;  /* 0x0000006bff6b723e */ /* 0x000fe400048070ff */
[----:B------:R-:W-:Y:S02]  /*13fc0*/  PRMT R52, R77, 0x7604, R52 ;  /* 0x000076044d347816 */ /* 0x000fe40000000034 */
[----:B------:R-:W-:Y:S02]  /*13fd0*/  F2FP.SATFINITE.E4M3.F32.PACK_AB_MERGE_C R97, RZ, R97, RZ ;  /* 0x00000061ff61723e */ /* 0x000fe400048070ff */
[----:B------:R-:W-:Y:S02]  /*13fe0*/  F2FP.SATFINITE.E4M3.F32.PACK_AB_MERGE_C R124, RZ, R124, RZ ;  /* 0x0000007cff7c723e */ /* 0x000fe400048070ff */
[----:B------:R-:W-:-:S02]  /*13ff0*/  PRMT R64, R73, 0x7604, R64 ;  /* 0x0000760449407816 */ /* 0x000fc40000000040 */
[----:B------:R-:W-:Y:S02]  /*14000*/  LOP3.LUT R73, R139, 0xff, RZ, 0xc0, !PT ;  /* 0x000000ff8b497812 */ /* 0x000fe400078ec0ff */
[----:B------:R-:W-:Y:S02]  /*14010*/  LOP3.LUT R116, R116, 0xffff, RZ, 0xc0, !PT ;  /* 0x0000ffff74747812 */ /* 0x000fe400078ec0ff */
[----:B------:R-:W-:Y:S02]  /*14020*/  LOP3.LUT R77, R10, 0xffff, RZ, 0xc0, !PT ;  /* 0x0000ffff0a4d7812 */ /* 0x000fe400078ec0ff */
[----:B------:R-:W-:Y:S02]  /*14030*/  LOP3.LUT R10, R133, 0xff, RZ, 0xc0, !PT ;  /* 0x000000ff850a7812 */ /* 0x000fe400078ec0ff */
[----:B------:R-:W-:Y:S02]  /*14040*/  LOP3.LUT R81, R140, 0xffff, RZ, 0xc0, !PT ;  /* 0x0000ffff8c517812 */ /* 0x000fe400078ec0ff */
[----:B------:R-:W-:-:S02]  /*14050*/  PRMT R49, R56, 0x7604, R49 ;  /* 0x0000760438317816 */ /* 0x000fc40000000031 */
[----:B------:R-:W-:Y:S02]  /*14060*/  F2FP.SATFINITE.E4M3.F32.PACK_AB_MERGE_C R129, RZ, R129, RZ ;  /* 0x00000081ff81723e */ /* 0x000fe400048070ff */
[----:B------:R-:W-:Y:S02]  /*14070*/  F2FP.SATFINITE.E4M3.F32.PACK_AB_MERGE_C R128, RZ, R128, RZ ;  /* 0x00000080ff80723e */ /* 0x000fe400048070ff */
[----:B------:R-:W-:Y:S01]  /*14080*/  LOP3.LUT R69, R69, 0xff0000, R16, 0xf8, !PT ;  /* 0x00ff000045457812 */ /* 0x000fe200078ef810 */
[----:B------:R-:W-:Y:S01]  /*14090*/  IMAD.U32 R16, R107, 0x10000, RZ ;  /* 0x000100006b107824 */ /* 0x000fe200078e00ff */
[----:B------:R-:W-:Y:S02]  /*140a0*/  LOP3.LUT R56, R97, 0xff, RZ, 0xc0, !PT ;  /* 0x000000ff61387812 */ /* 0x000fe400078ec0ff */
[----:B------:R-:W-:Y:S02]  /*140b0*/  LOP3.LUT R65, R124, 0xffff, RZ, 0xc0, !PT ;  /* 0x0000ffff7c417812 */ /* 0x000fe400078ec0ff */
[----:B------:R-:W-:-:S02]  /*140c0*/  F2FP.SATFINITE.E4M3.F32.PACK_AB_MERGE_C R72, RZ, R72, RZ ;  /* 0x00000048ff48723e */ /* 0x000fc400048070ff */
[----:B------:R-:W-:Y:S02]  /*140d0*/  PRMT R73, R116, 0x7604, R73 ;  /* 0x0000760474497816 */ /* 0x000fe40000000049 */
[----:B------:R-:W-:Y:S02]  /*140e0*/  F2FP.SATFINITE.E4M3.F32.PACK_AB_MERGE_C R123, RZ, R123, RZ ;  /* 0x0000007bff7b723e */ /* 0x000fe400048070ff */
[----:B------:R-:W-:Y:S02]  /*140f0*/  F2FP.SATFINITE.E4M3.F32.PACK_AB_MERGE_C R113, RZ, R113, RZ ;  /* 0x00000071ff71723e */ /* 0x000fe400048070ff */
[----:B------:R-:W-:Y:S02]  /*14100*/  F2FP.SATFINITE.E4M3.F32.PACK_AB_MERGE_C R112, RZ, R112, RZ ;  /* 0x00000070ff70723e */ /* 0x000fe400048070ff */
[----:B------:R-:W-:Y:S02]  /*14110*/  F2FP.SATFINITE.E4M3.F32.PACK_AB_MERGE_C R125, RZ, R125, RZ ;  /* 0x0000007dff7d723e */ /* 0x000fe400048070ff */
[----:B------:R-:W-:-:S02]  /*14120*/  F2FP.SATFINITE.E4M3.F32.PACK_AB_MERGE_C R120, RZ, R120, RZ ;  /* 0x00000078ff78723e */ /* 0x000fc400048070ff */
[----:B------:R-:W-:Y:S02]  /*14130*/  PRMT R10, R81, 0x7604, R10 ;  /* 0x00007604510a7816 */ /* 0x000fe4000000000a */
[----:B------:R-:W-:Y:S02]  /*14140*/  F2FP.SATFINITE.E4M3.F32.PACK_AB_MERGE_C R84, RZ, R84, RZ ;  /* 0x00000054ff54723e */ /* 0x000fe400048070ff */
[----:B------:R-:W-:Y:S02]  /*14150*/  F2FP.SATFINITE.E4M3.F32.PACK_AB_MERGE_C R85, RZ, R85, RZ ;  /* 0x00000055ff55723e */ /* 0x000fe400048070ff */
[----:B------:R-:W-:Y:S02]  /*14160*/  F2FP.SATFINITE.E4M3.F32.PACK_AB_MERGE_C R76, RZ, R11, RZ ;  /* 0x0000000bff4c723e */ /* 0x000fe400048070ff */
[----:B------:R-:W-:Y:S02]  /*14170*/  LOP3.LUT R81, R129, 0xff, RZ, 0xc0, !PT ;  /* 0x000000ff81517812 */ /* 0x000fe400078ec0ff */
[----:B------:R-:W-:-:S02]  /*14180*/  LOP3.LUT R128, R128, 0xffff, RZ, 0xc0, !PT ;  /* 0x0000ffff80807812 */ /* 0x000fc400078ec0ff */
[----:B------:R-:W-:Y:S02]  /*14190*/  PRMT R56, R65, 0x7604, R56 ;  /* 0x0000760441387816 */ /* 0x000fe40000000038 */
[----:B------:R-:W-:Y:S02]  /*141a0*/  F2FP.SATFINITE.E4M3.F32.PACK_AB_MERGE_C R99, RZ, R99, RZ ;  /* 0x00000063ff63723e */ /* 0x000fe400048070ff */
[----:B------:R-:W-:Y:S02]  /*141b0*/  LOP3.LUT R53, R72, 0xff, RZ, 0xc0, !PT ;  /* 0x000000ff48357812 */ /* 0x000fe400078ec0ff */
[----:B------:R-:W-:Y:S02]  /*141c0*/  LOP3.LUT R68, R109, 0xff, RZ, 0xc0, !PT ;  /* 0x000000ff6d447812 */ /* 0x000fe400078ec0ff */
[----:B------:R-:W-:Y:S02]  /*141d0*/  LOP3.LUT R65, R108, 0xffff, RZ, 0xc0, !PT ;  /* 0x0000ffff6c417812 */ /* 0x000fe400078ec0ff */
[----:B------:R-:W-:Y:S01]  /*141e0*/  LOP3.LUT R73, R73, 0xff0000, R16, 0xf8, !PT ;  /* 0x00ff000049497812 */ /* 0x000fe200078ef810 */
[----:B------:R-:W-:Y:S01]  /*141f0*/  IMAD.U32 R16, R123, 0x10000, RZ ;  /* 0x000100007b107824 */ /* 0x000fe200078e00ff */
[----:B------:R-:W-:-:S02]  /*14200*/  LOP3.LUT R113, R113, 0xff, RZ, 0xc0, !PT ;  /* 0x000000ff71717812 */ /* 0x000fc400078ec0ff */
[----:B------:R-:W-:Y:S02]  /*14210*/  LOP3.LUT R112, R112, 0xffff, RZ, 0xc0, !PT ;  /* 0x0000ffff70707812 */ /* 0x000fe400078ec0ff */
[----:B------:R-:W-:Y:S02]  /*14220*/  LOP3.LUT R72, R125, 0xff, RZ, 0xc0, !PT ;  /* 0x000000ff7d487812 */ /* 0x000fe400078ec0ff */
[----:B------:R-:W-:Y:S02]  /*14230*/  LOP3.LUT R11, R120, 0xffff, RZ, 0xc0, !PT ;  /* 0x0000ffff780b7812 */ /* 0x000fe400078ec0ff */
[----:B------:R-:W-:Y:S02]  /*14240*/  LOP3.LUT R84, R84, 0xff, RZ, 0xc0, !PT ;  /* 0x000000ff54547812 */ /* 0x000fe400078ec0ff */
[----:B------:R-:W-:Y:S02]  /*14250*/  LOP3.LUT R85, R85, 0xffff, RZ, 0xc0, !PT ;  /* 0x0000ffff55557812 */ /* 0x000fe400078ec0ff */
[----:B------:R-:W-:-:S02]  /*14260*/  LOP3.LUT R76, R76, 0xff, RZ, 0xc0, !PT ;  /* 0x000000ff4c4c7812 */ /* 0x000fc400078ec0ff */
[----:B------:R-:W-:Y:S02]  /*14270*/  PRMT R81, R128, 0x7604, R81 ;  /* 0x0000760480517816 */ /* 0x000fe40000000051 */
[----:B------:R-:W-:Y:S02]  /*14280*/  F2FP.SATFINITE.E4M3.F32.PACK_AB_MERGE_C R101, RZ, R101, RZ ;  /* 0x00000065ff65723e */ /* 0x000fe400048070ff */
[----:B------:R-:W-:Y:S02]  /*14290*/  F2FP.SATFINITE.E4M3.F32.PACK_AB_MERGE_C R142, RZ, R142, RZ ;  /* 0x0000008eff8e723e */ /* 0x000fe400048070ff */
[----:B------:R-:W-:Y:S01]  /*142a0*/  LOP3.LUT R37, R37, 0xff0000, R26, 0xf8, !PT ;  /* 0x00ff000025257812 */ /* 0x000fe200078ef81a */
[----:B------:R-:W-:Y:S01]  /*142b0*/  IMAD.U32 R26, R99, 0x10000, RZ ;  /* 0x00010000631a7824 */ /* 0x000fe200078e00ff */
[----:B------:R-:W-:Y:S02]  /*142c0*/  PRMT R68, R65, 0x7604, R68 ;  /* 0x0000760441447816 */ /* 0x000fe40000000044 */
[----:B------:R-:W-:-:S02]  /*142d0*/  PRMT R53, R48, 0x7604, R53 ;  /* 0x0000760430357816 */ /* 0x000fc40000000035 */
[----:B------:R-:W-:Y:S02]  /*142e0*/  PRMT R65, R112, 0x7604, R113 ;  /* 0x0000760470417816 */ /* 0x000fe40000000071 */
[----:B------:R-:W-:Y:S02]  /*142f0*/  PRMT R72, R11, 0x7604, R72 ;  /* 0x000076040b487816 */ /* 0x000fe40000000048 */
[----:B------:R-:W-:Y:S02]  /*14300*/  F2FP.SATFINITE.E4M3.F32.PACK_AB_MERGE_C R38, RZ, R38, RZ ;  /* 0x00000026ff26723e */ /* 0x000fe400048070ff */
[----:B------:R-:W-:Y:S02]  /*14310*/  F2FP.SATFINITE.E4M3.F32.PACK_AB_MERGE_C R115, RZ, R115, RZ ;  /* 0x00000073ff73723e */ /* 0x000fe400048070ff */
[----:B------:R-:W-:Y:S02]  /*14320*/  F2FP.SATFINITE.E4M3.F32.PACK_AB_MERGE_C R13, RZ, R13, RZ ;  /* 0x0000000dff0d723e */ /* 0x000fe400048070ff */
[----:B------:R-:W-:-:S02]  /*14330*/  F2FP.SATFINITE.E4M3.F32.PACK_AB_MERGE_C R114, RZ, R114, RZ ;  /* 0x00000072ff72723e */ /* 0x000fc400048070ff */
[----:B------:R-:W-:Y:S01]  /*14340*/  PRMT R48, R85, 0x7604, R84 ;  /* 0x0000760455307816 */ /* 0x000fe20000000054 */
[----:B------:R-:W-:Y:S01]  /*14350*/  IMAD.U32 R84, R21, 0x10000, RZ ;  /* 0x0001000015547824 */ /* 0x000fe200078e00ff */
[----:B------:R-:W-:Y:S01]  /*14360*/  PRMT R11, R77, 0x7604, R76 ;  /* 0x000076044d0b7816 */ /* 0x000fe2000000004c */
[----:B------:R-:W-:Y:S01]  /*14370*/  IMAD.U32 R21, R38, 0x10000, RZ ;  /* 0x0001000026157824 */ /* 0x000fe200078e00ff */
[----:B------:R-:W-:Y:S01]  /*14380*/  LOP3.LUT R81, R81, 0xff0000, R16, 0xf8, !PT ;  /* 0x00ff000051517812 */ /* 0x000fe200078ef810 */
[----:B------:R-:W-:Y:S01]  /*14390*/  IMAD.SHL.U32 R16, R17, 0x1000000, RZ ;  /* 0x0100000011107824 */ /* 0x000fe200078e00ff */
[----:B------:R-:W-:Y:S01]  /*143a0*/  LOP3.LUT R76, R101, 0xff, RZ, 0xc0, !PT ;  /* 0x000000ff654c7812 */ /* 0x000fe200078ec0ff */
[----:B------:R-:W-:Y:S01]  /*143b0*/  IMAD.U32 R13, R13, 0x10000, RZ ;  /* 0x000100000d0d7824 */ /* 0x000fe200078e00ff */
[----:B------:R-:W-:Y:S02]  /*143c0*/  LOP3.LUT R85, R142, 0xffff, RZ, 0xc0, !PT ;  /* 0x0000ffff8e557812 */ /* 0x000fe400078ec0ff */
[----:B------:R-:W-:-:S02]  /*143d0*/  LOP3.LUT R24, R24, 0xffff, RZ, 0xc0, !PT ;  /* 0x0000ffff18187812 */ /* 0x000fc400078ec0ff */
[----:B------:R-:W-:Y:S02]  /*143e0*/  F2FP.SATFINITE.E4M3.F32.PACK_AB_MERGE_C R137, RZ, R137, RZ ;  /* 0x00000089ff89723e */ /* 0x000fe400048070ff */
[----:B------:R-:W-:Y:S02]  /*143f0*/  F2FP.SATFINITE.E4M3.F32.PACK_AB_MERGE_C R134, RZ, R134, RZ ;  /* 0x00000086ff86723e */ /* 0x000fe400048070ff */
[----:B------:R-:W-:Y:S01]  /*14400*/  LOP3.LUT R65, R65, 0xff0000, R26, 0xf8, !PT ;  /* 0x00ff000041417812 */ /* 0x000fe200078ef81a */
[----:B------:R-:W-:Y:S01]  /*14410*/  IMAD.U32 R26, R115, 0x10000, RZ ;  /* 0x00010000731a7824 */ /* 0x000fe200078e00ff */
[----:B------:R-:W-:Y:S02]  /*14420*/  LOP3.LUT R114, R114, 0xffff, RZ, 0xc0, !PT ;  /* 0x0000ffff72727812 */ /* 0x000fe400078ec0ff */
[----:B------:R-:W-:Y:S02]  /*14430*/  FSETP.GEU.AND P4, PT, R18, -126, PT ;  /* 0xc2fc00001200780b */ /* 0x000fe40003f8e000 */
[----:B------:R-:W-:Y:S01]  /*14440*/  LOP3.LUT R28, R28, 0xff0000, R19, 0xf8, !PT ;  /* 0x00ff00001c1c7812 */ /* 0x000fe200078ef813 */
[----:B------:R-:W-:Y:S01]  /*14450*/  IMAD.U32 R19, R30, 0x10000, RZ ;  /* 0x000100001e137824 */ /* 0x000fe200078e00ff */
[----:B------:R-:W-:Y:S01]  /*14460*/  F2FP.SATFINITE.E4M3.F32.PACK_AB_MERGE_C R103, RZ, R103, RZ ;  /* 0x00000067ff67723e */ /* 0x000fe200048070ff */
[----:B------:R-:W-:Y:S01]  /*14470*/  IMAD.SHL.U32 R114, R114, 0x1000000, RZ ;  /* 0x0100000072727824 */ /* 0x000fe200078e00ff */
[----:B------:R-:W-:-:S02]  /*14480*/  F2FP.SATFINITE.E4M3.F32.PACK_AB_MERGE_C R102, RZ, R102, RZ ;  /* 0x00000066ff66723e */ /* 0x000fc400048070ff */
[----:B------:R-:W-:Y:S01]  /*14490*/  PRMT R76, R85, 0x7604, R76 ;  /* 0x00007604554c7816 */ /* 0x000fe2000000004c */
[----:B------:R-:W-:Y:S01]  /*144a0*/  IMAD.U32 R103, R103, 0x10000, RZ ;  /* 0x0001000067677824 */ /* 0x000fe200078e00ff */
[----:B------:R-:W-:Y:S02]  /*144b0*/  F2FP.SATFINITE.E4M3.F32.PACK_AB_MERGE_C R54, RZ, R54, RZ ;  /* 0x00000036ff36723e */ /* 0x000fe400048070ff */
[----:B------:R-:W-:Y:S01]  /*144c0*/  F2FP.SATFINITE.E4M3.F32.PACK_AB_MERGE_C R127, RZ, R127, RZ ;  /* 0x0000007fff7f723e */ /* 0x000fe200048070ff */
[----:B------:R-:W-:Y:S01]  /*144d0*/  @!P4 FMUL R18, R18, 0.5 ;  /* 0x3f0000001212c820 */ /* 0x000fe20000400000 */
[----:B------:R-:W-:Y:S02]  /*144e0*/  F2FP.SATFINITE.E4M3.F32.PACK_AB_MERGE_C R126, RZ, R126, RZ ;  /* 0x0000007eff7e723e */ /* 0x000fe400048070ff */
[----:B------:R-:W-:Y:S01]  /*144f0*/  F2FP.SATFINITE.E4M3.F32.PACK_AB_MERGE_C R46, RZ, R46, RZ ;  /* 0x0000002eff2e723e */ /* 0x000fe200048070ff */
[----:B------:R-:W-:Y:S01]  /*14500*/  IMAD.U32 R127, R127, 0x10000, RZ ;  /* 0x000100007f7f7824 */ /* 0x000fe200078e00ff */
[----:B------:R-:W-:Y:S01]  /*14510*/  LOP3.LUT R29, R29, R16, RZ, 0xfc, !PT ;  /* 0x000000101d1d7212 */ /* 0x000fe200078efcff */
[----:B------:R-:W-:Y:S01]  /*14520*/  IMAD.SHL.U32 R16, R24, 0x1000000, RZ ;  /* 0x0100000018107824 */ /* 0x000fe200078e00ff */
[----:B------:R-:W-:Y:S01]  /*14530*/  F2FP.SATFINITE.E4M3.F32.PACK_AB_MERGE_C R117, RZ, R117, RZ ;  /* 0x00000075ff75723e */ /* 0x000fe200048070ff */
[----:B------:R-:W-:Y:S01]  /*14540*/  IMAD.SHL.U32 R24, R43, 0x1000000, RZ ;  /* 0x010000002b187824 */ /* 0x000fe200078e00ff */
[----:B------:R-:W-:-:S02]  /*14550*/  F2FP.SATFINITE.E4M3.F32.PACK_AB_MERGE_C R132, RZ, R132, RZ ;  /* 0x00000084ff84723e */ /* 0x000fc400048070ff */
[----:B------:R-:W-:Y:S02]  /*14560*/  LOP3.LUT R80, R137, 0xff, RZ, 0xc0, !PT ;  /* 0x000000ff89507812 */ /* 0x000fe400078ec0ff */
[----:B------:R-:W-:Y:S02]  /*14570*/  LOP3.LUT R77, R134, 0xffff, RZ, 0xc0, !PT ;  /* 0x0000ffff864d7812 */ /* 0x000fe400078ec0ff */
[----:B------:R-:W-:Y:S02]  /*14580*/  F2FP.SATFINITE.E4M3.F32.PACK_AB_MERGE_C R34, RZ, R34, RZ ;  /* 0x00000022ff22723e */ /* 0x000fe400048070ff */
[----:B------:R-:W-:Y:S02]  /*14590*/  F2FP.SATFINITE.E4M3.F32.PACK_AB_MERGE_C R35, RZ, R35, RZ ;  /* 0x00000023ff23723e */ /* 0x000fe400048070ff */
[----:B------:R-:W-:Y:S01]  /*145a0*/  F2FP.SATFINITE.E4M3.F32.PACK_AB_MERGE_C R39, RZ, R39, RZ ;  /* 0x00000027ff27723e */ /* 0x000fe200048070ff */
[----:B------:R-:W-:Y:S01]  /*145b0*/  IMAD.U32 R34, R34, 0x10000, RZ ;  /* 0x0001000022227824 */ /* 0x000fe200078e00ff */
[----:B------:R-:W-:-:S02]  /*145c0*/  LOP3.LUT R15, R15, 0xff0000, R88, 0xf8, !PT ;  /* 0x00ff00000f0f7812 */ /* 0x000fc400078ef858 */
[----:B------:R-:W-:Y:S02]  /*145d0*/  LOP3.LUT R102, R102, 0xffff, RZ, 0xc0, !PT ;  /* 0x0000ffff66667812 */ /* 0x000fe400078ec0ff */
[----:B------:R-:W-:Y:S02]  /*145e0*/  FSETP.GEU.AND P3, PT, R135, -126, PT ;  /* 0xc2fc00008700780b */ /* 0x000fe40003f6e000 */
[----:B------:R-:W-:Y:S01]  /*145f0*/  LOP3.LUT R32, R32, 0xff0000, R21, 0xf8, !PT ;  /* 0x00ff000020207812 */ /* 0x000fe200078ef815 */
[----:B------:R-:W-:Y:S01]  /*14600*/  IMAD.U32 R21, R54, 0x10000, RZ ;  /* 0x0001000036157824 */ /* 0x000fe200078e00ff */
[----:B------:R-:W-:Y:S02]  /*14610*/  F2FP.SATFINITE.E4M3.F32.PACK_AB_MERGE_C R42, RZ, R42, RZ ;  /* 0x0000002aff2a723e */ /* 0x000fe400048070ff */
[----:B------:R-:W-:Y:S02]  /*14620*/  F2FP.SATFINITE.E4M3.F32.PACK_AB_MERGE_C R119, RZ, R119, RZ ;  /* 0x00000077ff77723e */ /* 0x000fe400048070ff */
[----:B------:R-:W-:Y:S01]  /*14630*/  LOP3.LUT R11, R11, 0xff0000, R26, 0xf8, !PT ;  /* 0x00ff00000b0b7812 */ /* 0x000fe200078ef81a */
[----:B------:R-:W-:Y:S01]  /*14640*/  IMAD.U32 R42, R42, 0x10000, RZ ;  /* 0x000100002a2a7824 */ /* 0x000fe200078e00ff */
[----:B------:R-:W-:Y:S01]  /*14650*/  LOP3.LUT R76, R76, 0xff0000, R13, 0xf8, !PT ;  /* 0x00ff00004c4c7812 */ /* 0x000fe200078ef80d */
[----:B------:R-:W-:Y:S01]  /*14660*/  IMAD.SHL.U32 R13, R20, 0x1000000, RZ ;  /* 0x01000000140d7824 */ /* 0x000fe200078e00ff */
[----:B------:R-:W-:Y:S01]  /*14670*/  F2FP.SATFINITE.E4M3.F32.PACK_AB_MERGE_C R47, RZ, R47, RZ ;  /* 0x0000002fff2f723e */ /* 0x000fe200048070ff */
[----:B------:R-:W-:Y:S01]  /*14680*/  IMAD.U32 R119, R119, 0x10000, RZ ;  /* 0x0001000077777824 */ /* 0x000fe200078e00ff */
[----:B------:R-:W-:Y:S01]  /*14690*/  LOP3.LUT R126, R126, 0xffff, RZ, 0xc0, !PT ;  /* 0x0000ffff7e7e7812 */ /* 0x000fe200078ec0ff */
[----:B------:R-:W-:Y:S01]  /*146a0*/  IMAD.U32 R26, R131, 0x10000, RZ ;  /* 0x00010000831a7824 */ /* 0x000fe200078e00ff */
[----:B------:R-:W-:Y:S01]  /*146b0*/  LOP3.LUT R36, R36, 0xff0000, R19, 0xf8, !PT ;  /* 0x00ff000024247812 */ /* 0x000fe200078ef813 */
[----:B------:R-:W-:Y:S01]  /*146c0*/  IMAD.U32 R19, R46, 0x10000, RZ ;  /* 0x000100002e137824 */ /* 0x000fe200078e00ff */
[----:B------:R-:W-:Y:S01]  /*146d0*/  LOP3.LUT R117, R117, 0xff, RZ, 0xc0, !PT ;  /* 0x000000ff75757812 */ /* 0x000fe200078ec0ff */
[----:B------:R-:W-:Y:S01]  /*146e0*/  IMAD.SHL.U32 R20, R27, 0x1000000, RZ ;  /* 0x010000001b147824 */ /* 0x000fe200078e00ff */
[----:B------:R-:W-:Y:S01]  /*146f0*/  LOP3.LUT R132, R132, 0xffff, RZ, 0xc0, !PT ;  /* 0x0000ffff84847812 */ /* 0x000fe200078ec0ff */
[----:B------:R-:W-:Y:S01]  /*14700*/  @!P3 FMUL R135, R135, 0.5 ;  /* 0x3f0000008787b820 */ /* 0x000fe20000400000 */
[----:B------:R-:W-:-:S02]  /*14710*/  PRMT R80, R77, 0x7604, R80 ;  /* 0x000076044d507816 */ /* 0x000fc40000000050 */
[----:B------:R-:W-:Y:S02]  /*14720*/  LOP3.LUT R25, R25, 0xff0000, R84, 0xf8, !PT ;  /* 0x00ff000019197812 */ /* 0x000fe400078ef854 */
[----:B------:R-:W-:Y:S02]  /*14730*/  F2FP.SATFINITE.E4M3.F32.PACK_AB_MERGE_C R50, RZ, R50, RZ ;  /* 0x00000032ff32723e */ /* 0x000fe400048070ff */
[----:B------:R-:W-:Y:S02]  /*14740*/  F2FP.SATFINITE.E4M3.F32.PACK_AB_MERGE_C R70, RZ, R70, RZ ;  /* 0x00000046ff46723e */ /* 0x000fe400048070ff */
[----:B------:R-:W-:Y:S01]  /*14750*/  LOP3.LUT R35, R35, 0xffff, RZ, 0xc0, !PT ;  /* 0x0000ffff23237812 */ /* 0x000fe200078ec0ff */
[----:B------:R-:W-:Y:S01]  /*14760*/  IMAD.U32 R50, R50, 0x10000, RZ ;  /* 0x0001000032327824 */ /* 0x000fe200078e00ff */
[----:B------:R-:W-:Y:S02]  /*14770*/  LOP3.LUT R39, R39, 0xffff, RZ, 0xc0, !PT ;  /* 0x0000ffff27277812 */ /* 0x000fe400078ec0ff */
[----:B------:R-:W-:-:S02]  /*14780*/  F2FP.SATFINITE.E4M3.F32.PACK_AB_MERGE_C R51, RZ, R51, RZ ;  /* 0x00000033ff33723e */ /* 0x000fc400048070ff */
[----:B------:R-:W-:Y:S01]  /*14790*/  F2FP.SATFINITE.E4M3.F32.PACK_AB_MERGE_C R62, RZ, R62, RZ ;  /* 0x0000003eff3e723e */ /* 0x000fe200048070ff */
[----:B------:R-:W-:Y:S01]  /*147a0*/  IMAD.SHL.U32 R39, R39, 0x1000000, RZ ;  /* 0x0100000027277824 */ /* 0x000fe200078e00ff */
[----:B------:R-:W-:Y:S01]  /*147b0*/  LOP3.LUT R16, R15, R16, RZ, 0xfc, !PT ;  /* 0x000000100f107212 */ /* 0x000fe200078efcff */
[----:B------:R-:W-:Y:S01]  /*147c0*/  IMAD.SHL.U32 R15, R102, 0x1000000, RZ ;  /* 0x01000000660f7824 */ /* 0x000fe200078e00ff */
[----:B------:R-:W-:Y:S02]  /*147d0*/  F2FP.SATFINITE.E4M3.F32.PACK_AB_MERGE_C R58, RZ, R58, RZ ;  /* 0x0000003aff3a723e */ /* 0x000fe400048070ff */
[----:B------:R-:W-:Y:S02]  /*147e0*/  F2FP.SATFINITE.E4M3.F32.PACK_AB_MERGE_C R111, RZ, R111, RZ ;  /* 0x0000006fff6f723e */ /* 0x000fe400048070ff */
[----:B------:R-:W-:Y:S01]  /*147f0*/  LOP3.LUT R47, R47, 0xffff, RZ, 0xc0, !PT ;  /* 0x0000ffff2f2f7812 */ /* 0x000fe200078ec0ff */
[----:B------:R-:W-:Y:S01]  /*14800*/  IMAD.U32 R58, R58, 0x10000, RZ ;  /* 0x000100003a3a7824 */ /* 0x000fe200078e00ff */
[----:B------:R-:W-:Y:S01]  /*14810*/  F2FP.SATFINITE.E4M3.F32.PACK_AB_MERGE_C R59, RZ, R59, RZ ;  /* 0x0000003bff3b723e */ /* 0x000fe200048070ff */
[----:B------:R-:W-:Y:S01]  /*14820*/  IMAD.U32 R111, R111, 0x10000, RZ ;  /* 0x000100006f6f7824 */ /* 0x000fe200078e00ff */
[----:B------:R-:W-:Y:S01]  /*14830*/  F2FP.SATFINITE.E4M3.F32.PACK_AB_MERGE_C R63, RZ, R63, RZ ;  /* 0x0000003fff3f723e */ /* 0x000fe200048070ff */
[----:B------:R-:W-:Y:S01]  /*14840*/  IMAD.SHL.U32 R47, R47, 0x1000000, RZ ;  /* 0x010000002f2f7824 */ /* 0x000fe200078e00ff */
[----:B------:R-:W-:-:S02]  /*14850*/  F2FP.SATFINITE.E4M3.F32.PACK_AB_MERGE_C R110, RZ, R110, RZ ;  /* 0x0000006eff6e723e */ /* 0x000fc400048070ff */
[----:B------:R-:W-:Y:S01]  /*14860*/  LOP3.LUT R114, R11, R114, RZ, 0xfc, !PT ;  /* 0x000000720b727212 */ /* 0x000fe200078efcff */
[----:B------:R-:W-:Y:S01]  /*14870*/  IMAD.SHL.U32 R11, R126, 0x1000000, RZ ;  /* 0x010000007e0b7824 */ /* 0x000fe200078e00ff */
[----:B------:R-:W-:Y:S02]  /*14880*/  F2FP.SATFINITE.E4M3.F32.PACK_AB_MERGE_C R89, RZ, R89, RZ ;  /* 0x00000059ff59723e */ /* 0x000fe400048070ff */
[----:B------:R-:W-:Y:S02]  /*14890*/  F2FP.SATFINITE.E4M3.F32.PACK_AB_MERGE_C R96, RZ, R96, RZ ;  /* 0x00000060ff60723e */ /* 0x000fe400048070ff */
[----:B------:R-:W-:Y:S02]  /*148a0*/  LOP3.LUT R64, R64, 0xff0000, R103, 0xf8, !PT ;  /* 0x00ff000040407812 */ /* 0x000fe400078ef867 */
[----:B------:R-:W-:Y:S02]  /*148b0*/  F2FP.SATFINITE.E4M3.F32.PACK_AB_MERGE_C R100, RZ, R100, RZ ;  /* 0x00000064ff64723e */ /* 0x000fe400048070ff */
[----:B------:R-:W-:-:S02]  /*148c0*/  PRMT R77, R132, 0x7604, R117 ;  /* 0x00007604844d7816 */ /* 0x000fc40000000075 */
[----:B------:R-:W-:Y:S01]  /*148d0*/  LOP3.LUT R40, R40, 0xff0000, R21, 0xf8, !PT ;  /* 0x00ff000028287812 */ /* 0x000fe200078ef815 */
[----:B------:R-:W-:Y:S01]  /*148e0*/  IMAD.U32 R21, R70, 0x10000, RZ ;  /* 0x0001000046157824 */ /* 0x000fe200078e00ff */
[----:B------:R-:W-:Y:S02]  /*148f0*/  F2FP.SATFINITE.E4M3.F32.PACK_AB_MERGE_C R66, RZ, R66, RZ ;  /* 0x00000042ff42723e */ /* 0x000fe400048070ff */
[----:B------:R-:W-:Y:S02]  /*14900*/  LOP3.LUT R80, R80, 0xff0000, R127, 0xf8, !PT ;  /* 0x00ff000050507812 */ /* 0x000fe400078ef87f */
[----:B------:R-:W-:Y:S01]  /*14910*/  LOP3.LUT R28, R28, R13, RZ, 0xfc, !PT ;  /* 0x0000000d1c1c7212 */ /* 0x000fe200078efcff */
[----:B------:R-:W-:Y:S01]  /*14920*/  IMAD.SHL.U32 R13, R94, 0x1000000, RZ ;  /* 0x010000005e0d7824 */ /* 0x000fe200078e00ff */
[----:B------:R-:W-:Y:S01]  /*14930*/  LOP3.LUT R25, R25, R22, RZ, 0xfc, !PT ;  /* 0x0000001619197212 */ /* 0x000fe200078efcff */
[----:B------:R-:W-:Y:S01]  /*14940*/  IMAD.SHL.U32 R22, R35, 0x1000000, RZ ;  /* 0x0100000023167824 */ /* 0x000fe200078e00ff */
[----:B------:R-:W-:Y:S01]  /*14950*/  LOP3.LUT R51, R51, 0xffff, RZ, 0xc0, !PT ;  /* 0x0000ffff33337812 */ /* 0x000fe200078ec0ff */
[----:B------:R-:W-:Y:S01]  /*14960*/  IMAD.U32 R66, R66, 0x10000, RZ ;  /* 0x0001000042427824 */ /* 0x000fe200078e00ff */
[----:B------:R-:W-:-:S02]  /*14970*/  F2FP.SATFINITE.E4M3.F32.PACK_AB_MERGE_C R67, RZ, R67, RZ ;  /* 0x00000043ff43723e */ /* 0x000fc400048070ff */
[----:B------:R-:W-:Y:S02]  /*14980*/  F2FP.SATFINITE.E4M3.F32.PACK_AB_MERGE_C R71, RZ, R71, RZ ;  /* 0x00000047ff47723e */ /* 0x000fe400048070ff */
[----:B------:R-:W-:Y:S01]  /*14990*/  LOP3.LUT R44, R44, 0xff0000, R19, 0xf8, !PT ;  /* 0x00ff00002c2c7812 */ /* 0x000fe200078ef813 */
[----:B------:R-:W-:Y:S01]  /*149a0*/  IMAD.U32 R19, R62, 0x10000, RZ ;  /* 0x000100003e137824 */ /* 0x000fe200078e00ff */
[----:B------:R-:W-:Y:S01]  /*149b0*/  LOP3.LUT R33, R33, 0xff0000, R34, 0xf8, !PT ;  /* 0x00ff000021217812 */ /* 0x000fe200078ef822 */
[----:B------:R-:W-:Y:S01]  /*149c0*/  IMAD.SHL.U32 R34, R83, 0x1000000, RZ ;  /* 0x0100000053227824 */ /* 0x000fe200078e00ff */
[----:B------:R-:W-:Y:S02]  /*149d0*/  LOP3.LUT R68, R68, 0xff0000, R95, 0xf8, !PT ;  /* 0x00ff000044447812 */ /* 0x000fe400078ef85f */
[----:B------:R-:W-:Y:S02]  /*149e0*/  LOP3.LUT R59, R59, 0xffff, RZ, 0xc0, !PT ;  /* 0x0000ffff3b3b7812 */ /* 0x000fe400078ec0ff */
[----:B------:R-:W-:-:S02]  /*149f0*/  LOP3.LUT R63, R63, 0xffff, RZ, 0xc0, !PT ;  /* 0x0000ffff3f3f7812 */ /* 0x000fc400078ec0ff */
[----:B------:R-:W-:Y:S01]  /*14a00*/  F2FP.SATFINITE.E4M3.F32.PACK_AB_MERGE_C R87, RZ, R87, RZ ;  /* 0x00000057ff57723e */ /* 0x000fe200048070ff */
[----:B------:R-:W-:Y:S01]  /*14a10*/  IMAD.SHL.U32 R30, R59, 0x1000000, RZ ;  /* 0x010000003b1e7824 */ /* 0x000fe200078e00ff */
[----:B------:R-:W-:Y:S01]  /*14a20*/  LOP3.LUT R110, R110, 0xffff, RZ, 0xc0, !PT ;  /* 0x0000ffff6e6e7812 */ /* 0x000fe200078ec0ff */
[----:B------:R-:W-:Y:S01]  /*14a30*/  IMAD.SHL.U32 R63, R63, 0x1000000, RZ ;  /* 0x010000003f3f7824 */ /* 0x000fe200078e00ff */
[----:B------:R-:W-:Y:S02]  /*14a40*/  LOP3.LUT R60, R89, 0xff, RZ, 0xc0, !PT ;  /* 0x000000ff593c7812 */ /* 0x000fe400078ec0ff */
[----:B------:R-:W-:Y:S02]  /*14a50*/  LOP3.LUT R57, R96, 0xffff, RZ, 0xc0, !PT ;  /* 0x0000ffff60397812 */ /* 0x000fe400078ec0ff */
[----:B------:R-:W-:Y:S02]  /*14a60*/  LOP3.LUT R31, R36, R31, RZ, 0xfc, !PT ;  /* 0x0000001f241f7212 */ /* 0x000fe400078efcff */
[----:B------:R-:W-:-:S02]  /*14a70*/  F2FP.SATFINITE.E4M3.F32.PACK_AB_MERGE_C R79, RZ, R79, RZ ;  /* 0x0000004fff4f723e */ /* 0x000fc400048070ff */
[----:B------:R-:W-:Y:S01]  /*14a80*/  LOP3.LUT R64, R64, R15, RZ, 0xfc, !PT ;  /* 0x0000000f40407212 */ /* 0x000fe200078efcff */
[----:B------:R-:W-:Y:S01]  /*14a90*/  IMAD.SHL.U32 R15, R118, 0x1000000, RZ ;  /* 0x01000000760f7824 */ /* 0x000fe200078e00ff */
[----:B------:R-:W-:Y:S02]  /*14aa0*/  LOP3.LUT R100, R100, 0xffff, RZ, 0xc0, !PT ;  /* 0x0000ffff64647812 */ /* 0x000fe400078ec0ff */
[----:B------:R-:W-:Y:S02]  /*14ab0*/  LOP3.LUT R45, R45, 0xff0000, R42, 0xf8, !PT ;  /* 0x00ff00002d2d7812 */ /* 0x000fe400078ef82a */
[----:B------:R-:W-:Y:S02]  /*14ac0*/  LOP3.LUT R10, R10, 0xff0000, R119, 0xf8, !PT ;  /* 0x00ff00000a0a7812 */ /* 0x000fe400078ef877 */
[----:B------:R-:W-:Y:S01]  /*14ad0*/  LOP3.LUT R77, R77, 0xff0000, R26, 0xf8, !PT ;  /* 0x00ff00004d4d7812 */ /* 0x000fe200078ef81a */
[----:B------:R-:W-:Y:S01]  /*14ae0*/  IMAD.SHL.U32 R26, R51, 0x1000000, RZ ;  /* 0x01000000331a7824 */ /* 0x000fe200078e00ff */
[----:B------:R-:W-:-:S02]  /*14af0*/  LOP3.LUT R20, R37, R20, RZ, 0xfc, !PT ;  /* 0x0000001425147212 */ /* 0x000fc400078efcff */
[----:B------:R-:W-:Y:S02]  /*14b00*/  LOP3.LUT R67, R67, 0xffff, RZ, 0xc0, !PT ;  /* 0x0000ffff43437812 */ /* 0x000fe400078ec0ff */
[----:B------:R-:W-:Y:S02]  /*14b10*/  LOP3.LUT R71, R71, 0xffff, RZ, 0xc0, !PT ;  /* 0x0000ffff47477812 */ /* 0x000fe400078ec0ff */
[----:B------:R-:W-:Y:S02]  /*14b20*/  F2FP.SATFINITE.E4M3.F32.PACK_AB_MERGE_C R98, RZ, R98, RZ ;  /* 0x00000062ff62723e */ /* 0x000fe400048070ff */
[----:B------:R-:W-:Y:S01]  /*14b30*/  F2FP.SATFINITE.E4M3.F32.PACK_AB_MERGE_C R106, RZ, R106, RZ ;  /* 0x0000006aff6a723e */ /* 0x000fe200048070ff */
[----:B------:R-:W-:Y:S01]  /*14b40*/  IMAD.SHL.U32 R71, R71, 0x1000000, RZ ;  /* 0x0100000047477824 */ /* 0x000fe200078e00ff */
[----:B------:R-:W-:Y:S02]  /*14b50*/  F2FP.SATFINITE.E4M3.F32.PACK_AB_MERGE_C R122, RZ, R122, RZ ;  /* 0x0000007aff7a723e */ /* 0x000fe400048070ff */
[----:B------:R-:W-:-:S02]  /*14b60*/  F2FP.SATFINITE.E4M3.F32.PACK_AB_MERGE_C R130, RZ, R130, RZ ;  /* 0x00000082ff82723e */ /* 0x000fc400048070ff */
[----:B------:R-:W-:Y:S02]  /*14b70*/  F2FP.SATFINITE.E4M3.F32.PACK_AB_MERGE_C R138, RZ, R138, RZ ;  /* 0x0000008aff8a723e */ /* 0x000fe400048070ff */
[----:B------:R-:W-:Y:S02]  /*14b80*/  LOP3.LUT R80, R80, R11, RZ, 0xfc, !PT ;  /* 0x0000000b50507212 */ /* 0x000fe400078efcff */
[----:B------:R-:W-:Y:S01]  /*14b90*/  SEL R36, R28, R29, P1 ;  /* 0x0000001d1c247207 */ /* 0x000fe20000800000 */
[----:B------:R-:W1:Y:S01]  /*14ba0*/  MUFU.EX2 R11, R18 ;  /* 0x00000012000b7308 */ /* 0x000e620000000800 */
[----:B------:R-:W-:Y:S02]  /*14bb0*/  SEL R29, R29, R28, P1 ;  /* 0x0000001c1d1d7207 */ /* 0x000fe40000800000 */
[----:B------:R-:W-:Y:S02]  /*14bc0*/  LOP3.LUT R41, R41, 0xff0000, R50, 0xf8, !PT ;  /* 0x00ff000029297812 */ /* 0x000fe400078ef832 */
[----:B------:R-:W-:Y:S01]  /*14bd0*/  LOP3.LUT R48, R48, 0xff0000, R21, 0xf8, !PT ;  /* 0x00ff000030307812 */ /* 0x000fe200078ef815 */
[----:B------:R-:W-:Y:S01]  /*14be0*/  IMAD.U32 R21, R86, 0x10000, RZ ;  /* 0x0001000056157824 */ /* 0x000fe200078e00ff */
[----:B------:R-:W-:Y:S01]  /*14bf0*/  LOP3.LUT R22, R33, R22, RZ, 0xfc, !PT ;  /* 0x0000001621167212 */ /* 0x000fe200078efcff */
[----:B------:R2:W3:Y:S01]  /*14c00*/  SHFL.IDX PT, R36, R36, R7, 0x1c1f ;  /* 0x001c1f0724247589 */ /* 0x0004e200000e0000 */
[----:B------:R-:W-:Y:S01]  /*14c10*/  LOP3.LUT R39, R32, R39, RZ, 0xfc, !PT ;  /* 0x0000002720277212 */ /* 0x000fe200078efcff */
[----:B------:R-:W-:Y:S01]  /*14c20*/  IMAD.SHL.U32 R32, R67, 0x1000000, RZ ;  /* 0x0100000043207824 */ /* 0x000fe200078e00ff */
[----:B------:R-:W-:Y:S01]  /*14c30*/  LOP3.LUT R87, R87, 0xffff, RZ, 0xc0, !PT ;  /* 0x0000ffff57577812 */ /* 0x000fe200078ec0ff */
[----:B------:R2:W4:Y:S01]  /*14c40*/  SHFL.IDX PT, R29, R29, R8, 0x1c1f ;  /* 0x001c1f081d1d7589 */ /* 0x00052200000e0000 */
[----:B------:R-:W-:Y:S01]  /*14c50*/  LOP3.LUT R68, R68, R13, RZ, 0xfc, !PT ;  /* 0x0000000d44447212 */ /* 0x000fe200078efcff */
[----:B------:R-:W-:Y:S01]  /*14c60*/  IMAD.SHL.U32 R13, R110, 0x1000000, RZ ;  /* 0x010000006e0d7824 */ /* 0x000fe200078e00ff */
[----:B------:R-:W-:Y:S01]  /*14c70*/  SEL R28, R16, R25, P1 ;  /* 0x00000019101c7207 */ /* 0x000fe20000800000 */
[----:B------:R-:W-:Y:S01]  /*14c80*/  IMAD.SHL.U32 R87, R87, 0x1000000, RZ ;  /* 0x0100000057577824 */ /* 0x000fe200078e00ff */
[----:B------:R-:W-:Y:S01]  /*14c90*/  PRMT R60, R57, 0x7604, R60 ;  /* 0x00007604393c7816 */ /* 0x000fe2000000003c */
[----:B-1----:R-:W-:Y:S01]  /*14ca0*/  @!P4 FMUL R11, R11, R11 ;  /* 0x0000000b0b0bc220 */ /* 0x002fe20000400000 */
[----:B------:R-:W-:Y:S01]  /*14cb0*/  LOP3.LUT R52, R52, 0xff0000, R19, 0xf8, !PT ;  /* 0x00ff000034347812 */ /* 0x000fe200078ef813 */
[----:B------:R-:W-:Y:S01]  /*14cc0*/  IMAD.U32 R19, R78, 0x10000, RZ ;  /* 0x000100004e137824 */ /* 0x000fe200078e00ff */
[----:B------:R-:W-:Y:S01]  /*14cd0*/  LOP3.LUT R79, R79, 0xffff, RZ, 0xc0, !PT ;  /* 0x0000ffff4f4f7812 */ /* 0x000fe200078ec0ff */
[----:B------:R-:W-:Y:S01]  /*14ce0*/  FFMA R2, R11, R2, R150 ;  /* 0x000000020b027223 */ /* 0x000fe20000000096 */
[----:B------:R-:W-:Y:S01]  /*14cf0*/  SEL R25, R25, R16, P1 ;  /* 0x0000001019197207 */ /* 0x000fe20000800000 */
[-C--:B------:R-:W-:Y:S01]  /*14d00*/  FMUL R154, R154, R11.reuse ;  /* 0x0000000b9a9a7220 */ /* 0x080fe20000400000 */
[----:B------:R-:W-:Y:S01]  /*14d10*/  PRMT R57, R100, 0x7604, R93 ;  /* 0x0000760464397816 */ /* 0x000fe2000000005d */
[----:B------:R-:W-:Y:S01]  /*14d20*/  IMAD.SHL.U32 R79, R79, 0x1000000, RZ ;  /* 0x010000004f4f7824 */ /* 0x000fe200078e00ff */
[----:B------:R-:W-:Y:S01]  /*14d30*/  LOP3.LUT R53, R53, 0xff0000, R58, 0xf8, !PT ;  /* 0x00ff000035357812 */ /* 0x000fe200078ef83a */
[-C--:B------:R-:W-:Y:S01]  /*14d40*/  FMUL R155, R155, R11.reuse ;  /* 0x0000000b9b9b7220 */ /* 0x080fe20000400000 */
[----:B------:R-:W-:Y:S01]  /*14d50*/  LOP3.LUT R72, R72, 0xff0000, R111, 0xf8, !PT ;  /* 0x00ff000048487812 */ /* 0x000fe200078ef86f */
[-C--:B------:R-:W-:Y:S01]  /*14d60*/  FMUL R158, R158, R11.reuse ;  /* 0x0000000b9e9e7220 */ /* 0x080fe20000400000 */
[----:B------:R-:W-:Y:S01]  /*14d70*/  LOP3.LUT R24, R45, R24, RZ, 0xfc, !PT ;  /* 0x000000182d187212 */ /* 0x000fe200078efcff */
[----:B------:R-:W-:Y:S01]  /*14d80*/  FMUL R159, R159, R11 ;  /* 0x0000000b9f9f7220 */ /* 0x000fe20000400000 */
[----:B------:R-:W-:Y:S01]  /*14d90*/  LOP3.LUT R47, R44, R47, RZ, 0xfc, !PT ;  /* 0x0000002f2c2f7212 */ /* 0x000fe200078efcff */
[-C--:B------:R-:W-:Y:S01]  /*14da0*/  FMUL R162, R162, R11.reuse ;  /* 0x0000000ba2a27220 */ /* 0x080fe20000400000 */
[----:B------:R-:W-:Y:S01]  /*14db0*/  LOP3.LUT R98, R98, 0xffff, RZ, 0xc0, !PT ;  /* 0x0000ffff62627812 */ /* 0x000fe200078ec0ff */
[-C--:B------:R-:W-:Y:S01]  /*14dc0*/  FMUL R163, R163, R11.reuse ;  /* 0x0000000ba3a37220 */ /* 0x080fe20000400000 */
[----:B------:R-:W-:Y:S01]  /*14dd0*/  LOP3.LUT R106, R106, 0xffff, RZ, 0xc0, !PT ;  /* 0x0000ffff6a6a7812 */ /* 0x000fe200078ec0ff */
[----:B------:R-:W-:Y:S01]  /*14de0*/  FMUL R166, R166, R11 ;  /* 0x0000000ba6a67220 */ /* 0x000fe20000400000 */
[----:B------:R-:W-:Y:S01]  /*14df0*/  LOP3.LUT R122, R122, 0xffff, RZ, 0xc0, !PT ;  /* 0x0000ffff7a7a7812 */ /* 0x000fe200078ec0ff */
[----:B------:R-:W-:Y:S01]  /*14e00*/  IMAD.SHL.U32 R98, R98, 0x1000000, RZ ;  /* 0x0100000062627824 */ /* 0x000fe200078e00ff */
[----:B------:R-:W-:Y:S01]  /*14e10*/  LOP3.LUT R130, R130, 0xffff, RZ, 0xc0, !PT ;  /* 0x0000ffff82827812 */ /* 0x000fe200078ec0ff */
[----:B------:R-:W-:Y:S01]  /*14e20*/  IMAD.SHL.U32 R106, R106, 0x1000000, RZ ;  /* 0x010000006a6a7824 */ /* 0x000fe200078e00ff */
[----:B------:R-:W-:Y:S01]  /*14e30*/  LOP3.LUT R138, R138, 0xffff, RZ, 0xc0, !PT ;  /* 0x0000ffff8a8a7812 */ /* 0x000fe200078ec0ff */
[----:B------:R-:W-:Y:S01]  /*14e40*/  IMAD.SHL.U32 R122, R122, 0x1000000, RZ ;  /* 0x010000007a7a7824 */ /* 0x000fe200078e00ff */
[----:B------:R-:W-:Y:S01]  /*14e50*/  SEL R16, R31, R20, P1 ;  /* 0x000000141f107207 */ /* 0x000fe20000800000 */
[----:B------:R-:W-:Y:S01]  /*14e60*/  IMAD.SHL.U32 R130, R130, 0x1000000, RZ ;  /* 0x0100000082827824 */ /* 0x000fe200078e00ff */
[----:B------:R-:W-:Y:S01]  /*14e70*/  LOP3.LUT R15, R10, R15, RZ, 0xfc, !PT ;  /* 0x0000000f0a0f7212 */ /* 0x000fe200078efcff */
[----:B------:R-:W-:Y:S01]  /*14e80*/  FMUL R167, R167, R11 ;  /* 0x0000000ba7a77220 */ /* 0x000fe20000400000 */
[----:B------:R-:W-:Y:S01]  /*14e90*/  SEL R31, R20, R31, P1 ;  /* 0x0000001f141f7207 */ /* 0x000fe20000800000 */
[----:B------:R-:W1:Y:S01]  /*14ea0*/  MUFU.EX2 R10, R135 ;  /* 0x00000087000a7308 */ /* 0x000e620000000800 */
[----:B------:R-:W-:Y:S01]  /*14eb0*/  LOP3.LUT R49, R49, 0xff0000, R66, 0xf8, !PT ;  /* 0x00ff000031317812 */ /* 0x000fe200078ef842 */
[-C--:B------:R-:W-:Y:S01]  /*14ec0*/  FMUL R170, R170, R11.reuse ;  /* 0x0000000baaaa7220 */ /* 0x080fe20000400000 */
[----:B------:R-:W-:Y:S01]  /*14ed0*/  LOP3.LUT R26, R41, R26, RZ, 0xfc, !PT ;  /* 0x0000001a291a7212 */ /* 0x000fe200078efcff */
[----:B------:R-:W-:Y:S01]  /*14ee0*/  FMUL R171, R171, R11 ;  /* 0x0000000babab7220 */ /* 0x000fe20000400000 */
[----:B------:R-:W-:Y:S01]  /*14ef0*/  LOP3.LUT R55, R40, R55, RZ, 0xfc, !PT ;  /* 0x0000003728377212 */ /* 0x000fe200078efcff */
[-C--:B------:R-:W-:Y:S01]  /*14f00*/  FMUL R174, R174, R11.reuse ;  /* 0x0000000baeae7220 */ /* 0x080fe20000400000 */
[----:B------:R-:W-:Y:S01]  /*14f10*/  SEL R20, R39, R22, P1 ;  /* 0x0000001627147207 */ /* 0x000fe20000800000 */
[----:B------:R-:W-:Y:S01]  /*14f20*/  FMUL R175, R175, R11 ;  /* 0x0000000bafaf7220 */ /* 0x000fe20000400000 */
[----:B------:R-:W-:Y:S01]  /*14f30*/  SEL R39, R22, R39, P1 ;  /* 0x0000002716277207 */ /* 0x000fe20000800000 */
[-C--:B------:R-:W-:Y:S01]  /*14f40*/  FMUL R178, R178, R11.reuse ;  /* 0x0000000bb2b27220 */ /* 0x080fe20000400000 */
[----:B------:R-:W-:Y:S01]  /*14f50*/  LOP3.LUT R57, R57, 0xff0000, R82, 0xf8, !PT ;  /* 0x00ff000039397812 */ /* 0x000fe200078ef852 */
[-C--:B------:R-:W-:Y:S01]  /*14f60*/  FMUL R179, R179, R11.reuse ;  /* 0x0000000bb3b37220 */ /* 0x080fe20000400000 */
[----:B------:R-:W-:Y:S01]  /*14f70*/  LOP3.LUT R56, R56, 0xff0000, R21, 0xf8, !PT ;  /* 0x00ff000038387812 */ /* 0x000fe200078ef815 */
[-C--:B------:R-:W-:Y:S01]  /*14f80*/  FMUL R182, R182, R11.reuse ;  /* 0x0000000bb6b67220 */ /* 0x080fe20000400000 */
[----:B------:R-:W-:Y:S01]  /*14f90*/  LOP3.LUT R30, R53, R30, RZ, 0xfc, !PT ;  /* 0x0000001e351e7212 */ /* 0x000fe200078efcff */
[----:B------:R-:W-:Y:S01]  /*14fa0*/  FMUL R183, R183, R11 ;  /* 0x0000000bb7b77220 */ /* 0x000fe20000400000 */
[----:B------:R-:W-:Y:S01]  /*14fb0*/  LOP3.LUT R63, R52, R63, RZ, 0xfc, !PT ;  /* 0x0000003f343f7212 */ /* 0x000fe200078efcff */
[----:B-1----:R-:W-:Y:S01]  /*14fc0*/  @!P3 FMUL R10, R10, R10 ;  /* 0x0000000a0a0ab220 */ /* 0x002fe20000400000 */
[----:B------:R-:W-:Y:S01]  /*14fd0*/  LOP3.LUT R72, R72, R13, RZ, 0xfc, !PT ;  /* 0x0000000d48487212 */ /* 0x000fe200078efcff */
[----:B------:R-:W-:Y:S01]  /*14fe0*/  IMAD.SHL.U32 R13, R138, 0x1000000, RZ ;  /* 0x010000008a0d7824 */ /* 0x000fe200078e00ff */
[----:B------:R-:W-:Y:S01]  /*14ff0*/  SEL R22, R47, R24, P1 ;  /* 0x000000182f167207 */ /* 0x000fe20000800000 */
[-C--:B------:R-:W-:Y:S01]  /*15000*/  FMUL R186, R186, R11.reuse ;  /* 0x0000000bbaba7220 */ /* 0x080fe20000400000 */
[----:B------:R-:W-:Y:S01]  /*15010*/  LOP3.LUT R60, R60, 0xff0000, R19, 0xf8, !PT ;  /* 0x00ff00003c3c7812 */ /* 0x000fe200078ef813 */
[----:B------:R-:W-:Y:S01]  /*15020*/  FMUL R187, R187, R11 ;  /* 0x0000000bbbbb7220 */ /* 0x000fe20000400000 */
[----:B------:R-:W-:Y:S01]  /*15030*/  SEL R47, R24, R47, P1 ;  /* 0x0000002f182f7207 */ /* 0x000fe20000800000 */
        /* <DEDUP_REMOVED lines=9> */
[----:B------:R-:W-:Y:S01]  /*150d0*/  LOP3.LUT R34, R57, R34, RZ, 0xfc, !PT ;  /* 0x0000002239227212 */ /* 0x000fe200078efcff */
[----:B------:R-:W-:Y:S01]  /*150e0*/  FMUL R199, R199, R11 ;  /* 0x0000000bc7c77220 */ /* 0x000fe20000400000 */
[----:B------:R-:W-:Y:S01]  /*150f0*/  LOP3.LUT R87, R56, R87, RZ, 0xfc, !PT ;  /* 0x0000005738577212 */ /* 0x000fe200078efcff */
[----:B------:R2:W1:Y:S01]  /*15100*/  SHFL.IDX PT, R28, R28, R7, 0x1c1f ;  /* 0x001c1f071c1c7589 */ /* 0x00046200000e0000 */
[----:B------:R-:W-:Y:S01]  /*15110*/  SEL R26, R63, R30, P1 ;  /* 0x0000001e3f1a7207 */ /* 0x000fe20000800000 */
[----:B------:R-:W-:Y:S01]  /*15120*/  FFMA R3, R10, R3, R151 ;  /* 0x000000030a037223 */ /* 0x000fe20000000097 */
[----:B------:R-:W-:Y:S01]  /*15130*/  LOP3.LUT R61, R61, R74, RZ, 0xfc, !PT ;  /* 0x0000004a3d3d7212 */ /* 0x000fe200078efcff */
[----:B------:R2:W1:Y:S01]  /*15140*/  SHFL.IDX PT, R27, R25, R8, 0x1c1f ;  /* 0x001c1f08191b7589 */ /* 0x00046200000e0000 */
[----:B------:R-:W-:Y:S01]  /*15150*/  LOP3.LUT R60, R60, R79, RZ, 0xfc, !PT ;  /* 0x0000004f3c3c7212 */ /* 0x000fe200078efcff */
[----:B------:R-:W-:Y:S01]  /*15160*/  FMUL R152, R152, R10 ;  /* 0x0000000a98987220 */ /* 0x000fe20000400000 */
[----:B------:R-:W-:Y:S01]  /*15170*/  SEL R63, R30, R63, P1 ;  /* 0x0000003f1e3f7207 */ /* 0x000fe20000800000 */
[----:B------:R2:W1:Y:S01]  /*15180*/  SHFL.IDX PT, R16, R16, R7, 0x1c1f ;  /* 0x001c1f0710107589 */ /* 0x00046200000e0000 */
[----:B------:R-:W-:Y:S01]  /*15190*/  LOP3.LUT R69, R69, R90, RZ, 0xfc, !PT ;  /* 0x0000005a45457212 */ /* 0x000fe200078efcff */
[----:B------:R-:W-:Y:S01]  /*151a0*/  FMUL R153, R153, R10 ;  /* 0x0000000a99997220 */ /* 0x000fe20000400000 */
[----:B------:R-:W-:Y:S01]  /*151b0*/  LOP3.LUT R65, R65, R98, RZ, 0xfc, !PT ;  /* 0x0000006241417212 */ /* 0x000fe200078efcff */
        /* <DEDUP_REMOVED lines=9> */
[----:B------:R-:W-:Y:S01]  /*15250*/  SEL R30, R71, R32, P1 ;  /* 0x00000020471e7207 */ /* 0x000fe20000800000 */
[----:B------:R-:W-:Y:S01]  /*15260*/  FMUL R160, R160, R10 ;  /* 0x0000000aa0a07220 */ /* 0x000fe20000400000 */
[----:B------:R-:W-:Y:S01]  /*15270*/  SEL R71, R32, R71, P1 ;  /* 0x0000004720477207 */ /* 0x000fe20000800000 */
[----:B------:R2:W1:Y:S01]  /*15280*/  SHFL.IDX PT, R22, R22, R7, 0x1c1f ;  /* 0x001c1f0716167589 */ /* 0x00046200000e0000 */
[----:B------:R-:W-:Y:S01]  /*15290*/  SEL R32, R87, R34, P1 ;  /* 0x0000002257207207 */ /* 0x000fe20000800000 */
[-C--:B------:R-:W-:Y:S01]  /*152a0*/  FMUL R161, R161, R10.reuse ;  /* 0x0000000aa1a17220 */ /* 0x080fe20000400000 */
[----:B------:R-:W-:Y:S01]  /*152b0*/  SEL R18, R60, R61, P1 ;  /* 0x0000003d3c127207 */ /* 0x000fe20000800000 */
        /* <DEDUP_REMOVED lines=29> */
[----:B------:R-:W-:Y:S01]  /*15490*/  SHF.L.U32 R13, R4, 0x1f, RZ ;  /* 0x0000001f040d7819 */ /* 0x000fe200000006ff */
[-C--:B------:R-:W-:Y:S01]  /*154a0*/  FMUL R177, R177, R10.reuse ;  /* 0x0000000ab1b17220 */ /* 0x080fe20000400000 */
[-C--:B------:R-:W-:Y:S01]  /*154b0*/  FMUL R180, R180, R10.reuse ;  /* 0x0000000ab4b47220 */ /* 0x080fe20000400000 */
[----:B------:R2:W1:Y:S01]  /*154c0*/  SHFL.IDX PT, R61, R61, R8, 0x1c1f ;  /* 0x001c1f083d3d7589 */ /* 0x00046200000e0000 */
[----:B------:R2:W1:Y:S01]  /*154d0*/  SYNCS.PHASECHK.TRANS64.TRYWAIT P3, [UR5+0x21000], R13 ;  /* 0x0210000dff0075a7 */ /* 0x0004620008060145 */
[-C--:B------:R-:W-:Y:S01]  /*154e0*/  FMUL R181, R181, R10.reuse ;  /* 0x0000000ab5b57220 */ /* 0x080fe20000400000 */
[-C--:B------:R-:W-:Y:S01]  /*154f0*/  FMUL R184, R184, R10.reuse ;  /* 0x0000000ab8b87220 */ /* 0x080fe20000400000 */
[----:B------:R2:W1:Y:S01]  /*15500*/  SHFL.IDX PT, R43, R32, R7, 0x1c1f ;  /* 0x001c1f07202b7589 */ /* 0x00046200000e0000 */
[-C--:B------:R-:W-:Y:S01]  /*15510*/  FMUL R185, R185, R10.reuse ;  /* 0x0000000ab9b97220 */ /* 0x080fe20000400000 */
[-C--:B------:R-:W-:Y:S01]  /*15520*/  FMUL R188, R188, R10.reuse ;  /* 0x0000000abcbc7220 */ /* 0x080fe20000400000 */
[-C--:B------:R-:W-:Y:S01]  /*15530*/  FMUL R189, R189, R10.reuse ;  /* 0x0000000abdbd7220 */ /* 0x080fe20000400000 */
[----:B------:R2:W1:Y:S01]  /*15540*/  SHFL.IDX PT, R54, R87, R8, 0x1c1f ;  /* 0x001c1f0857367589 */ /* 0x00046200000e0000 */
[-C--:B------:R-:W-:Y:S01]  /*15550*/  FMUL R192, R192, R10.reuse ;  /* 0x0000000ac0c07220 */ /* 0x080fe20000400000 */
[-C--:B------:R-:W-:Y:S01]  /*15560*/  FMUL R193, R193, R10.reuse ;  /* 0x0000000ac1c17220 */ /* 0x080fe20000400000 */
[-C--:B------:R-:W-:Y:S01]  /*15570*/  FMUL R196, R196, R10.reuse ;  /* 0x0000000ac4c47220 */ /* 0x080fe20000400000 */
[----:B------:R2:W1:Y:S01]  /*15580*/  SHFL.IDX PT, R45, R34, R7, 0x1c1f ;  /* 0x001c1f07222d7589 */ /* 0x00046200000e0000 */
[----:B------:R-:W-:-:S03]  /*15590*/  FMUL R197, R197, R10 ;  /* 0x0000000ac5c57220 */ /* 0x000fc60000400000 */
[----:B------:R2:W1:Y:S04]  /*155a0*/  SHFL.IDX PT, R56, R69, R8, 0x1c1f ;  /* 0x001c1f0845387589 */ /* 0x00046800000e0000 */
        /* <DEDUP_REMOVED lines=9> */
[----:B------:R2:W1:Y:S01]  /*15640*/  SHFL.IDX PT, R68, R77, R8, 0x1c1f ;  /* 0x001c1f084d447589 */ /* 0x00046200000e0000 */
[----:B---34-:R-:W-:Y:S05]  /*15650*/  @!P0 BRA `(.L_x_39) ;  /* 0x0000000000048947 */ /* 0x018fea0003800000 */
[----:B------:R-:W-:Y:S01]  /*15660*/  BPT.TRAP 0x1 ;  /* 0x000000040000795c */ /* 0x000fe20000300000 */
.L_x_39:
[----:B-1----:R-:W-:Y:S05]  /*15670*/  @P3 BRA `(.L_x_40) ;  /* 0x0000000000083947 */ /* 0x002fea0003800000 */
[----:B------:R-:W1:Y:S02]  /*15680*/  SYNCS.PHASECHK.TRANS64.TRYWAIT P3, [UR5+0x21000], R13 ;  /* 0x0210000dff0075a7 */ /* 0x000e640008060145 */
[----:B-1----:R-:W-:Y:S05]  /*15690*/  @!P3 BRA `(.L_x_41) ;  /* 0x0000003400a8b947 */ /* 0x002fea0003800000 */
.L_x_40:
[-C--:B--2---:R-:W-:Y:S01]  /*156a0*/  PRMT R26, R28, R6.reuse, R27 ;  /* 0x000000061c1a7216 */ /* 0x084fe2000000001b */
[----:B------:R-:W-:Y:S01]  /*156b0*/  UIMAD UR10, UR7, 0x600, UR6 ;  /* 0x00000600070a78a4 */ /* 0x000fe2000f8e0206 */
[CCC-:B------:R-:W-:Y:S01]  /*156c0*/  PRMT R24, R36.reuse, R6.reuse, R29.reuse ;  /* 0x0000000624187216 */ /* 0x1c0fe2000000001d */
[----:B------:R-:W-:Y:S01]  /*156d0*/  UMOV UR11, 0x40000040 ;  /* 0x40000040000b7882 */ /* 0x000fe20000000000 */
[-C--:B------:R-:W-:Y:S01]  /*156e0*/  PRMT R25, R36, R5.reuse, R29 ;  /* 0x0000000524197216 */ /* 0x080fe2000000001d */
[----:B------:R-:W-:Y:S01]  /*156f0*/  UIADD3 UR14, UR10, 0x2, URZ ;  /* 0x000000020a0e7890 */ /* 0x000fe2000fffe03f */
[-C--:B------:R-:W-:Y:S01]  /*15700*/  PRMT R27, R28, R5.reuse, R27 ;  /* 0x000000051c1b7216 */ /* 0x080fe2000000001b */
[----:B------:R-:W-:Y:S01]  /*15710*/  UMOV UR15, 0x40000040 ;  /* 0x40000040000f7882 */ /* 0x000fe20000000000 */
[C-C-:B------:R-:W-:Y:S02]  /*15720*/  PRMT R28, R16.reuse, R6, R31.reuse ;  /* 0x00000006101c7216 */ /* 0x140fe4000000001f */
[----:B------:R-:W-:Y:S01]  /*15730*/  WARPGROUP.ARRIVE ;  /* 0x00000000000079c5 */ /* 0x000fe20000000000 */
[----:B------:R-:W-:-:S02]  /*15740*/  PRMT R29, R16, R5, R31 ;  /* 0x00000005101d7216 */ /* 0x000fc4000000001f */
[CCC-:B------:R-:W-:Y:S02]  /*15750*/  PRMT R30, R20.reuse, R6.reuse, R39.reuse ;  /* 0x00000006141e7216 */ /* 0x1c0fe40000000027 */
[-C--:B------:R-:W-:Y:S01]  /*15760*/  PRMT R31, R20, R5.reuse, R39 ;  /* 0x00000005141f7216 */ /* 0x080fe20000000027 */
[----:B------:R-:W-:Y:S01]  /*15770*/  QGMMA.64x96x32.F32.E4M3.E4M3 R152, R24, gdesc[UR8], R152, gsb0 ;  /* 0x0160000818987df3 */ /* 0x000fe20008000898 */
[CCC-:B------:R-:W-:Y:S01]  /*15780*/  PRMT R34, R35.reuse, R6.reuse, R48.reuse ;  /* 0x0000000623227216 */ /* 0x1c0fe20000000030 */
[----:B------:R-:W-:Y:S01]  /*15790*/  UMOV UR11, 0x40000040 ;  /* 0x40000040000b7882 */ /* 0x000fe20000000000 */
[C-C-:B------:R-:W-:Y:S02]  /*157a0*/  PRMT R32, R22.reuse, R6, R47.reuse ;  /* 0x0000000616207216 */ /* 0x140fe4000000002f */
[-C--:B------:R-:W-:Y:S02]  /*157b0*/  PRMT R33, R22, R5.reuse, R47 ;  /* 0x0000000516217216 */ /* 0x080fe4000000002f */
[----:B------:R-:W-:-:S02]  /*157c0*/  PRMT R35, R35, R5, R48 ;  /* 0x0000000523237216 */ /* 0x000fc40000000030 */
[CCC-:B------:R-:W-:Y:S02]  /*157d0*/  PRMT R36, R37.reuse, R6.reuse, R50.reuse ;  /* 0x0000000625247216 */ /* 0x1c0fe40000000032 */
[-C--:B------:R-:W-:Y:S02]  /*157e0*/  PRMT R37, R37, R5.reuse, R50 ;  /* 0x0000000525257216 */ /* 0x080fe40000000032 */
[CCC-:B------:R-:W-:Y:S02]  /*157f0*/  PRMT R38, R11.reuse, R6.reuse, R52.reuse ;  /* 0x000000060b267216 */ /* 0x1c0fe40000000034 */
[----:B------:R-:W-:Y:S02]  /*15800*/  PRMT R39, R11, R5, R52 ;  /* 0x000000050b277216 */ /* 0x000fe40000000034 */
[-C--:B------:R-:W-:Y:S02]  /*15810*/  PRMT R42, R43, R6.reuse, R54 ;  /* 0x000000062b2a7216 */ /* 0x080fe40000000036 */
[----:B------:R-:W-:-:S02]  /*15820*/  PRMT R40, R18, R6, R61 ;  /* 0x0000000612287216 */ /* 0x000fc4000000003d */
[-C--:B------:R-:W-:Y:S02]  /*15830*/  PRMT R41, R18, R5.reuse, R61 ;  /* 0x0000000512297216 */ /* 0x080fe4000000003d */
[-C--:B------:R-:W-:Y:S02]  /*15840*/  PRMT R43, R43, R5.reuse, R54 ;  /* 0x000000052b2b7216 */ /* 0x080fe40000000036 */
[CCC-:B------:R-:W-:Y:S02]  /*15850*/  PRMT R44, R45.reuse, R6.reuse, R56.reuse ;  /* 0x000000062d2c7216 */ /* 0x1c0fe40000000038 */
[-C--:B------:R-:W-:Y:S02]  /*15860*/  PRMT R45, R45, R5.reuse, R56 ;  /* 0x000000052d2d7216 */ /* 0x080fe40000000038 */
[C-C-:B------:R-:W-:Y:S02]  /*15870*/  PRMT R46, R17.reuse, R6, R58.reuse ;  /* 0x00000006112e7216 */ /* 0x140fe4000000003a */
[----:B------:R-:W-:-:S02]  /*15880*/  PRMT R47, R17, R5, R58 ;  /* 0x00000005112f7216 */ /* 0x000fc4000000003a */
[-C--:B------:R-:W-:Y:S02]  /*15890*/  PRMT R48, R49, R6.reuse, R60 ;  /* 0x0000000631307216 */ /* 0x080fe4000000003c */
[-C--:B------:R-:W-:Y:S02]  /*158a0*/  PRMT R50, R51, R6.reuse, R62 ;  /* 0x0000000633327216 */ /* 0x080fe4000000003e */
[-C--:B------:R-:W-:Y:S02]  /*158b0*/  PRMT R49, R49, R5.reuse, R60 ;  /* 0x0000000531317216 */ /* 0x080fe4000000003c */
[-C--:B------:R-:W-:Y:S02]  /*158c0*/  PRMT R51, R51, R5.reuse, R62 ;  /* 0x0000000533337216 */ /* 0x080fe4000000003e */
[C-C-:B------:R-:W-:Y:S02]  /*158d0*/  PRMT R64, R19.reuse, R6, R66.reuse ;  /* 0x0000000613407216 */ /* 0x140fe40000000042 */
[----:B------:R-:W-:-:S02]  /*158e0*/  PRMT R65, R19, R5, R66 ;  /* 0x0000000513417216 */ /* 0x000fc40000000042 */
[C-C-:B------:R-:W-:Y:S02]  /*158f0*/  PRMT R66, R67.reuse, R6, R68.reuse ;  /* 0x0000000643427216 */ /* 0x140fe40000000044 */
[----:B------:R-:W-:Y:S01]  /*15900*/  PRMT R67, R67, R5, R68 ;  /* 0x0000000543437216 */ /* 0x000fe20000000044 */
        /* <DEDUP_REMOVED lines=35> */
.L_x_42:
[----:B------:R-:W-:-:S04]  /*15b40*/  ULEA UR5, UR4, UR36, 0x3 ;  /* 0x0000002404057291 */ /* 0x000fc8000f8e183f */
[----:B------:R-:W-:-:S04]  /*15b50*/  UIADD3 UR5, UR5, 0x21028, URZ ;  /* 0x0002102805057890 */ /* 0x000fc8000fffe03f */
[----:B------:R-:W-:-:S09]  /*15b60*/  UPRMT UR5, URZ, 0x654, UR5 ;  /* 0x000006543f057896 */ /* 0x000fd20008000005 */
[----:B------:R-:W-:Y:S01]  /*15b70*/  SYNCS.ARRIVE.TRANS64.RED.A1T0 RZ, [UR5], RZ ;  /* 0x000000ffffff79a7 */ /* 0x000fe20008100405 */
[----:B------:R-:W-:Y:S05]  /*15b80*/  @P2 BRA `(.L_x_43) ;  /* 0x0000000000042947 */ /* 0x000fea0003800000 */
[----:B------:R-:W-:Y:S01]  /*15b90*/  BPT.TRAP 0x1 ;  /* 0x000000040000795c */ /* 0x000fe20000300000 */
.L_x_43:
[----:B------:R-:W-:-:S04]  /*15ba0*/  UIADD3 UR4, UR4, 0x1, URZ ;  /* 0x0000000104047890 */ /* 0x000fc8000fffe03f */
[----:B------:R-:W-:-:S04]  /*15bb0*/  UISETP.NE.AND UP0, UPT, UR4, 0x5, UPT ;  /* 0x000000050400788c */ /* 0x000fc8000bf05270 */
[----:B------:R-:W-:Y:S01]  /*15bc0*/  USEL UR5, UR4, URZ, UP0 ;  /* 0x0000003f04057287 */ /* 0x000fe20008000000 */
[----:B------:R-:W-:Y:S11]  /*15bd0*/  @!P0 BRA `(.L_x_44) ;  /* 0x0000000000048947 */ /* 0x000ff60003800000 */
[----:B------:R-:W-:Y:S01]  /*15be0*/  BPT.TRAP 0x1 ;  /* 0x000000040000795c */ /* 0x000fe20000300000 */
.L_x_44:
[----:B------:R-:W-:-:S04]  /*15bf0*/  ULEA UR4, UR5, UR36, 0x3 ;  /* 0x0000002405047291 */ /* 0x000fc8000f8e183f */
[----:B------:R-:W-:-:S04]  /*15c00*/  UIADD3 UR4, UR4, 0x21028, URZ ;  /* 0x0002102804047890 */ /* 0x000fc8000fffe03f */
[----:B------:R-:W-:-:S09]  /*15c10*/  UPRMT UR4, URZ, 0x654, UR4 ;  /* 0x000006543f047896 */ /* 0x000fd20008000004 */
[----:B------:R-:W-:Y:S01]  /*15c20*/  SYNCS.ARRIVE.TRANS64.RED.A1T0 RZ, [UR4], RZ ;  /* 0x000000ffffff79a7 */ /* 0x000fe20008100404 */
[----:B------:R-:W-:Y:S05]  /*15c30*/  @P2 BRA `(.L_x_45) ;  /* 0x0000000000042947 */ /* 0x000fea0003800000 */
[----:B------:R-:W-:Y:S01]  /*15c40*/  BPT.TRAP 0x1 ;  /* 0x000000040000795c */ /* 0x000fe20000300000 */
.L_x_45:
        /* <DEDUP_REMOVED lines=9> */
[----:B-1----:R-:W-:Y:S01]  /*15ce0*/  IMAD.MOV.U32 R10, RZ, RZ, R12 ;  /* 0x000000ffff0a7224 */ /* 0x002fe200078e000c */
[----:B------:R-:W-:-:S02]  /*15cf0*/  USEL UR7, URZ, 0x1, UP1 ;  /* 0x000000013f077887 */ /* 0x000fc40008800000 */
[----:B------:R-:W-:-:S04]  /*15d00*/  USEL UR5, UR5, URZ, UP1 ;  /* 0x0000003f05057287 */ /* 0x000fc80008800000 */
[----:B------:R-:W-:Y:S01]  /*15d10*/  LOP3.LUT R4, R4, UR7, RZ, 0x3c, !PT ;  /* 0x0000000704047c12 */ /* 0x000fe2000f8e3cff */
[----:B------:R-:W-:Y:S07]  /*15d20*/  @P3 BRA `(.L_x_46) ;  /* 0xffffff8c00783947 */ /* 0x000fee000383ffff */
.L_x_35:
[----:B------:R-:W2:Y:S01]  /*15d30*/  SHFL.BFLY PT, R0, R3, 0x1, 0x1f ;  /* 0x0c201f0003007f89 */ /* 0x000ea200000e0000 */
[----:B------:R-:W-:Y:S01]  /*15d40*/  BSSY B0, `(.L_x_47) ;  /* 0x0000023000007945 */ /* 0x000fe20003800000 */
[----:B------:R-:W-:Y:S02]  /*15d50*/  IMAD.MOV.U32 R6, RZ, RZ, 0x3f800000 ;  /* 0x3f800000ff067424 */ /* 0x000fe400078e00ff */
[----:B------:R-:W3:Y:S01]  /*15d60*/  SHFL.BFLY PT, R5, R2, 0x1, 0x1f ;  /* 0x0c201f0002057f89 */ /* 0x000ee200000e0000 */
[----:B------:R-:W-:Y:S02]  /*15d70*/  IMAD.MOV.U32 R8, RZ, RZ, 0x3f800000 ;  /* 0x3f800000ff087424 */ /* 0x000fe400078e00ff */
[----:B------:R-:W-:Y:S02]  /*15d80*/  IMAD.MOV.U32 R9, RZ, RZ, 0x7f800000 ;  /* 0x7f800000ff097424 */ /* 0x000fe400078e00ff */
[----:B--2---:R-:W-:Y:S01]  /*15d90*/  FADD R0, R0, R3 ;  /* 0x0000000300007221 */ /* 0x004fe20000000000 */
[----:B---3--:R-:W-:-:S04]  /*15da0*/  FADD R15, R5, R2 ;  /* 0x00000002050f7221 */ /* 0x008fc80000000000 */
[----:B------:R-:W2:Y:S04]  /*15db0*/  SHFL.BFLY PT, R7, R0, 0x2, 0x1f ;  /* 0x0c401f0000077f89 */ /* 0x000ea800000e0000 */
[----:B------:R-:W3:Y:S01]  /*15dc0*/  SHFL.BFLY PT, R18, R15, 0x2, 0x1f ;  /* 0x0c401f000f127f89 */ /* 0x000ee200000e0000 */
[C---:B--2---:R-:W-:Y:S01]  /*15dd0*/  FSETP.NE.AND P0, PT, R0.reuse, -R7, PT ;  /* 0x800000070000720b */ /* 0x044fe20003f05000 */
[----:B------:R-:W-:Y:S01]  /*15de0*/  FADD R4, R0, R7 ;  /* 0x0000000700047221 */ /* 0x000fe20000000000 */
[----:B------:R-:W-:Y:S02]  /*15df0*/  IMAD.MOV.U32 R7, RZ, RZ, 0x7f800000 ;  /* 0x7f800000ff077424 */ /* 0x000fe400078e00ff */
[----:B---3--:R-:W-:-:S09]  /*15e00*/  FADD R5, R15, R18 ;  /* 0x000000120f057221 */ /* 0x008fd20000000000 */
[----:B------:R-:W-:Y:S05]  /*15e10*/  @!P0 BRA `(.L_x_48) ;  /* 0x0000000000548947 */ /* 0x000fea0003800000 */
[----:B------:R-:W-:Y:S01]  /*15e20*/  VIADD R0, R4, 0x1800000 ;  /* 0x0180000004007836 */ /* 0x000fe20000000000 */
[----:B------:R-:W-:Y:S04]  /*15e30*/  BSSY B1, `(.L_x_49) ;  /* 0x000000c000017945 */ /* 0x000fe80003800000 */
[----:B------:R-:W-:-:S04]  /*15e40*/  LOP3.LUT R0, R0, 0x7f800000, RZ, 0xc0, !PT ;  /* 0x7f80000000007812 */ /* 0x000fc800078ec0ff */
[----:B------:R-:W-:-:S13]  /*15e50*/  ISETP.GT.U32.AND P0, PT, R0, 0x1ffffff, PT ;  /* 0x01ffffff0000780c */ /* 0x000fda0003f04070 */
[----:B------:R-:W-:Y:S05]  /*15e60*/  @P0 BRA `(.L_x_50) ;  /* 0x0000000000100947 */ /* 0x000fea0003800000 */
[----:B------:R-:W-:Y:S01]  /*15e70*/  IMAD.MOV.U32 R2, RZ, RZ, R4 ;  /* 0x000000ffff027224 */ /* 0x000fe200078e0004 */
[----:B------:R-:W-:-:S07]  /*15e80*/  MOV R13, 0x15ea0 ;  /* 0x00015ea0000d7802 */ /* 0x000fce0000000f00 */
[----:B-1----:R-:W-:Y:S05]  /*15e90*/  CALL.REL.NOINC `($__internal_0_$__cuda_sm20_rcp_rn_f32_slowpath) ;  /* 0x0000003000507944 */ /* 0x002fea0003c00000 */
[----:B------:R-:W-:Y:S05]  /*15ea0*/  BRA `(.L_x_51) ;  /* 0x0000000000107947 */ /* 0x000fea0003800000 */
.L_x_50:
[----:B------:R-:W2:Y:S02]  /*15eb0*/  MUFU.RCP R3, R4 ;  /* 0x0000000400037308 */ /* 0x000ea40000001000 */
[----:B--2---:R-:W-:-:S04]  /*15ec0*/  FFMA R0, R4, R3, -1 ;  /* 0xbf80000004007423 */ /* 0x004fc80000000003 */
[----:B------:R-:W-:-:S04]  /*15ed0*/  FADD.FTZ R0, -R0, -RZ ;  /* 0x800000ff00007221 */ /* 0x000fc80000010100 */
[----:B------:R-:W-:-:S07]  /*15ee0*/  FFMA R8, R3, R0, R3 ;  /* 0x0000000003087223 */ /* 0x000fce0000000003 */
.L_x_51:
[----:B------:R-:W-:Y:S05]  /*15ef0*/  BSYNC B1 ;  /* 0x0000000000017941 */ /* 0x000fea0003800000 */
.L_x_49:
[----:B------:R-:W-:Y:S01]  /*15f00*/  FSETP.GEU.AND P0, PT, |R4|, 1.175494350822287508e-38, PT ;  /* 0x008000000400780b */ /* 0x000fe20003f0e200 */
[----:B------:R-:W-:-:S12]  /*15f10*/  ULDC UR4, c[0x0][0x600] ;  /* 0x0001800000047ab9 */ /* 0x000fd80000000800 */
[----:B------:R-:W-:-:S04]  /*15f20*/  @!P0 FMUL R4, R4, 16777216 ;  /* 0x4b80000004048820 */ /* 0x000fc80000400000 */
[----:B------:R-:W2:Y:S02]  /*15f30*/  MUFU.LG2 R0, R4 ;  /* 0x0000000400007308 */ /* 0x000ea40000000c00 */
[----:B--2---:R-:W-:-:S04]  /*15f40*/  @!P0 FADD R0, R0, -24 ;  /* 0xc1c0000000008421 */ /* 0x004fc80000000000 */
[----:B------:R-:W-:-:S04]  /*15f50*/  FMUL R9, R0, 0.69314718246459960938 ;  /* 0x3f31721800097820 */ /* 0x000fc80000400000 */
[----:B------:R-:W-:-:S07]  /*15f60*/  FFMA R9, R12, UR4, R9 ;  /* 0x000000040c097c23 */ /* 0x000fce0008000009 */
.L_x_48:
[----:B------:R-:W-:Y:S05]  /*15f70*/  BSYNC B0 ;  /* 0x0000000000007941 */ /* 0x000fea0003800000 */
.L_x_47:
[----:B------:R-:W-:Y:S01]  /*15f80*/  FSETP.NE.AND P0, PT, R15, -R18, PT ;  /* 0x800000120f00720b */ /* 0x000fe20003f05000 */
[----:B------:R-:W-:Y:S01]  /*15f90*/  ULDC UR4, c[0x0][0x608] ;  /* 0x0001820000047ab9 */ /* 0x000fe20000000800 */
[----:B------:R-:W-:Y:S01]  /*15fa0*/  BSSY B0, `(.L_x_52) ;  /* 0x0000031000007945 */ /* 0x000fe20003800000 */
[----:B------:R-:W-:-:S04]  /*15fb0*/  FMUL R8, R8, UR4 ;  /* 0x0000000408087c20 */ /* 0x000fc80008400000 */
[-C--:B------:R-:W-:Y:S01]  /*15fc0*/  FMUL R152, R152, R8.reuse ;  /* 0x0000000898987220 */ /* 0x080fe20000400000 */
        /* <DEDUP_REMOVED lines=22> */
[----:B------:R-:W-:Y:S01]  /*16130*/  FMUL R48, R197, R8 ;  /* 0x00000008c5307220 */ /* 0x000fe20000400000 */
[----:B------:R-:W-:Y:S06]  /*16140*/  @!P0 BRA `(.L_x_53) ;  /* 0x0000000000588947 */ /* 0x000fec0003800000 */
        /* <DEDUP_REMOVED lines=8> */
[----:B------:R-:W-:Y:S01]  /*161d0*/  IMAD.MOV.U32 R6, RZ, RZ, R8 ;  /* 0x000000ffff067224 */ /* 0x000fe200078e0008 */
[----:B------:R-:W-:Y:S06]  /*161e0*/  BRA `(.L_x_56) ;  /* 0x0000000000107947 */ /* 0x000fec0003800000 */
.L_x_55:
[----:B------:R-:W2:Y:S02]  /*161f0*/  MUFU.RCP R6, R5 ;  /* 0x0000000500067308 */ /* 0x000ea40000001000 */
[----:B--2---:R-:W-:-:S04]  /*16200*/  FFMA R0, R5, R6, -1 ;  /* 0xbf80000005007423 */ /* 0x004fc80000000006 */
[----:B------:R-:W-:-:S04]  /*16210*/  FADD.FTZ R3, -R0, -RZ ;  /* 0x800000ff00037221 */ /* 0x000fc80000010100 */
[----:B------:R-:W-:-:S07]  /*16220*/  FFMA R6, R6, R3, R6 ;  /* 0x0000000306067223 */ /* 0x000fce0000000006 */
.L_x_56:
[----:B------:R-:W-:Y:S05]  /*16230*/  BSYNC B1 ;  /* 0x0000000000017941 */ /* 0x000fea0003800000 */
.L_x_54:
[----:B------:R-:W-:Y:S01]  /*16240*/  FSETP.GEU.AND P0, PT, |R5|, 1.175494350822287508e-38, PT ;  /* 0x008000000500780b */ /* 0x000fe20003f0e200 */
[----:B------:R-:W-:-:S12]  /*16250*/  ULDC UR4, c[0x0][0x600] ;  /* 0x0001800000047ab9 */ /* 0x000fd80000000800 */
[----:B------:R-:W-:-:S04]  /*16260*/  @!P0 FMUL R5, R5, 16777216 ;  /* 0x4b80000005058820 */ /* 0x000fc80000400000 */
[----:B------:R-:W2:Y:S02]  /*16270*/  MUFU.LG2 R0, R5 ;  /* 0x0000000500007308 */ /* 0x000ea40000000c00 */
[----:B--2---:R-:W-:-:S04]  /*16280*/  @!P0 FADD R0, R0, -24 ;  /* 0xc1c0000000008421 */ /* 0x004fc80000000000 */
[----:B------:R-:W-:-:S04]  /*16290*/  FMUL R7, R0, 0.69314718246459960938 ;  /* 0x3f31721800077820 */ /* 0x000fc80000400000 */
[----:B------:R-:W-:-:S07]  /*162a0*/  FFMA R7, R14, UR4, R7 ;  /* 0x000000040e077c23 */ /* 0x000fce0008000007 */
.L_x_53:
[----:B------:R-:W-:Y:S05]  /*162b0*/  BSYNC B0 ;  /* 0x0000000000007941 */ /* 0x000fea0003800000 */
.L_x_52:
[----:B------:R-:W-:Y:S01]  /*162c0*/  UISETP.NE.AND UP0, UPT, UR37, 0x1, UPT ;  /* 0x000000012500788c */ /* 0x000fe2000bf05270 */
[----:B------:R-:W2:Y:S01]  /*162d0*/  S2R R17, SR_TID.X ;  /* 0x0000000000117919 */ /* 0x000ea20000002100 */
[----:B------:R-:W-:Y:S02]  /*162e0*/  ULDC.64 UR8, c[0x0][0x208] ;  /* 0x0000820000087ab9 */ /* 0x000fe40000000a00 */
[----:B------:R-:W-:-:S06]  /*162f0*/  USEL UR4, URZ, 0x1, UP0 ;  /* 0x000000013f047887 */ /* 0x000fcc0008000000 */
[----:B------:R-:W-:Y:S01]  /*16300*/  IMAD.U32 R0, RZ, RZ, UR4 ;  /* 0x00000004ff007e24 */ /* 0x000fe2000f8e00ff */
[----:B------:R-:W-:Y:S02]  /*16310*/  ULDC UR4, c[0x0][0x608] ;  /* 0x0001820000047ab9 */ /* 0x000fe40000000800 */
[----:B------:R-:W-:Y:S02]  /*16320*/  FMUL R6, R6, UR4 ;  /* 0x0000000406067c20 */ /* 0x000fe40008400000 */
[----:B------:R-:W-:-:S04]  /*16330*/  SHF.L.U32 R0, R0, 0x1f, RZ ;  /* 0x0000001f00007819 */ /* 0x000fc800000006ff */
[----:B------:R-:W3:Y:S01]  /*16340*/  SYNCS.PHASECHK.TRANS64.TRYWAIT P0, [UR20+0x8], R0 ;  /* 0x00000800ff0075a7 */ /* 0x000ee20008000154 */
[C---:B--2---:R-:W-:Y:S02]  /*16350*/  LOP3.LUT P1, RZ, R17.reuse, 0x3, RZ, 0xc0, !PT ;  /* 0x0000000311ff7812 */ /* 0x044fe4000782c0ff */
[----:B-1----:R-:W-:Y:S01]  /*16360*/  LOP3.LUT R16, R17, 0x7f, RZ, 0xc0, !PT ;  /* 0x0000007f11107812 */ /* 0x002fe200078ec0ff */
[----:B---3--:R-:W-:Y:S10]  /*16370*/  @!P0 BRA `(.L_x_57) ;  /* 0x0000002800888947 */ /* 0x008ff40003800000 */
.L_x_109:
[----:B------:R-:W-:Y:S01]  /*16380*/  USHF.L.U32 UR42, UR42, 0x6, URZ ;  /* 0x000000062a2a7899 */ /* 0x000fe2000800063f */
[----:B------:R-:W-:Y:S01]  /*16390*/  BSSY B0, `(.L_x_58) ;  /* 0x0000018000007945 */ /* 0x000fe20003800000 */
[----:B------:R-:W-:Y:S02]  /*163a0*/  SHF.R.U32.HI R17, RZ, 0x2, R17 ;  /* 0x00000002ff117819 */ /* 0x000fe40000011611 */
[----:B------:R-:W-:Y:S01]  /*163b0*/  SHF.R.U32.HI R18, RZ, 0x5, R16 ;  /* 0x00000005ff127819 */ /* 0x000fe20000011610 */
[----:B------:R-:W-:Y:S07]  /*163c0*/  @P1 BRA `(.L_x_59) ;  /* 0x0000000000501947 */ /* 0x000fee0003800000 */
[----:B------:R-:W2:Y:S01]  /*163d0*/  S2UR UR4, SR_CTAID.Y ;  /* 0x00000000000479c3 */ /* 0x000ea20000002600 */
[----:B-1----:R-:W-:Y:S01]  /*163e0*/  IMAD.SHL.U32 R3, R18, 0x10, RZ ;  /* 0x0000001012037824 */ /* 0x002fe200078e00ff */
[----:B------:R-:W-:Y:S01]  /*163f0*/  LOP3.LUT R0, R17, 0x7, RZ, 0xc0, !PT ;  /* 0x0000000711007812 */ /* 0x000fe200078ec0ff */
[----:B------:R-:W-:-:S03]  /*16400*/  ULDC.64 UR6, c[0x0][0x688] ;  /* 0x0001a20000067ab9 */ /* 0x000fc60000000a00 */
[----:B------:R-:W-:Y:S02]  /*16410*/  LOP3.LUT R0, R3, 0xfffffff0, R0, 0xe2, !PT ;  /* 0xfffffff003007812 */ /* 0x000fe400078ee200 */
[----:B------:R-:W1:Y:S03]  /*16420*/  S2UR UR5, SR_CTAID.Z ;  /* 0x00000000000579c3 */ /* 0x000e660000002700 */
[----:B------:R-:W-:-:S04]  /*16430*/  VIADD R3, R0, UR42 ;  /* 0x0000002a00037c36 */ /* 0x000fc80008000000 */
[----:B------:R-:W-:Y:S01]  /*16440*/  VIADD R2, R3, 0x8 ;  /* 0x0000000803027836 */ /* 0x000fe20000000000 */
[----:B--2---:R-:W-:-:S04]  /*16450*/  UIMAD UR4, UR4, UR6, UR42 ;  /* 0x00000006040472a4 */ /* 0x004fc8000f8e022a */
[----:B-1----:R-:W-:-:S03]  /*16460*/  UIMAD UR4, UR5, UR7, UR4 ;  /* 0x00000007050472a4 */ /* 0x002fc6000f8e0204 */
[----:B------:R-:W-:Y:S02]  /*16470*/  ULDC UR5, c[0x0][0x288] ;  /* 0x0000a20000057ab9 */ /* 0x000fe40000000800 */
[----:B------:R-:W-:Y:S02]  /*16480*/  ISETP.GE.U32.AND P0, PT, R3, UR5, PT ;  /* 0x0000000503007c0c */ /* 0x000fe4000bf06070 */
[----:B------:R-:W-:Y:S02]  /*16490*/  IADD3 R0, P2, R0, UR4, RZ ;  /* 0x0000000400007c10 */ /* 0x000fe4000ff5e0ff */
[----:B------:R-:W-:Y:S01]  /*164a0*/  ISETP.GE.U32.AND P1, PT, R2, UR5, PT ;  /* 0x0000000502007c0c */ /* 0x000fe2000bf26070 */
[----:B------:R-:W-:Y:S02]  /*164b0*/  ULDC.64 UR4, c[0x0][0x680] ;  /* 0x0001a00000047ab9 */ /* 0x000fe40000000a00 */
[----:B------:R-:W-:Y:S01]  /*164c0*/  IMAD.X R3, RZ, RZ, RZ, P2 ;  /* 0x000000ffff037224 */ /* 0x000fe200010e06ff */
[----:B------:R-:W-:-:S04]  /*164d0*/  LEA R2, P2, R0, UR4, 0x2 ;  /* 0x0000000400027c11 */ /* 0x000fc8000f8410ff */
[----:B------:R-:W-:-:S05]  /*164e0*/  LEA.HI.X R3, R0, UR5, R3, 0x2, P2 ;  /* 0x0000000500037c11 */ /* 0x000fca00090f1403 */
[----:B------:R2:W-:Y:S04]  /*164f0*/  @!P0 STG.E desc[UR8][R2.64], R9 ;  /* 0x0000000902008986 */ /* 0x0005e8000c101908 */
[----:B------:R2:W-:Y:S02]  /*16500*/  @!P1 STG.E desc[UR8][R2.64+0x20], R7 ;  /* 0x0000200702009986 */ /* 0x0005e4000c101908 */
.L_x_59:
[----:B------:R-:W-:Y:S05]  /*16510*/  BSYNC B0 ;  /* 0x0000000000007941 */ /* 0x000fea0003800000 */
.L_x_58:
[----:B------:R-:W-:Y:S01]  /*16520*/  ULDC.64 UR4, c[0x0][0x730] ;  /* 0x0001cc0000047ab9 */ /* 0x000fe20000000a00 */
[-C--:B------:R-:W-:Y:S01]  /*16530*/  FMUL R154, R154, R6.reuse ;  /* 0x000000069a9a7220 */ /* 0x080fe20000400000 */
[----:B------:R-:W-:Y:S01]  /*16540*/  ISETP.NE.U32.AND P0, PT, RZ, UR4, PT ;  /* 0x00000004ff007c0c */ /* 0x000fe2000bf05070 */
[-C--:B------:R-:W-:Y:S01]  /*16550*/  FMUL R42, R155, R6.reuse ;  /* 0x000000069b2a7220 */ /* 0x080fe20000400000 */
[-C--:B------:R-:W-:Y:S01]  /*16560*/  FMUL R158, R158, R6.reuse ;  /* 0x000000069e9e7220 */ /* 0x080fe20000400000 */
[-C--:B------:R-:W-:Y:S01]  /*16570*/  FMUL R46, R159, R6.reuse ;  /* 0x000000069f2e7220 */ /* 0x080fe20000400000 */
[----:B------:R-:W-:Y:S01]  /*16580*/  ISETP.NE.AND.EX P0, PT, RZ, UR5, PT, P0 ;  /* 0x00000005ff007c0c */ /* 0x000fe2000bf05300 */
        /* <DEDUP_REMOVED lines=20> */
[----:B------:R-:W-:Y:S06]  /*166d0*/  @P0 BRA `(.L_x_60) ;  /* 0x0000000000200947 */ /* 0x000fec0003800000 */
[----:B------:R-:W-:Y:S02]  /*166e0*/  ULDC.64 UR4, c[0x0][0x728] ;  /* 0x0001ca0000047ab9 */ /* 0x000fe40000000a00 */
[----:B------:R-:W-:-:S04]  /*166f0*/  ISETP.NE.U32.AND P0, PT, RZ, UR4, PT ;  /* 0x00000004ff007c0c */ /* 0x000fc8000bf05070 */
[----:B------:R-:W-:-:S13]  /*16700*/  ISETP.NE.AND.EX P0, PT, RZ, UR5, PT, P0 ;  /* 0x00000005ff007c0c */ /* 0x000fda000bf05300 */
[----:B------:R-:W-:Y:S05]  /*16710*/  @!P0 BRA `(.L_x_61) ;  /* 0x00000000000c8947 */ /* 0x000fea0003800000 */
[----:B-12---:R-:W1:Y:S02]  /*16720*/  LDC.64 R2, c[0x0][0x728] ;  /* 0x0001ca00ff027b82 */ /* 0x006e640000000a00 */
[----:B-1----:R4:W5:Y:S01]  /*16730*/  LDG.E R2, desc[UR8][R2.64] ;  /* 0x0000000802027981 */ /* 0x002962000c1e1900 */
[----:B------:R-:W-:Y:S05]  /*16740*/  BRA `(.L_x_60) ;  /* 0x0000000000047947 */ /* 0x000fea0003800000 */
.L_x_61:
[----:B--2---:R-:W3:Y:S02]  /*16750*/  LDC R2, c[0x0][0x720] ;  /* 0x0001c800ff027b82 */ /* 0x004ee40000000800 */
.L_x_60:
[----:B-1----:R-:W-:Y:S01]  /*16760*/  MOV R0, RZ ;  /* 0x000000ff00007202 */ /* 0x002fe20000000f00 */
[----:B---3-5:R-:W-:-:S03]  /*16770*/  IMAD.MOV.U32 R51, RZ, RZ, R2 ;  /* 0x000000ffff337224 */ /* 0x028fc600078e0002 */
[----:B------:R-:W-:-:S13]  /*16780*/  LOP3.LUT P0, RZ, R0, 0x9f, RZ, 0xc0, !PT ;  /* 0x0000009f00ff7812 */ /* 0x000fda000780c0ff */
[----:B------:R-:W-:Y:S05]  /*16790*/  @!P0 BRA `(.L_x_62) ;  /* 0x0000000000408947 */ /* 0x000fea0003800000 */
[----:B------:R-:W-:Y:S01]  /*167a0*/  MOV R0, 0x0 ;  /* 0x0000000000007802 */ /* 0x000fe20000000f00 */
[----:B------:R-:W-:Y:S01]  /*167b0*/  ULDC.64 UR4, c[0x4][0x70] ;  /* 0x01001c0000047ab9 */ /* 0x000fe20000000a00 */
[----:B------:R-:W-:Y:S01]  /*167c0*/  ULDC.64 UR6, c[0x4][0x8] ;  /* 0x0100020000067ab9 */ /* 0x000fe20000000a00 */
[----:B------:R-:W-:Y:S01]  /*167d0*/  IMAD.U32 R4, RZ, RZ, UR4 ;  /* 0x00000004ff047e24 */ /* 0x000fe2000f8e00ff */
[----:B--2-4-:R1:W2:Y:S01]  /*167e0*/  LDC.64 R2, c[0x4][R0] ;  /* 0x0100000000027b82 */ /* 0x0142a20000000a00 */
[----:B------:R-:W-:Y:S01]  /*167f0*/  IMAD.U32 R5, RZ, RZ, UR5 ;  /* 0x00000005ff057e24 */ /* 0x000fe2000f8e00ff */
[----:B------:R-:W-:Y:S01]  /*16800*/  ULDC.64 UR4, c[0x4][0x78] ;  /* 0x01001e0000047ab9 */ /* 0x000fe20000000a00 */
[----:B------:R-:W-:Y:S02]  /*16810*/  IMAD.U32 R10, RZ, RZ, UR6 ;  /* 0x00000006ff0a7e24 */ /* 0x000fe4000f8e00ff */
[----:B------:R-:W-:Y:S02]  /*16820*/  IMAD.U32 R6, RZ, RZ, UR4 ;  /* 0x00000004ff067e24 */ /* 0x000fe4000f8e00ff */
[----:B------:R-:W-:-:S02]  /*16830*/  IMAD.U32 R7, RZ, RZ, UR5 ;  /* 0x00000005ff077e24 */ /* 0x000fc4000f8e00ff */
[----:B------:R-:W-:Y:S02]  /*16840*/  IMAD.U32 R11, RZ, RZ, UR7 ;  /* 0x00000007ff0b7e24 */ /* 0x000fe4000f8e00ff */
[----:B------:R-:W-:Y:S02]  /*16850*/  IMAD.MOV.U32 R8, RZ, RZ, 0x70 ;  /* 0x00000070ff087424 */ /* 0x000fe400078e00ff */
[----:B------:R-:W-:Y:S02]  /*16860*/  IMAD.MOV.U32 R12, RZ, RZ, 0x1 ;  /* 0x00000001ff0c7424 */ /* 0x000fe400078e00ff */
[----:B-1----:R-:W-:-:S07]  /*16870*/  IMAD.MOV.U32 R13, RZ, RZ, RZ ;  /* 0x000000ffff0d7224 */ /* 0x002fce00078e00ff */
[----:B------:R-:W-:-:S07]  /*16880*/  LEPC R20, `(.L_x_62) ;  /* 0x000000001014794e */ /* 0x000fce0000000000 */
[----:B--2---:R-:W-:Y:S05]  /*16890*/  CALL.ABS.NOINC R2 ;  /* 0x0000000002007343 */ /* 0x004fea0003c00000 */
.L_x_62:
[----:B------:R-:W-:Y:S02]  /*168a0*/  IMAD.U32 R19, RZ, RZ, UR36 ;  /* 0x00000024ff137e24 */ /* 0x000fe4000f8e00ff */
[----:B------:R-:W-:-:S04]  /*168b0*/  IMAD.U32 R0, RZ, RZ, UR37 ;  /* 0x00000025ff007e24 */ /* 0x000fc8000f8e00ff */
[----:B------:R-:W-:-:S04]  /*168c0*/  IMAD R19, R0, 0x1100, R19 ;  /* 0x0000110000137824 */ /* 0x000fc800078e0213 */
[----:B------:R-:W-:-:S05]  /*168d0*/  VIADD R0, R19, 0xffffef00 ;  /* 0xffffef0013007836 */ /* 0x000fca0000000000 */
        /* <DEDUP_REMOVED lines=18> */
.L_x_63:
[----:B------:R-:W1:Y:S01]  /*16a00*/  S2R R5, SR_TID.X ;  /* 0x0000000000057919 */ /* 0x000e620000002100 */
[----:B------:R-:W-:Y:S01]  /*16a10*/  ULDC.64 UR4, c[0x0][0x730] ;  /* 0x0001cc0000047ab9 */ /* 0x000fe20000000a00 */
[----:B------:R-:W-:Y:S01]  /*16a20*/  IMAD.SHL.U32 R17, R17, 0x20, RZ ;  /* 0x0000002011117824 */ /* 0x000fe200078e00ff */
[----:B------:R-:W-:Y:S01]  /*16a30*/  ISETP.NE.U32.AND P0, PT, RZ, UR4, PT ;  /* 0x00000004ff007c0c */ /* 0x000fe2000bf05070 */
[----:B------:R-:W-:-:S03]  /*16a40*/  VIADD R16, R16, 0x1f ;  /* 0x0000001f10107836 */ /* 0x000fc60000000000 */
[----:B------:R-:W-:Y:S02]  /*16a50*/  ISETP.NE.AND.EX P0, PT, RZ, UR5, PT, P0 ;  /* 0x00000005ff007c0c */ /* 0x000fe4000bf05300 */
[----:B------:R-:W-:-:S11]  /*16a60*/  ISETP.GT.U32.AND P1, PT, R16, 0x3e, PT ;  /* 0x0000003e1000780c */ /* 0x000fd60003f24070 */
[----:B------:R-:W3:Y:S01]  /*16a70*/  @P0 LDC R51, c[0x0][0x720] ;  /* 0x0001c800ff330b82 */ /* 0x000ee20000000800 */
[C---:B-1----:R-:W-:Y:S02]  /*16a80*/  IMAD.SHL.U32 R0, R5.reuse, 0x2, RZ ;  /* 0x0000000205007824 */ /* 0x042fe400078e00ff */
[----:B--2---:R-:W-:-:S03]  /*16a90*/  IMAD.SHL.U32 R2, R5, 0x8, RZ ;  /* 0x0000000805027824 */ /* 0x004fc600078e00ff */
[----:B----4-:R-:W-:Y:S02]  /*16aa0*/  LOP3.LUT R3, R0, 0x6, RZ, 0xc0, !PT ;  /* 0x0000000600037812 */ /* 0x010fe400078ec0ff */
[----:B------:R-:W-:Y:S02]  /*16ab0*/  LOP3.LUT R2, R2, 0x80, RZ, 0xc0, !PT ;  /* 0x0000008002027812 */ /* 0x000fe400078ec0ff */
[----:B------:R-:W-:Y:S01]  /*16ac0*/  SHF.R.U32.HI R0, RZ, 0x4, R5 ;  /* 0x00000004ff007819 */ /* 0x000fe20000011605 */
[----:B------:R-:W-:Y:S01]  /*16ad0*/  IMAD R3, R18, 0x200, R3 ;  /* 0x0000020012037824 */ /* 0x000fe200078e0203 */
[----:B------:R-:W-:Y:S01]  /*16ae0*/  LOP3.LUT R4, R2, 0x10, R5, 0xf8, !PT ;  /* 0x0000001002047812 */ /* 0x000fe200078ef805 */
[-C--:B---3--:R-:W-:Y:S01]  /*16af0*/  FMUL R7, R24, R51.reuse ;  /* 0x0000003318077220 */ /* 0x088fe20000400000 */
[----:B------:R-:W-:Y:S01]  /*16b00*/  LOP3.LUT R2, R17, 0x60, RZ, 0xc0, !PT ;  /* 0x0000006011027812 */ /* 0x000fe200078ec0ff */
[-C--:B------:R-:W-:Y:S01]  /*16b10*/  FMUL R24, R32, R51.reuse ;  /* 0x0000003320187220 */ /* 0x080fe20000400000 */
[----:B------:R-:W-:Y:S01]  /*16b20*/  LOP3.LUT P0, RZ, R0, 0x1, RZ, 0xc0, !PT ;  /* 0x0000000100ff7812 */ /* 0x000fe2000780c0ff */
[----:B------:R-:W-:Y:S01]  /*16b30*/  FMUL R15, R28, R51 ;  /* 0x000000331c0f7220 */ /* 0x000fe20000400000 */
[----:B------:R-:W-:Y:S01]  /*16b40*/  IADD3 R2, R4, R3, R2 ;  /* 0x0000000304027210 */ /* 0x000fe20007ffe002 */
[-C--:B------:R-:W-:Y:S01]  /*16b50*/  FMUL R32, R36, R51.reuse ;  /* 0x0000003324207220 */ /* 0x080fe20000400000 */
[-C--:B------:R-:W-:Y:S01]  /*16b60*/  FMUL R3, R22, R51.reuse ;  /* 0x0000003316037220 */ /* 0x080fe20000400000 */
[-C--:B------:R-:W-:Y:S01]  /*16b70*/  FMUL R5, R42, R51.reuse ;  /* 0x000000332a057220 */ /* 0x080fe20000400000 */
[----:B------:R-:W-:Y:S01]  /*16b80*/  FMUL R9, R46, R51 ;  /* 0x000000332e097220 */ /* 0x000fe20000400000 */
[----:B------:R-:W-:-:S02]  /*16b90*/  IMAD.IADD R50, R19, 0x1, R2 ;  /* 0x0000000113327824 */ /* 0x000fc400078e0202 */
[-C--:B------:R-:W-:Y:S01]  /*16ba0*/  FMUL R11, R26, R51.reuse ;  /* 0x000000331a0b7220 */ /* 0x080fe20000400000 */
[-C--:B------:R-:W-:Y:S01]  /*16bb0*/  FMUL R20, R30, R51.reuse ;  /* 0x000000331e147220 */ /* 0x080fe20000400000 */
[-C--:B------:R-:W-:Y:S01]  /*16bc0*/  FMUL R28, R34, R51.reuse ;  /* 0x00000033221c7220 */ /* 0x080fe20000400000 */
[----:B------:R-:W-:Y:S02]  /*16bd0*/  VIADD R2, R50, 0xffffef00 ;  /* 0xffffef0032027836 */ /* 0x000fe40000000000 */
[-C--:B------:R-:W-:Y:S01]  /*16be0*/  FMUL R36, R38, R51.reuse ;  /* 0x0000003326247220 */ /* 0x080fe20000400000 */
[----:B------:R-:W-:Y:S02]  /*16bf0*/  VIADD R18, R50, 0xffffef10 ;  /* 0xffffef1032127836 */ /* 0x000fe40000000000 */
[-C--:B------:R-:W-:Y:S01]  /*16c00*/  FMUL R0, R152, R51.reuse ;  /* 0x0000003398007220 */ /* 0x080fe20000400000 */
[----:B------:R-:W-:Y:S02]  /*16c10*/  @P0 VIADD R18, R2, 0xfffffff0 ;  /* 0xfffffff002120836 */ /* 0x000fe40000000000 */
        /* <DEDUP_REMOVED lines=36> */
[----:B------:R-:W-:-:S02]  /*16e60*/  F2FP.SATFINITE.E4M3.F32.PACK_AB_MERGE_C R3, R3, R0, RZ ;  /* 0x000000000303723e */ /* 0x000fc400048070ff */
[----:B------:R-:W-:Y:S02]  /*16e70*/  F2FP.SATFINITE.E4M3.F32.PACK_AB_MERGE_C R5, R5, R2, RZ ;  /* 0x000000020505723e */ /* 0x000fe400048070ff */
[----:B------:R-:W-:Y:S02]  /*16e80*/  F2FP.SATFINITE.E4M3.F32.PACK_AB_MERGE_C R7, R7, R4, RZ ;  /* 0x000000040707723e */ /* 0x000fe400048070ff */
[----:B------:R-:W-:Y:S02]  /*16e90*/  F2FP.SATFINITE.E4M3.F32.PACK_AB_MERGE_C R9, R9, R6, RZ ;  /* 0x000000060909723e */ /* 0x000fe400048070ff */
[----:B------:R-:W-:Y:S02]  /*16ea0*/  F2FP.SATFINITE.E4M3.F32.PACK_AB_MERGE_C R11, R11, R8, RZ ;  /* 0x000000080b0b723e */ /* 0x000fe400048070ff */
[----:B------:R-:W-:Y:S02]  /*16eb0*/  F2FP.SATFINITE.E4M3.F32.PACK_AB_MERGE_C R13, R13, R10, RZ ;  /* 0x0000000a0d0d723e */ /* 0x000fe400048070ff */
        /* <DEDUP_REMOVED lines=17> */
[----:B------:R-:W-:Y:S01]  /*16fd0*/  F2FP.SATFINITE.E4M3.F32.PACK_AB_MERGE_C R49, R46, R49, RZ ;  /* 0x000000312e31723e */ /* 0x000fe200048070ff */
[----:B------:R-:W-:Y:S06]  /*16fe0*/  @P1 BRA `(.L_x_64) ;  /* 0x0000000000041947 */ /* 0x000fec0003800000 */
[----:B------:R-:W-:-:S04]  /*16ff0*/  DEPBAR.LE SB0, 0x1 ;  /* 0x000080400000791a */ /* 0x000fc80000000000 */
.L_x_64:
[----:B------:R-:W-:Y:S05]  /*17000*/  WARPSYNC.ALL ;  /* 0x0000000000007948 */ /* 0x000fea0003800000 */
[----:B------:R-:W-:Y:S06]  /*17010*/  BAR.SYNC.DEFER_BLOCKING 0x1, 0x80 ;  /* 0x0042000000007b1d */ /* 0x000fec0000010000 */
[----:B------:R-:W-:Y:S01]  /*17020*/  BSSY B0, `(.L_x_65) ;  /* 0x000001c000007945 */ /* 0x000fe20003800000 */
[----:B------:R1:W-:Y:S04]  /*17030*/  STS.U16 [R50+-0x1100], R3 ;  /* 0xffef000332007388 */ /* 0x0003e80000000400 */
[----:B------:R1:W-:Y:S04]  /*17040*/  STS.U16 [R50+-0x1000], R5 ;  /* 0xfff0000532007388 */ /* 0x0003e80000000400 */
[----:B------:R1:W-:Y:S04]  /*17050*/  STS.U16 [R50+-0x10f8], R7 ;  /* 0xffef080732007388 */ /* 0x0003e80000000400 */
[----:B------:R1:W-:Y:S04]  /*17060*/  STS.U16 [R50+-0xff8], R9 ;  /* 0xfff0080932007388 */ /* 0x0003e80000000400 */
[----:B------:R1:W-:Y:S04]  /*17070*/  STS.U16 [R18], R11 ;  /* 0x0000000b12007388 */ /* 0x0003e80000000400 */
[----:B------:R1:W-:Y:S04]  /*17080*/  STS.U16 [R18+0x100], R13 ;  /* 0x0001000d12007388 */ /* 0x0003e80000000400 */
[----:B------:R1:W-:Y:S04]  /*17090*/  STS.U16 [R18+0x8], R15 ;  /* 0x0000080f12007388 */ /* 0x0003e80000000400 */
[----:B------:R1:W-:Y:S01]  /*170a0*/  STS.U16 [R18+0x108], R17 ;  /* 0x0001081112007388 */ /* 0x0003e20000000400 */
[----:B------:R-:W-:Y:S01]  /*170b0*/  @!PT LDS RZ, [RZ] ;  /* 0x00000000fffff984 */ /* 0x000fe20000000800 */
[----:B------:R-:W-:Y:S01]  /*170c0*/  @!PT LDS RZ, [RZ] ;  /* 0x00000000fffff984 */ /* 0x000fe20000000800 */
[----:B------:R-:W-:Y:S01]  /*170d0*/  @!PT LDS RZ, [RZ] ;  /* 0x00000000fffff984 */ /* 0x000fe20000000800 */
[----:B------:R-:W-:Y:S01]  /*170e0*/  @!PT LDS RZ, [RZ] ;  /* 0x00000000fffff984 */ /* 0x000fe20000000800 */
[----:B------:R2:W-:Y:S06]  /*170f0*/  MEMBAR.ALL.CTA ;  /* 0x0000000000007992 */ /* 0x0005ec0000008000 */
[----:B--2---:R-:W2:Y:S02]  /*17100*/  FENCE.VIEW.ASYNC.S ;  /* 0x00000000000073c6 */ /* 0x004ea40000000000 */
[----:B--2---:R-:W-:Y:S06]  /*17110*/  BAR.SYNC.DEFER_BLOCKING 0x1, 0x80 ;  /* 0x0042000000007b1d */ /* 0x004fec0000010000 */
[----:B-1----:R-:W-:Y:S05]  /*17120*/  @P1 BRA `(.L_x_66) ;  /* 0x00000000002c1947 */ /* 0x002fea0003800000 */
[----:B------:R-:W-:Y:S01]  /*17130*/  S2UR UR44, SR_CTAID.Z ;  /* 0x00000000002c79c3 */ /* 0x000fe20000002700 */
[----:B------:R-:W-:Y:S01]  /*17140*/  R2UR UR40, R19 ;  /* 0x00000000132872ca */ /* 0x000fe200000e0000 */
[----:B------:R-:W-:Y:S01]  /*17150*/  ULDC.64 UR4, c[0x0][0x198] ;  /* 0x0000660000047ab9 */ /* 0x000fe20000000a00 */
[----:B------:R-:W-:Y:S01]  /*17160*/  UMOV UR41, URZ ;  /* 0x0000003f00297c82 */ /* 0x000fe20008000000 */
[----:B------:R-:W-:-:S04]  /*17170*/  UIADD3 UR4, UP0, UR4, 0x670, URZ ;  /* 0x0000067004047890 */ /* 0x000fc8000ff1e03f */
[----:B------:R-:W1:Y:S01]  /*17180*/  S2UR UR43, SR_CTAID.Y ;  /* 0x00000000002b79c3 */ /* 0x000e620000002600 */
[----:B------:R-:W-:-:S05]  /*17190*/  UIADD3.X UR5, URZ, UR5, URZ, UP0, !UPT ;  /* 0x000000053f057290 */ /* 0x000fca00087fe43f */
[----:B------:R-:W-:-:S09]  /*171a0*/  UIADD3 UR40, UR40, -0x1100, URZ ;  /* 0xffffef0028287890 */ /* 0x000fd2000fffe03f */
[----:B-1----:R1:W-:Y:S01]  /*171b0*/  UTMASTG.4D [UR40], [UR4] ;  /* 0x00000028040073b5 */ /* 0x0023e20008018000 */
[----:B------:R0:W-:Y:S01]  /*171c0*/  UTMACMDFLUSH ;  /* 0x00000000000079b7 */ /* 0x0001e20000000000 */
[----:B-1----:R-:W-:-:S04]  /*171d0*/  DEPBAR.LE SB0, 0x1 ;  /* 0x000080400000791a */ /* 0x002fc80000000000 */
.L_x_66:
[----:B------:R-:W-:Y:S05]  /*171e0*/  BSYNC B0 ;  /* 0x0000000000007941 */ /* 0x000fea0003800000 */
.L_x_65:
[----:B------:R-:W-:Y:S06]  /*171f0*/  BAR.SYNC.DEFER_BLOCKING 0x1, 0x80 ;  /* 0x0042000000007b1d */ /* 0x000fec0000010000 */
[----:B------:R-:W-:Y:S01]  /*17200*/  BSSY B0, `(.L_x_67) ;  /* 0x000001c000007945 */ /* 0x000fe20003800000 */
[----:B------:R1:W-:Y:S04]  /*17210*/  STS.U16 [R50+-0x900], R23 ;  /* 0xfff7001732007388 */ /* 0x0003e80000000400 */
[----:B------:R1:W-:Y:S04]  /*17220*/  STS.U16 [R50+-0x800], R21 ;  /* 0xfff8001532007388 */ /* 0x0003e80000000400 */
[----:B------:R1:W-:Y:S04]  /*17230*/  STS.U16 [R50+-0x8f8], R27 ;  /* 0xfff7081b32007388 */ /* 0x0003e80000000400 */
[----:B------:R1:W-:Y:S04]  /*17240*/  STS.U16 [R50+-0x7f8], R25 ;  /* 0xfff8081932007388 */ /* 0x0003e80000000400 */
[----:B------:R1:W-:Y:S04]  /*17250*/  STS.U16 [R18+0x800], R31 ;  /* 0x0008001f12007388 */ /* 0x0003e80000000400 */
        /* <DEDUP_REMOVED lines=14> */
[----:B------:R-:W-:Y:S01]  /*17340*/  UMOV UR41, 0x20 ;  /* 0x0000002000297882 */ /* 0x000fe20000000000 */
[----:B------:R-:W-:-:S04]  /*17350*/  UIADD3 UR4, UP0, UR4, 0x670, URZ ;  /* 0x0000067004047890 */ /* 0x000fc8000ff1e03f */
[----:B------:R-:W1:Y:S01]  /*17360*/  S2UR UR43, SR_CTAID.Y ;  /* 0x00000000002b79c3 */ /* 0x000e620000002600 */
[----:B------:R-:W-:-:S05]  /*17370*/  UIADD3.X UR5, URZ, UR5, URZ, UP0, !UPT ;  /* 0x000000053f057290 */ /* 0x000fca00087fe43f */
[----:B------:R-:W-:-:S09]  /*17380*/  UIADD3 UR40, UR40, -0x900, URZ ;  /* 0xfffff70028287890 */ /* 0x000fd2000fffe03f */
[----:B-1----:R1:W-:Y:S01]  /*17390*/  UTMASTG.4D [UR40], [UR4] ;  /* 0x00000028040073b5 */ /* 0x0023e20008018000 */
[----:B------:R0:W-:Y:S01]  /*173a0*/  UTMACMDFLUSH ;  /* 0x00000000000079b7 */ /* 0x0001e20000000000 */
[----:B-1----:R-:W-:-:S04]  /*173b0*/  DEPBAR.LE SB0, 0x1 ;  /* 0x000080400000791a */ /* 0x002fc80000000000 */
.L_x_68:
[----:B------:R-:W-:Y:S05]  /*173c0*/  BSYNC B0 ;  /* 0x0000000000007941 */ /* 0x000fea0003800000 */
.L_x_67:
        /* <DEDUP_REMOVED lines=22> */
[----:B------:R-:W-:Y:S01]  /*17530*/  UIADD3 UR4, UP0, UR4, 0x670, URZ ;  /* 0x0000067004047890 */ /* 0x000fe2000ff1e03f */
[----:B------:R-:W-:-:S03]  /*17540*/  UMOV UR10, UR42 ;  /* 0x0000002a000a7c82 */ /* 0x000fc60008000000 */
[----:B------:R-:W1:Y:S01]  /*17550*/  S2UR UR11, SR_CTAID.Y ;  /* 0x00000000000b79c3 */ /* 0x000e620000002600 */
[----:B------:R-:W-:-:S05]  /*17560*/  UIADD3.X UR5, URZ, UR5, URZ, UP0, !UPT ;  /* 0x000000053f057290 */ /* 0x000fca00087fe43f */
[----:B------:R-:W-:-:S09]  /*17570*/  UIADD3 UR8, UR8, -0x1100, URZ ;  /* 0xffffef0008087890 */ /* 0x000fd2000fffe03f */
[----:B-1----:R1:W-:Y:S02]  /*17580*/  UTMASTG.4D [UR8], [UR4] ;  /* 0x00000008040073b5 */ /* 0x0023e40008018000 */
[----:B-1----:R0:W-:Y:S02]  /*17590*/  UTMACMDFLUSH ;  /* 0x00000000000079b7 */ /* 0x0021e40000000000 */
.L_x_70:
[----:B------:R-:W-:Y:S05]  /*175a0*/  BSYNC B0 ;  /* 0x0000000000007941 */ /* 0x000fea0003800000 */
.L_x_69:
[----:B------:R-:W-:Y:S01]  /*175b0*/  UIADD3 UR37, UR37, -0x1, URZ ;  /* 0xffffffff25257890 */ /* 0x000fe2000fffe03f */
[----:B------:R-:W-:-:S04]  /*175c0*/  DEPBAR.LE SB0, 0x0 ;  /* 0x000080000000791a */ /* 0x000fc80000000000 */
[----:B------:R-:W-:-:S04]  /*175d0*/  USHF.L.U32 UR4, UR37, 0x3, URZ ;  /* 0x0000000325047899 */ /* 0x000fc8000800063f */
[----:B------:R-:W-:-:S04]  /*175e0*/  ULOP3.LUT UR4, UR4, 0x8, URZ, 0xe2, !UPT ;  /* 0x0000000804047892 */ /* 0x000fc8000f8ee23f */
[----:B------:R-:W-:-:S06]  /*175f0*/  ULOP3.LUT UR4, UR4, 0x18, URZ, 0x3c, !UPT ;  /* 0x0000001804047892 */ /* 0x000fcc000f8e3c3f */
[----:B------:R-:W-:-:S04]  /*17600*/  IMAD.U32 R0, RZ, RZ, UR4 ;  /* 0x00000004ff007e24 */ /* 0x000fc8000f8e00ff */
[----:B------:R-:W-:Y:S01]  /*17610*/  SYNCS.ARRIVE.TRANS64.A1T0 RZ, [R0+UR36+0x21090], RZ ;  /* 0x021090ff00ff79a7 */ /* 0x000fe20008100024 */
[----:B------:R-:W-:Y:S05]  /*17620*/  EXIT ;  /* 0x000000000000794d */ /* 0x000fea0003800000 */
.L_x_6:
[----:B------:R-:W-:-:S08]  /*17630*/  UISETP.NE.AND UP0, UPT, UR5, 0x1, UPT ;  /* 0x000000010500788c */ /* 0x000fd0000bf05270 */
[----:B------:R-:W1:-:S00]  /*17640*/  USETMAXREG.DEALLOC.CTAPOOL 0x18 ;  /* 0x00000018000079c8 */ /* 0x000e4000080e0500 */
[----:B------:R-:W-:-:S13]  /*17650*/  PLOP3.LUT P0, PT, PT, PT, UP0, 0x80, 0x0 ;  /* 0x000000000000781c */ /* 0x000fda0003f0f008 */
[----:B------:R-:W-:Y:S05]  /*17660*/  @P0 EXIT ;  /* 0x000000000000094d */ /* 0x000fea0003800000 */
[----:B------:R-:W2:Y:S01]  /*17670*/  S2UR UR11, SR_CTAID.X ;  /* 0x00000000000b79c3 */ /* 0x000ea20000002500 */
[----:B------:R-:W-:Y:S01]  /*17680*/  ELECT P3, URZ, PT ;  /* 0x00000000003f782f */ /* 0x000fe20003860000 */
[----:B------:R-:W-:Y:S01]  /*17690*/  BSSY B0, `(.L_x_71) ;  /* 0x0000035000007945 */ /* 0x000fe20003800000 */
[----:B-1----:R-:W-:Y:S02]  /*176a0*/  IMAD.MOV.U32 R2, RZ, RZ, RZ ;  /* 0x000000ffff027224 */ /* 0x002fe400078e00ff */
[----:B------:R-:W-:Y:S02]  /*176b0*/  IMAD.MOV.U32 R8, RZ, RZ, RZ ;  /* 0x000000ffff087224 */ /* 0x000fe400078e00ff */
[----:B------:R-:W-:Y:S01]  /*176c0*/  IMAD.MOV.U32 R4, RZ, RZ, RZ ;  /* 0x000000ffff047224 */ /* 0x000fe200078e00ff */
[----:B------:R-:W1:Y:S08]  /*176d0*/  S2UR UR20, SR_CTAID.Y ;  /* 0x00000000001479c3 */ /* 0x000e700000002600 */
[----:B------:R-:W3:Y:S01]  /*176e0*/  S2UR UR21, SR_CTAID.Z ;  /* 0x00000000001579c3 */ /* 0x000ee20000002700 */
[----:B--2---:R-:W-:Y:S01]  /*176f0*/  USHF.L.U32 UR11, UR11, 0x7, URZ ;  /* 0x000000070b0b7899 */ /* 0x004fe2000800063f */
[----:B------:R-:W-:Y:S11]  /*17700*/  @!P3 BRA `(.L_x_72) ;  /* 0x0000000000b4b947 */ /* 0x000ff60003800000 */
[----:B------:R-:W2:Y:S01]  /*17710*/  S2R R4, SR_CgaCtaId ;  /* 0x0000000000047919 */ /* 0x000ea20000008800 */
[----:B------:R-:W-:Y:S01]  /*17720*/  MOV R3, 0x400 ;  /* 0x0000040000037802 */ /* 0x000fe20000000f00 */
[----:B------:R-:W-:-:S03]  /*17730*/  IMAD.MOV.U32 R5, RZ, RZ, 0x1 ;  /* 0x00000001ff057424 */ /* 0x000fc600078e00ff */
[----:B--2---:R-:W-:Y:S02]  /*17740*/  LEA R4, R4, R3, 0x18 ;  /* 0x0000000304047211 */ /* 0x004fe400078ec0ff */
[----:B------:R-:W-:-:S04]  /*17750*/  SHF.L.U32 R3, R5, 0x1f, RZ ;  /* 0x0000001f05037819 */ /* 0x000fc800000006ff */
[----:B------:R-:W2:Y:S02]  /*17760*/  SYNCS.PHASECHK.TRANS64.TRYWAIT P0, [R4+URZ+0x21060], R3 ;  /* 0x02106003040075a7 */ /* 0x000ea4000800017f */
[----:B--2---:R-:W-:Y:S05]  /*17770*/  @!P0 BRA `(.L_x_73) ;  /* 0x0000001400a08947 */ /* 0x004fea0003800000 */
.L_x_110:
[----:B------:R-:W-:Y:S01]  /*17780*/  ULOP3.LUT UR5, UR4, 0x2, URZ, 0xfc, !UPT ;  /* 0x0000000204057892 */ /* 0x000fe2000f8efc3f */
[----:B--2---:R-:W-:-:S03]  /*17790*/  @P2 IMAD.MOV.U32 R3, RZ, RZ, 0x1800 ;  /* 0x00001800ff032424 */ /* 0x004fc600078e00ff */
[----:B------:R-:W-:Y:S01]  /*177a0*/  UPRMT UR5, UR5, 0x9910, URZ ;  /* 0x0000991005057896 */ /* 0x000fe2000800003f */
[----:B------:R2:W-:Y:S03]  /*177b0*/  @P2 SYNCS.ARRIVE.TRANS64 RZ, [R4+URZ+0x21050], R3 ;  /* 0x0210500304ff29a7 */ /* 0x0005e6000800003f */
[----:B------:R-:W-:-:S06]  /*177c0*/  UISETP.NE.AND UP0, UPT, UR5, 0x2, UPT ;  /* 0x000000020500788c */ /* 0x000fcc000bf05270 */
[----:B------:R-:W-:-:S13]  /*177d0*/  PLOP3.LUT P0, PT, PT, PT, UP0, 0x80, 0x0 ;  /* 0x000000000000781c */ /* 0x000fda0003f0f008 */
[----:B--2---:R-:W-:Y:S05]  /*177e0*/  @P0 BRA `(.L_x_74) ;  /* 0x0000000000040947 */ /* 0x004fea0003800000 */
[----:B-1-3--:R-:W-:Y:S01]  /*177f0*/  BPT.TRAP 0x1 ;  /* 0x000000040000795c */ /* 0x00afe20000300000 */
.L_x_74:
[----:B------:R-:W-:-:S04]  /*17800*/  LOP3.LUT P0, RZ, R0, 0x1f, RZ, 0xc0, !PT ;  /* 0x0000001f00ff7812 */ /* 0x000fc8000780c0ff */
[----:B------:R-:W-:-:S13]  /*17810*/  PLOP3.LUT P0, PT, P0, P2, PT, 0x2a, 0x0 ;  /* 0x000000000000781c */ /* 0x000fda0000704572 */
[----:B------:R-:W-:Y:S05]  /*17820*/  @P0 BRA `(.L_x_75) ;  /* 0x0000000000040947 */ /* 0x000fea0003800000 */
[----:B-1-3--:R-:W-:Y:S01]  /*17830*/  BPT.TRAP 0x1 ;  /* 0x000000040000795c */ /* 0x00afe20000300000 */
.L_x_75:
[----:B------:R-:W-:Y:S01]  /*17840*/  R2UR UR8, R4 ;  /* 0x00000000040872ca */ /* 0x000fe200000e0000 */
[----:B------:R-:W-:Y:S01]  /*17850*/  ULDC.64 UR6, c[0x0][0x198] ;  /* 0x0000660000067ab9 */ /* 0x000fe20000000a00 */
[----:B------:R-:W-:Y:S01]  /*17860*/  UMOV UR14, 0x0 ;  /* 0x00000000000e7882 */ /* 0x000fe20000000000 */
[----:B------:R-:W-:Y:S01]  /*17870*/  UIADD3 UR6, UP0, UR6, 0xf0, URZ ;  /* 0x000000f006067890 */ /* 0x000fe2000ff1e03f */
[----:B------:R-:W-:Y:S01]  /*17880*/  IMAD.MOV.U32 R8, RZ, RZ, 0x40 ;  /* 0x00000040ff087424 */ /* 0x000fe200078e00ff */
[----:B------:R-:W-:Y:S01]  /*17890*/  UMOV UR15, 0x10000000 ;  /* 0x10000000000f7882 */ /* 0x000fe20000000000 */
[----:B------:R-:W-:Y:S01]  /*178a0*/  UMOV UR10, URZ ;  /* 0x0000003f000a7c82 */ /* 0x000fe20008000000 */
[----:B------:R-:W-:Y:S01]  /*178b0*/  UIADD3.X UR7, URZ, UR7, URZ, UP0, !UPT ;  /* 0x000000073f077290 */ /* 0x000fe200087fe43f */
[----:B------:R-:W-:Y:S01]  /*178c0*/  IMAD.MOV.U32 R4, RZ, RZ, 0x1 ;  /* 0x00000001ff047424 */ /* 0x000fe200078e00ff */
[----:B-1----:R-:W-:Y:S01]  /*178d0*/  UMOV UR12, UR20 ;  /* 0x00000014000c7c82 */ /* 0x002fe20008000000 */
[----:B---3--:R-:W-:Y:S01]  /*178e0*/  UMOV UR13, UR21 ;  /* 0x00000015000d7c82 */ /* 0x008fe20008000000 */
[----:B------:R-:W-:Y:S01]  /*178f0*/  UMOV UR26, 0x20 ;  /* 0x00000020001a7882 */ /* 0x000fe20000000000 */
[----:B------:R-:W-:Y:S01]  /*17900*/  UMOV UR27, UR11 ;  /* 0x0000000b001b7c82 */ /* 0x000fe20008000000 */
[----:B------:R-:W-:-:S02]  /*17910*/  UIADD3 UR9, UR8, 0x21050, URZ ;  /* 0x0002105008097890 */ /* 0x000fc4000fffe03f */
[----:B------:R-:W-:Y:S02]  /*17920*/  UIADD3 UR24, UR8, 0x800, URZ ;  /* 0x0000080008187890 */ /* 0x000fe4000fffe03f */
[----:B------:R-:W-:Y:S01]  /*17930*/  UIADD3 UR16, UR8, 0x1000, URZ ;  /* 0x0000100008107890 */ /* 0x000fe2000fffe03f */
[----:B------:R-:W-:Y:S01]  /*17940*/  UMOV UR28, UR20 ;  /* 0x00000014001c7c82 */ /* 0x000fe20008000000 */
[----:B------:R-:W-:Y:S01]  /*17950*/  UMOV UR29, UR21 ;  /* 0x00000015001d7c82 */ /* 0x000fe20008000000 */
[----:B------:R-:W-:Y:S01]  /*17960*/  UMOV UR25, UR9 ;  /* 0x0000000900197c82 */ /* 0x000fe20008000000 */
[----:B------:R-:W-:Y:S01]  /*17970*/  UMOV UR18, 0x40 ;  /* 0x0000004000127882 */ /* 0x000fe20000000000 */
[----:B------:R-:W-:Y:S01]  /*17980*/  UMOV UR19, UR11 ;  /* 0x0000000b00137c82 */ /* 0x000fe20008000000 */
[----:B------:R-:W-:Y:S01]  /*17990*/  UMOV UR17, UR9 ;  /* 0x0000000900117c82 */ /* 0x000fe20008000000 */
[----:B------:R2:W-:Y:S01]  /*179a0*/  UTMALDG.4D [UR8], [UR6], desc[UR14] ;  /* 0x00000e08060075b4 */ /* 0x0005e20008019000 */
[----:B------:R2:W-:Y:S01]  /*179b0*/  UTMALDG.4D [UR24], [UR6], desc[UR14] ;  /* 0x00000e18060075b4 */ /* 0x0005e20008019000 */
[----:B------:R2:W-:Y:S02]  /*179c0*/  UTMALDG.4D [UR16], [UR6], desc[UR14] ;  /* 0x00000e10060075b4 */ /* 0x0005e40008019000 */
[----:B--2---:R-:W-:Y:S01]  /*179d0*/  NOP ;  /* 0x0000000000007918 */ /* 0x004fe20000000000 */
.L_x_72:
[----:B-1-3--:R-:W-:Y:S05]  /*179e0*/  BSYNC B0 ;  /* 0x0000000000007941 */ /* 0x00afea0003800000 */
.L_x_71:
[----:B------:R-:W1:Y:S01]  /*179f0*/  LDC R3, c[0x0][0x28c] ;  /* 0x0000a300ff037b82 */ /* 0x000e620000000800 */
[----:B------:R-:W-:Y:S01]  /*17a00*/  BSSY B0, `(.L_x_76) ;  /* 0x0000031000007945 */ /* 0x000fe20003800000 */
[----:B-1----:R-:W-:-:S13]  /*17a10*/  ISETP.GT.AND P4, PT, R3, RZ, P3 ;  /* 0x000000ff0300720c */ /* 0x002fda0001f84270 */
[----:B------:R-:W-:Y:S05]  /*17a20*/  @!P4 BRA `(.L_x_77) ;  /* 0x0000000000b8c947 */ /* 0x000fea0003800000 */
[----:B------:R-:W1:Y:S01]  /*17a30*/  S2R R5, SR_CgaCtaId ;  /* 0x0000000000057919 */ /* 0x000e620000008800 */
[----:B------:R-:W-:-:S04]  /*17a40*/  MOV R2, 0x400 ;  /* 0x0000040000027802 */ /* 0x000fc80000000f00 */
[----:B-1----:R-:W-:Y:S01]  /*17a50*/  LEA R5, R5, R2, 0x18 ;  /* 0x0000000205057211 */ /* 0x002fe200078ec0ff */
[----:B------:R-:W-:-:S05]  /*17a60*/  IMAD.MOV.U32 R2, RZ, RZ, 0x1 ;  /* 0x00000001ff027424 */ /* 0x000fca00078e00ff */
[----:B------:R-:W-:-:S04]  /*17a70*/  SHF.L.U32 R2, R2, 0x1f, RZ ;  /* 0x0000001f02027819 */ /* 0x000fc800000006ff */
[----:B------:R-:W1:Y:S02]  /*17a80*/  SYNCS.PHASECHK.TRANS64.TRYWAIT P0, [R5+URZ+0x21028], R2 ;  /* 0x02102802050075a7 */ /* 0x000e64000800017f */
[----:B-1----:R-:W-:Y:S05]  /*17a90*/  @!P0 BRA `(.L_x_78) ;  /* 0x0000001000ec8947 */ /* 0x002fea0003800000 */
.L_x_111:
[----:B------:R-:W-:Y:S01]  /*17aa0*/  ULOP3.LUT UR5, UR4, 0x2, URZ, 0xfc, !UPT ;  /* 0x0000000204057892 */ /* 0x000fe2000f8efc3f */
[----:B-1----:R-:W-:-:S03]  /*17ab0*/  @P2 IMAD.MOV.U32 R2, RZ, RZ, 0x6000 ;  /* 0x00006000ff022424 */ /* 0x002fc600078e00ff */
[----:B------:R-:W-:Y:S01]  /*17ac0*/  UPRMT UR5, UR5, 0x9910, URZ ;  /* 0x0000991005057896 */ /* 0x000fe2000800003f */
[----:B------:R1:W-:Y:S03]  /*17ad0*/  @P2 SYNCS.ARRIVE.TRANS64 RZ, [R5+URZ+0x21000], R2 ;  /* 0x0210000205ff29a7 */ /* 0x0003e6000800003f */
[----:B------:R-:W-:-:S06]  /*17ae0*/  UISETP.NE.AND UP0, UPT, UR5, 0x2, UPT ;  /* 0x000000020500788c */ /* 0x000fcc000bf05270 */
[----:B------:R-:W-:-:S13]  /*17af0*/  PLOP3.LUT P0, PT, PT, PT, UP0, 0x80, 0x0 ;  /* 0x000000000000781c */ /* 0x000fda0003f0f008 */
[----:B-1----:R-:W-:Y:S05]  /*17b00*/  @P0 BRA `(.L_x_79) ;  /* 0x0000000000040947 */ /* 0x002fea0003800000 */
[----:B------:R-:W-:Y:S01]  /*17b10*/  BPT.TRAP 0x1 ;  /* 0x000000040000795c */ /* 0x000fe20000300000 */
.L_x_79:
[----:B------:R-:W-:-:S04]  /*17b20*/  LOP3.LUT P0, RZ, R0, 0x1f, RZ, 0xc0, !PT ;  /* 0x0000001f00ff7812 */ /* 0x000fc8000780c0ff */
[----:B------:R-:W-:-:S13]  /*17b30*/  PLOP3.LUT P0, PT, P0, P2, PT, 0x2a, 0x0 ;  /* 0x000000000000781c */ /* 0x000fda0000704572 */
[----:B------:R-:W-:Y:S05]  /*17b40*/  @P0 BRA `(.L_x_80) ;  /* 0x0000000000040947 */ /* 0x000fea0003800000 */
[----:B------:R-:W-:Y:S01]  /*17b50*/  BPT.TRAP 0x1 ;  /* 0x000000040000795c */ /* 0x000fe20000300000 */
.L_x_80:
[----:B------:R-:W-:Y:S01]  /*17b60*/  R2UR UR24, R5 ;  /* 0x00000000051872ca */ /* 0x000fe200000e0000 */
[----:B------:R-:W-:Y:S01]  /*17b70*/  ULDC.64 UR6, c[0x0][0x198] ;  /* 0x0000660000067ab9 */ /* 0x000fe20000000a00 */
[----:B------:R-:W-:Y:S01]  /*17b80*/  UMOV UR19, URZ ;  /* 0x0000003f00137c82 */ /* 0x000fe20008000000 */
[----:B------:R-:W-:Y:S01]  /*17b90*/  UIADD3 UR6, UP0, UR6, 0x1f0, URZ ;  /* 0x000001f006067890 */ /* 0x000fe2000ff1e03f */
[----:B------:R-:W-:Y:S01]  /*17ba0*/  IMAD.MOV.U32 R2, RZ, RZ, 0x1 ;  /* 0x00000001ff027424 */ /* 0x000fe200078e00ff */
[----:B------:R-:W-:Y:S01]  /*17bb0*/  UMOV UR8, 0x0 ;  /* 0x0000000000087882 */ /* 0x000fe20000000000 */
[----:B------:R-:W-:Y:S01]  /*17bc0*/  UMOV UR9, 0x10000000 ;  /* 0x1000000000097882 */ /* 0x000fe20000000000 */
[----:B------:R-:W-:Y:S01]  /*17bd0*/  UIADD3.X UR7, URZ, UR7, URZ, UP0, !UPT ;  /* 0x000000073f077290 */ /* 0x000fe200087fe43f */
[----:B------:R-:W-:Y:S01]  /*17be0*/  UMOV UR18, URZ ;  /* 0x0000003f00127c82 */ /* 0x000fe20008000000 */
[----:B------:R-:W-:Y:S01]  /*17bf0*/  UMOV UR34, 0x20 ;  /* 0x0000002000227882 */ /* 0x000fe20000000000 */
[----:B------:R-:W-:Y:S01]  /*17c00*/  UMOV UR36, UR20 ;  /* 0x0000001400247c82 */ /* 0x000fe20008000000 */
[----:B------:R-:W-:-:S02]  /*17c10*/  UMOV UR37, UR21 ;  /* 0x0000001500257c82 */ /* 0x000fc40008000000 */
[----:B------:R-:W-:Y:S02]  /*17c20*/  UIADD3 UR16, UR24, 0x3000, URZ ;  /* 0x0000300018107890 */ /* 0x000fe4000fffe03f */
[----:B------:R-:W-:Y:S02]  /*17c30*/  UIADD3 UR17, UR24, 0x21000, URZ ;  /* 0x0002100018117890 */ /* 0x000fe4000fffe03f */
[----:B------:R-:W-:Y:S02]  /*17c40*/  UIADD3 UR32, UR24, 0x5000, URZ ;  /* 0x0000500018207890 */ /* 0x000fe4000fffe03f */
[----:B------:R-:W-:Y:S01]  /*17c50*/  UIADD3 UR24, UR24, 0x7000, URZ ;  /* 0x0000700018187890 */ /* 0x000fe2000fffe03f */
[----:B------:R-:W-:Y:S02]  /*17c60*/  UMOV UR35, UR19 ;  /* 0x0000001300237c82 */ /* 0x000fe40008000000 */
[----:B------:R-:W-:Y:S01]  /*17c70*/  UMOV UR33, UR17 ;  /* 0x0000001100217c82 */ /* 0x000fe20008000000 */
[----:B------:R-:W-:Y:S01]  /*17c80*/  UMOV UR26, 0x40 ;  /* 0x00000040001a7882 */ /* 0x000fe20000000000 */
[----:B------:R-:W-:Y:S01]  /*17c90*/  UMOV UR28, UR20 ;  /* 0x00000014001c7c82 */ /* 0x000fe20008000000 */
[----:B------:R-:W-:Y:S01]  /*17ca0*/  UMOV UR29, UR21 ;  /* 0x00000015001d7c82 */ /* 0x000fe20008000000 */
[----:B------:R-:W-:Y:S01]  /*17cb0*/  UMOV UR27, UR19 ;  /* 0x00000013001b7c82 */ /* 0x000fe20008000000 */
[----:B------:R1:W-:Y:S01]  /*17cc0*/  UTMALDG.4D [UR16], [UR6], desc[UR8] ;  /* 0x00000810060075b4 */ /* 0x0003e20008019000 */
[----:B------:R-:W-:Y:S01]  /*17cd0*/  UMOV UR25, UR17 ;  /* 0x0000001100197c82 */ /* 0x000fe20008000000 */
[----:B------:R1:W-:Y:S01]  /*17ce0*/  UTMALDG.4D [UR32], [UR6], desc[UR8] ;  /* 0x00000820060075b4 */ /* 0x0003e20008019000 */
[----:B------:R1:W-:Y:S02]  /*17cf0*/  UTMALDG.4D [UR24], [UR6], desc[UR8] ;  /* 0x00000818060075b4 */ /* 0x0003e40008019000 */
[----:B-1----:R-:W-:Y:S01]  /*17d00*/  NOP ;  /* 0x0000000000007918 */ /* 0x002fe20000000000 */
.L_x_77:
[----:B------:R-:W-:Y:S05]  /*17d10*/  BSYNC B0 ;  /* 0x0000000000007941 */ /* 0x000fea0003800000 */
.L_x_76:
[----:B------:R-:W-:Y:S04]  /*17d20*/  BSSY B0, `(.L_x_81) ;  /* 0x0000033000007945 */ /* 0x000fe80003800000 */
[----:B------:R-:W-:Y:S05]  /*17d30*/  @!P3 BRA `(.L_x_82) ;  /* 0x0000000000c4b947 */ /* 0x000fea0003800000 */
[----:B------:R-:W1:Y:S01]  /*17d40*/  S2R R6, SR_CgaCtaId ;  /* 0x0000000000067919 */ /* 0x000e620000008800 */
[----:B------:R-:W-:-:S04]  /*17d50*/  MOV R5, 0x400 ;  /* 0x0000040000057802 */ /* 0x000fc80000000f00 */
[----:B-1----:R-:W-:Y:S01]  /*17d60*/  LEA R7, R6, R5, 0x18 ;  /* 0x0000000506077211 */ /* 0x002fe200078ec0ff */
[----:B------:R-:W-:-:S04]  /*17d70*/  IMAD.MOV.U32 R6, RZ, RZ, 0x1 ;  /* 0x00000001ff067424 */ /* 0x000fc800078e00ff */
[----:B------:R-:W-:Y:S01]  /*17d80*/  IMAD R5, R4, 0x8, R7 ;  /* 0x0000000804057824 */ /* 0x000fe200078e0207 */
[----:B------:R-:W-:-:S04]  /*17d90*/  SHF.L.U32 R6, R6, 0x1f, RZ ;  /* 0x0000001f06067819 */ /* 0x000fc800000006ff */
[----:B------:R-:W1:Y:S02]  /*17da0*/  SYNCS.PHASECHK.TRANS64.TRYWAIT P0, [R5+URZ+0x21060], R6 ;  /* 0x02106006050075a7 */ /* 0x000e64000800017f */
[----:B-1----:R-:W-:Y:S05]  /*17db0*/  @!P0 BRA `(.L_x_83) ;  /* 0x0000001000388947 */ /* 0x002fea0003800000 */
.L_x_112:
        /* <DEDUP_REMOVED lines=8> */
.L_x_84:
[----:B------:R-:W-:-:S04]  /*17e40*/  LOP3.LUT P0, RZ, R0, 0x1f, RZ, 0xc0, !PT ;  /* 0x0000001f00ff7812 */ /* 0x000fc8000780c0ff */
[----:B------:R-:W-:-:S13]  /*17e50*/  PLOP3.LUT P0, PT, P0, P2, PT, 0x2a, 0x0 ;  /* 0x000000000000781c */ /* 0x000fda0000704572 */
[----:B------:R-:W-:Y:S05]  /*17e60*/  @P0 BRA `(.L_x_85) ;  /* 0x0000000000040947 */ /* 0x000fea0003800000 */
[----:B------:R-:W-:Y:S01]  /*17e70*/  BPT.TRAP 0x1 ;  /* 0x000000040000795c */ /* 0x000fe20000300000 */
.L_x_85:
[----:B------:R-:W-:Y:S01]  /*17e80*/  R2UR UR32, R4 ;  /* 0x00000000042072ca */ /* 0x000fe200000e0000 */
[----:B------:R-:W-:Y:S01]  /*17e90*/  ULDC.64 UR6, c[0x0][0x198] ;  /* 0x0000660000067ab9 */ /* 0x000fe20000000a00 */
[----:B------:R-:W-:Y:S01]  /*17ea0*/  R2UR UR5, R7 ;  /* 0x00000000070572ca */ /* 0x000fe200000e0000 */
[----:B------:R-:W-:Y:S01]  /*17eb0*/  UIADD3 UR6, UP0, UR6, 0xf0, URZ ;  /* 0x000000f006067890 */ /* 0x000fe2000ff1e03f */
[----:B------:R-:W-:Y:S01]  /*17ec0*/  R2UR UR35, R8 ;  /* 0x00000000082372ca */ /* 0x000fe200000e0000 */
[----:B------:R-:W-:Y:S01]  /*17ed0*/  UMOV UR8, 0x0 ;  /* 0x0000000000087882 */ /* 0x000fe20000000000 */
[----:B------:R-:W-:Y:S01]  /*17ee0*/  R2UR UR33, R5 ;  /* 0x00000000052172ca */ /* 0x000fe200000e0000 */
[----:B------:R-:W-:Y:S01]  /*17ef0*/  UIADD3.X UR7, URZ, UR7, URZ, UP0, !UPT ;  /* 0x000000073f077290 */ /* 0x000fe200087fe43f */
[----:B------:R-:W-:Y:S01]  /*17f00*/  UMOV UR9, 0x10000000 ;  /* 0x1000000000097882 */ /* 0x000fe20000000000 */
[----:B------:R-:W-:Y:S01]  /*17f10*/  UMOV UR34, URZ ;  /* 0x0000003f00227c82 */ /* 0x000fe20008000000 */
[----:B------:R-:W-:Y:S01]  /*17f20*/  UMOV UR36, UR20 ;  /* 0x0000001400247c82 */ /* 0x000fe20008000000 */
[----:B------:R-:W-:Y:S01]  /*17f30*/  UMOV UR37, UR21 ;  /* 0x0000001500257c82 */ /* 0x000fe20008000000 */
[----:B------:R-:W-:Y:S01]  /*17f40*/  UMOV UR26, 0x20 ;  /* 0x00000020001a7882 */ /* 0x000fe20000000000 */
[----:B------:R-:W-:-:S02]  /*17f50*/  UMOV UR28, UR20 ;  /* 0x00000014001c7c82 */ /* 0x000fc40008000000 */
[----:B------:R-:W-:Y:S02]  /*17f60*/  UIMAD UR32, UR32, 0x1800, UR5 ;  /* 0x00001800202078a4 */ /* 0x000fe4000f8e0205 */
[----:B------:R-:W-:Y:S02]  /*17f70*/  UIADD3 UR35, UR11, UR35, URZ ;  /* 0x000000230b237290 */ /* 0x000fe4000fffe03f */
[----:B------:R-:W-:Y:S02]  /*17f80*/  UIADD3 UR33, UR33, 0x21050, URZ ;  /* 0x0002105021217890 */ /* 0x000fe4000fffe03f */
[----:B------:R-:W-:Y:S02]  /*17f90*/  UIADD3 UR24, UR32, 0x800, URZ ;  /* 0x0000080020187890 */ /* 0x000fe4000fffe03f */
[----:B------:R-:W-:Y:S01]  /*17fa0*/  UIADD3 UR16, UR32, 0x1000, URZ ;  /* 0x0000100020107890 */ /* 0x000fe2000fffe03f */
[----:B------:R-:W-:Y:S02]  /*17fb0*/  UMOV UR29, UR21 ;  /* 0x00000015001d7c82 */ /* 0x000fe40008000000 */
[----:B------:R-:W-:Y:S01]  /*17fc0*/  UMOV UR25, UR33 ;  /* 0x0000002100197c82 */ /* 0x000fe20008000000 */
[----:B------:R-:W-:Y:S01]  /*17fd0*/  UMOV UR27, UR35 ;  /* 0x00000023001b7c82 */ /* 0x000fe20008000000 */
[----:B------:R-:W-:Y:S01]  /*17fe0*/  UMOV UR18, 0x40 ;  /* 0x0000004000127882 */ /* 0x000fe20000000000 */
[----:B------:R-:W-:Y:S01]  /*17ff0*/  UMOV UR17, UR33 ;  /* 0x0000002100117c82 */ /* 0x000fe20008000000 */
[----:B------:R1:W-:Y:S01]  /*18000*/  UTMALDG.4D [UR32], [UR6], desc[UR8] ;  /* 0x00000820060075b4 */ /* 0x0003e20008019000 */
[----:B------:R-:W-:Y:S01]  /*18010*/  UMOV UR19, UR35 ;  /* 0x0000002300137c82 */ /* 0x000fe20008000000 */
[----:B------:R1:W-:Y:S01]  /*18020*/  UTMALDG.4D [UR24], [UR6], desc[UR8] ;  /* 0x00000818060075b4 */ /* 0x0003e20008019000 */
[----:B------:R1:W-:Y:S02]  /*18030*/  UTMALDG.4D [UR16], [UR6], desc[UR8] ;  /* 0x00000810060075b4 */ /* 0x0003e40008019000 */
[----:B-1----:R-:W-:Y:S01]  /*18040*/  NOP ;  /* 0x0000000000007918 */ /* 0x002fe20000000000 */
.L_x_82:
[----:B------:R-:W-:Y:S05]  /*18050*/  BSYNC B0 ;  /* 0x0000000000007941 */ /* 0x000fea0003800000 */
.L_x_81:
[----:B------:R-:W-:Y:S01]  /*18060*/  BSSY B0, `(.L_x_86) ;  /* 0x000002e000007945 */ /* 0x000fe20003800000 */
[----:B------:R-:W-:-:S03]  /*18070*/  IMAD.MOV.U32 R8, RZ, RZ, RZ ;  /* 0x000000ffff087224 */ /* 0x000fc600078e00ff */
[----:B------:R-:W-:Y:S05]  /*18080*/  @!P4 BRA `(.L_x_87) ;  /* 0x0000000000acc947 */ /* 0x000fea0003800000 */
[----:B------:R-:W1:Y:S01]  /*18090*/  S2R R5, SR_CgaCtaId ;  /* 0x0000000000057919 */ /* 0x000e620000008800 */
[----:B------:R-:W-:Y:S01]  /*180a0*/  MOV R4, 0x400 ;  /* 0x0000040000047802 */ /* 0x000fe20000000f00 */
[----:B------:R-:W-:-:S05]  /*180b0*/  IMAD.MOV.U32 R7, RZ, RZ, 0x1 ;  /* 0x00000001ff077424 */ /* 0x000fca00078e00ff */
[----:B------:R-:W-:Y:S02]  /*180c0*/  SHF.L.U32 R7, R7, 0x1f, RZ ;  /* 0x0000001f07077819 */ /* 0x000fe400000006ff */
[----:B-1----:R-:W-:-:S05]  /*180d0*/  LEA R5, R5, R4, 0x18 ;  /* 0x0000000405057211 */ /* 0x002fca00078ec0ff */
[----:B------:R-:W-:-:S04]  /*180e0*/  IMAD R4, R2, 0x8, R5 ;  /* 0x0000000802047824 */ /* 0x000fc800078e0205 */
[----:B------:R-:W1:Y:S02]  /*180f0*/  SYNCS.PHASECHK.TRANS64.TRYWAIT P0, [R4+URZ+0x21028], R7 ;  /* 0x02102807040075a7 */ /* 0x000e64000800017f */
[----:B-1----:R-:W-:Y:S05]  /*18100*/  @!P0 BRA `(.L_x_88) ;  /* 0x0000000c00788947 */ /* 0x002fea0003800000 */
.L_x_113:
        /* <DEDUP_REMOVED lines=8> */
.L_x_89:
[----:B------:R-:W-:-:S04]  /*18190*/  LOP3.LUT P0, RZ, R0, 0x1f, RZ, 0xc0, !PT ;  /* 0x0000001f00ff7812 */ /* 0x000fc8000780c0ff */
[----:B------:R-:W-:-:S13]  /*181a0*/  PLOP3.LUT P0, PT, P0, P2, PT, 0x2a, 0x0 ;  /* 0x000000000000781c */ /* 0x000fda0000704572 */
[----:B------:R-:W-:Y:S05]  /*181b0*/  @P0 BRA `(.L_x_90) ;  /* 0x0000000000040947 */ /* 0x000fea0003800000 */
[----:B------:R-:W-:Y:S01]  /*181c0*/  BPT.TRAP 0x1 ;  /* 0x000000040000795c */ /* 0x000fe20000300000 */
.L_x_90:
[----:B------:R-:W-:Y:S01]  /*181d0*/  IMAD R5, R2, 0x6000, R5 ;  /* 0x0000600002057824 */ /* 0x000fe200078e0205 */
[----:B------:R-:W-:Y:S01]  /*181e0*/  R2UR UR25, R4 ;  /* 0x00000000041972ca */ /* 0x000fe200000e0000 */
[----:B------:R-:W-:Y:S01]  /*181f0*/  ULDC.64 UR6, c[0x0][0x198] ;  /* 0x0000660000067ab9 */ /* 0x000fe20000000a00 */
[----:B------:R-:W-:Y:S01]  /*18200*/  UMOV UR27, URZ ;  /* 0x0000003f001b7c82 */ /* 0x000fe20008000000 */
[----:B------:R-:W-:Y:S01]  /*18210*/  UIADD3 UR6, UP0, UR6, 0x2f0, URZ ;  /* 0x000002f006067890 */ /* 0x000fe2000ff1e03f */
[----:B------:R-:W-:Y:S01]  /*18220*/  R2UR UR16, R5 ;  /* 0x00000000051072ca */ /* 0x000fe200000e0000 */
[----:B------:R-:W-:Y:S01]  /*18230*/  UMOV UR8, 0x0 ;  /* 0x0000000000087882 */ /* 0x000fe20000000000 */
[----:B------:R-:W-:Y:S01]  /*18240*/  UMOV UR9, 0x10000000 ;  /* 0x1000000000097882 */ /* 0x000fe20000000000 */
[----:B------:R-:W-:Y:S01]  /*18250*/  UIADD3.X UR7, URZ, UR7, URZ, UP0, !UPT ;  /* 0x000000073f077290 */ /* 0x000fe200087fe43f */
[----:B------:R-:W-:Y:S01]  /*18260*/  VIADD R2, R2, 0x1 ;  /* 0x0000000102027836 */ /* 0x000fe20000000000 */
[----:B------:R-:W-:Y:S01]  /*18270*/  UMOV UR26, URZ ;  /* 0x0000003f001a7c82 */ /* 0x000fe20008000000 */
[----:B------:R-:W-:Y:S01]  /*18280*/  UMOV UR28, UR20 ;  /* 0x00000014001c7c82 */ /* 0x000fe20008000000 */
[----:B------:R-:W-:Y:S01]  /*18290*/  UMOV UR29, UR21 ;  /* 0x00000015001d7c82 */ /* 0x000fe20008000000 */
[----:B------:R-:W-:Y:S01]  /*182a0*/  UMOV UR18, 0x80 ;  /* 0x0000008000127882 */ /* 0x000fe20000000000 */
[----:B------:R-:W-:Y:S01]  /*182b0*/  UIADD3 UR25, UR25, 0x21000, URZ ;  /* 0x0002100019197890 */ /* 0x000fe2000fffe03f */
[----:B------:R-:W-:Y:S01]  /*182c0*/  IMAD.MOV.U32 R8, RZ, RZ, 0x1 ;  /* 0x00000001ff087424 */ /* 0x000fe200078e00ff */
[----:B------:R-:W-:-:S02]  /*182d0*/  UMOV UR19, UR27 ;  /* 0x0000001b00137c82 */ /* 0x000fc40008000000 */
[----:B------:R-:W-:Y:S02]  /*182e0*/  UIADD3 UR24, UR16, 0x3000, URZ ;  /* 0x0000300010187890 */ /* 0x000fe4000fffe03f */
[----:B------:R-:W-:Y:S01]  /*182f0*/  UIADD3 UR16, UR16, 0x6000, URZ ;  /* 0x0000600010107890 */ /* 0x000fe2000fffe03f */
[----:B------:R-:W-:-:S06]  /*18300*/  UMOV UR17, UR25 ;  /* 0x0000001900117c82 */ /* 0x000fcc0008000000 */
[----:B------:R1:W-:Y:S02]  /*18310*/  UTMALDG.4D [UR24], [UR6], desc[UR8] ;  /* 0x00000818060075b4 */ /* 0x0003e40008019000 */
[----:B------:R1:W-:Y:S02]  /*18320*/  UTMALDG.4D [UR16], [UR6], desc[UR8] ;  /* 0x00000810060075b4 */ /* 0x0003e40008019000 */
[----:B-1----:R-:W-:Y:S01]  /*18330*/  NOP ;  /* 0x0000000000007918 */ /* 0x002fe20000000000 */
.L_x_87:
[----:B------:R-:W-:Y:S05]  /*18340*/  BSYNC B0 ;  /* 0x0000000000007941 */ /* 0x000fea0003800000 */
.L_x_86:
[----:B------:R-:W-:-:S13]  /*18350*/  ISETP.GE.AND P0, PT, R3, 0x101, PT ;  /* 0x000001010300780c */ /* 0x000fda0003f06270 */
[----:B------:R-:W-:Y:S05]  /*18360*/  @!P0 EXIT ;  /* 0x000000000000894d */ /* 0x000fea0003800000 */
[----:B------:R-:W-:Y:S01]  /*18370*/  VIADD R3, R3, 0xff ;  /* 0x000000ff03037836 */ /* 0x000fe20000000000 */
[----:B------:R-:W-:Y:S01]  /*18380*/  LOP3.LUT P0, RZ, R0, 0x1f, RZ, 0xc0, !PT ;  /* 0x0000001f00ff7812 */ /* 0x000fe2000780c0ff */
[----:B------:R-:W-:Y:S03]  /*18390*/  BSSY B0, `(.L_x_91) ;  /* 0x000006f000007945 */ /* 0x000fe60003800000 */
[----:B------:R-:W-:Y:S02]  /*183a0*/  SHF.R.S32.HI R0, RZ, 0x1f, R3 ;  /* 0x0000001fff007819 */ /* 0x000fe40000011403 */
[----:B------:R-:W-:Y:S02]  /*183b0*/  PLOP3.LUT P0, PT, P0, P2, PT, 0x2a, 0x0 ;  /* 0x000000000000781c */ /* 0x000fe40000704572 */
[----:B------:R-:W-:Y:S01]  /*183c0*/  LEA.HI R0, R0, R3, RZ, 0x8 ;  /* 0x0000000300007211 */ /* 0x000fe200078f40ff */
[----:B------:R-:W-:-:S03]  /*183d0*/  IMAD.U32 R3, RZ, RZ, UR4 ;  /* 0x00000004ff037e24 */ /* 0x000fc6000f8e00ff */
[----:B------:R-:W-:Y:S02]  /*183e0*/  SHF.R.S32.HI R4, RZ, 0x8, R0 ;  /* 0x00000008ff047819 */ /* 0x000fe40000011400 */
[----:B------:R-:W-:Y:S01]  /*183f0*/  LOP3.LUT R0, R3, 0x2, RZ, 0xfc, !PT ;  /* 0x0000000203007812 */ /* 0x000fe200078efcff */
[----:B------:R-:W-:Y:S02]  /*18400*/  IMAD.MOV.U32 R3, RZ, RZ, 0x1 ;  /* 0x00000001ff037424 */ /* 0x000fe400078e00ff */
[----:B------:R-:W-:-:S07]  /*18410*/  IMAD.SHL.U32 R4, R4, 0x2, RZ ;  /* 0x0000000204047824 */ /* 0x000fce00078e00ff */
.L_x_102:
[----:B------:R-:W-:Y:S04]  /*18420*/  BSSY B1, `(.L_x_92) ;  /* 0x0000033000017945 */ /* 0x000fe80003800000 */
[----:B------:R-:W-:Y:S05]  /*18430*/  @!P3 BRA `(.L_x_93) ;  /* 0x0000000000c4b947 */ /* 0x000fea0003800000 */
[----:B------:R-:W1:Y:S01]  /*18440*/  S2R R6, SR_CgaCtaId ;  /* 0x0000000000067919 */ /* 0x000e620000008800 */
[----:B------:R-:W-:-:S04]  /*18450*/  MOV R5, 0x400 ;  /* 0x0000040000057802 */ /* 0x000fc80000000f00 */
[----:B-1----:R-:W-:Y:S02]  /*18460*/  LEA R7, R6, R5, 0x18 ;  /* 0x0000000506077211 */ /* 0x002fe400078ec0ff */
[----:B------:R-:W-:-:S03]  /*18470*/  SHF.L.U32 R5, R3, 0x1f, RZ ;  /* 0x0000001f03057819 */ /* 0x000fc600000006ff */
[----:B------:R-:W-:-:S04]  /*18480*/  IMAD R6, R2, 0x8, R7 ;  /* 0x0000000802067824 */ /* 0x000fc800078e0207 */
[----:B------:R-:W1:Y:S02]  /*18490*/  SYNCS.PHASECHK.TRANS64.TRYWAIT P4, [R6+URZ+0x21028], R5 ;  /* 0x02102805060075a7 */ /* 0x000e64000808017f */
[----:B-1----:R-:W-:Y:S05]  /*184a0*/  @!P4 BRA `(.L_x_94) ;  /* 0x0000000800a4c947 */ /* 0x002fea0003800000 */
.L_x_114:
[----:B-1----:R-:W-:-:S04]  /*184b0*/  @P2 IMAD.MOV.U32 R5, RZ, RZ, 0x6000 ;  /* 0x00006000ff052424 */ /* 0x002fc800078e00ff */
[----:B------:R1:W-:Y:S02]  /*184c0*/  @P2 SYNCS.ARRIVE.TRANS64 RZ, [R6+URZ+0x21000], R5 ;  /* 0x0210000506ff29a7 */ /* 0x0003e4000800003f */
[----:B-1----:R-:W-:-:S04]  /*184d0*/  PRMT R5, R0, 0x9910, RZ ;  /* 0x0000991000057816 */ /* 0x002fc800000000ff */
[----:B------:R-:W-:-:S13]  /*184e0*/  ISETP.NE.AND P4, PT, R5, 0x2, PT ;  /* 0x000000020500780c */ /* 0x000fda0003f85270 */
[----:B------:R-:W-:Y:S05]  /*184f0*/  @P4 BRA `(.L_x_95) ;  /* 0x0000000000044947 */ /* 0x000fea0003800000 */
[----:B------:R-:W-:Y:S01]  /*18500*/  BPT.TRAP 0x1 ;  /* 0x000000040000795c */ /* 0x000fe20000300000 */
.L_x_95:
[----:B------:R-:W-:Y:S05]  /*18510*/  @P0 BRA `(.L_x_96) ;  /* 0x0000000000040947 */ /* 0x000fea0003800000 */
[----:B------:R-:W-:Y:S01]  /*18520*/  BPT.TRAP 0x1 ;  /* 0x000000040000795c */ /* 0x000fe20000300000 */
.L_x_96:
[----:B------:R-:W-:Y:S01]  /*18530*/  IMAD R7, R2, 0x6000, R7 ;  /* 0x0000600002077824 */ /* 0x000fe200078e0207 */
[----:B------:R-:W-:Y:S01]  /*18540*/  R2UR UR17, R6 ;  /* 0x00000000061172ca */ /* 0x000fe200000e0000 */
[----:B------:R-:W-:Y:S01]  /*18550*/  ULDC.64 UR6, c[0x0][0x198] ;  /* 0x0000660000067ab9 */ /* 0x000fe20000000a00 */
[----:B------:R-:W-:Y:S01]  /*18560*/  R2UR UR19, R8 ;  /* 0x00000000081372ca */ /* 0x000fe200000e0000 */
[----:B------:R-:W-:Y:S01]  /*18570*/  UIADD3 UR6, UP0, UR6, 0x1f0, URZ ;  /* 0x000001f006067890 */ /* 0x000fe2000ff1e03f */
[----:B------:R-:W-:Y:S01]  /*18580*/  R2UR UR24, R7 ;  /* 0x00000000071872ca */ /* 0x000fe200000e0000 */
[----:B------:R-:W-:Y:S01]  /*18590*/  UMOV UR8, 0x0 ;  /* 0x0000000000087882 */ /* 0x000fe20000000000 */
[----:B------:R-:W-:Y:S01]  /*185a0*/  UMOV UR9, 0x10000000 ;  /* 0x1000000000097882 */ /* 0x000fe20000000000 */
[----:B------:R-:W-:Y:S01]  /*185b0*/  UIADD3.X UR7, URZ, UR7, URZ, UP0, !UPT ;  /* 0x000000073f077290 */ /* 0x000fe200087fe43f */
[----:B------:R-:W-:Y:S01]  /*185c0*/  VIADD R5, R2, 0x1 ;  /* 0x0000000102057836 */ /* 0x000fe20000000000 */
[----:B------:R-:W-:Y:S01]  /*185d0*/  UMOV UR18, URZ ;  /* 0x0000003f00127c82 */ /* 0x000fe20008000000 */
[----:B------:R-:W-:Y:S01]  /*185e0*/  UMOV UR34, 0x20 ;  /* 0x0000002000227882 */ /* 0x000fe20000000000 */
[----:B------:R-:W-:Y:S01]  /*185f0*/  UMOV UR36, UR20 ;  /* 0x0000001400247c82 */ /* 0x000fe20008000000 */
[----:B------:R-:W-:Y:S01]  /*18600*/  UMOV UR37, UR21 ;  /* 0x0000001500257c82 */ /* 0x000fe20008000000 */
[----:B------:R-:W-:Y:S01]  /*18610*/  UIADD3 UR17, UR17, 0x21000, URZ ;  /* 0x0002100011117890 */ /* 0x000fe2000fffe03f */
[----:B------:R-:W-:Y:S01]  /*18620*/  ISETP.NE.AND P4, PT, R5, 0x5, PT ;  /* 0x000000050500780c */ /* 0x000fe20003f85270 */
[----:B------:R-:W-:-:S02]  /*18630*/  USHF.L.U32 UR19, UR19, 0x8, URZ ;  /* 0x0000000813137899 */ /* 0x000fc4000800063f */
[----:B------:R-:W-:Y:S01]  /*18640*/  UIADD3 UR16, UR24, 0x3000, URZ ;  /* 0x0000300018107890 */ /* 0x000fe2000fffe03f */
[----:B------:R-:W-:Y:S01]  /*18650*/  SEL R2, RZ, 0x1, P4 ;  /* 0x00000001ff027807 */ /* 0x000fe20002000000 */
[----:B------:R-:W-:Y:S02]  /*18660*/  UIADD3 UR32, UR24, 0x5000, URZ ;  /* 0x0000500018207890 */ /* 0x000fe4000fffe03f */
[----:B------:R-:W-:Y:S01]  /*18670*/  UIADD3 UR24, UR24, 0x7000, URZ ;  /* 0x0000700018187890 */ /* 0x000fe2000fffe03f */
[----:B------:R-:W-:Y:S01]  /*18680*/  LOP3.LUT R3, R3, R2, RZ, 0x3c, !PT ;  /* 0x0000000203037212 */ /* 0x000fe200078e3cff */
[----:B------:R-:W-:Y:S01]  /*18690*/  UMOV UR33, UR17 ;  /* 0x0000001100217c82 */ /* 0x000fe20008000000 */
[----:B------:R-:W-:Y:S01]  /*186a0*/  UMOV UR35, UR19 ;  /* 0x0000001300237c82 */ /* 0x000fe20008000000 */
[----:B------:R-:W-:Y:S01]  /*186b0*/  UMOV UR26, 0x40 ;  /* 0x00000040001a7882 */ /* 0x000fe20000000000 */
[----:B------:R-:W-:Y:S01]  /*186c0*/  UMOV UR28, UR20 ;  /* 0x00000014001c7c82 */ /* 0x000fe20008000000 */
[----:B------:R-:W-:Y:S01]  /*186d0*/  UMOV UR29, UR21 ;  /* 0x00000015001d7c82 */ /* 0x000fe20008000000 */
[----:B------:R-:W-:Y:S01]  /*186e0*/  UMOV UR25, UR17 ;  /* 0x0000001100197c82 */ /* 0x000fe20008000000 */
[----:B------:R-:W-:Y:S01]  /*186f0*/  UMOV UR27, UR19 ;  /* 0x00000013001b7c82 */ /* 0x000fe20008000000 */
[----:B------:R1:W-:Y:S01]  /*18700*/  UTMALDG.4D [UR16], [UR6], desc[UR8] ;  /* 0x00000810060075b4 */ /* 0x0003e20008019000 */
[----:B------:R-:W-:Y:S01]  /*18710*/  SEL R2, R5, RZ, P4 ;  /* 0x000000ff05027207 */ /* 0x000fe20002000000 */
[----:B------:R1:W-:Y:S01]  /*18720*/  UTMALDG.4D [UR32], [UR6], desc[UR8] ;  /* 0x00000820060075b4 */ /* 0x0003e20008019000 */
[----:B------:R1:W-:Y:S02]  /*18730*/  UTMALDG.4D [UR24], [UR6], desc[UR8] ;  /* 0x00000818060075b4 */ /* 0x0003e40008019000 */
[----:B-1----:R-:W-:-:S03]  /*18740*/  NOP ;  /* 0x0000000000007918 */ /* 0x002fc60000000000 */
.L_x_93:
[----:B------:R-:W-:Y:S05]  /*18750*/  BSYNC B1 ;  /* 0x0000000000017941 */ /* 0x000fea0003800000 */
.L_x_92:
[----:B------:R-:W-:Y:S01]  /*18760*/  ISETP.LT.OR P4, PT, R4, 0x4, !P3 ;  /* 0x000000040400780c */ /* 0x000fe20005f81670 */
[----:B------:R-:W-:-:S12]  /*18770*/  BSSY B1, `(.L_x_97) ;  /* 0x000002d000017945 */ /* 0x000fd80003800000 */
[----:B------:R-:W-:Y:S05]  /*18780*/  @P4 BRA `(.L_x_98) ;  /* 0x0000000000ac4947 */ /* 0x000fea0003800000 */
[----:B------:R-:W1:Y:S01]  /*18790*/  S2R R6, SR_CgaCtaId ;  /* 0x0000000000067919 */ /* 0x000e620000008800 */
[----:B------:R-:W-:Y:S02]  /*187a0*/  MOV R5, 0x400 ;  /* 0x0000040000057802 */ /* 0x000fe40000000f00 */
[----:B------:R-:W-:Y:S02]  /*187b0*/  SHF.L.U32 R7, R3, 0x1f, RZ ;  /* 0x0000001f03077819 */ /* 0x000fe400000006ff */
[----:B-1----:R-:W-:-:S05]  /*187c0*/  LEA R5, R6, R5, 0x18 ;  /* 0x0000000506057211 */ /* 0x002fca00078ec0ff */
[----:B------:R-:W-:-:S04]  /*187d0*/  IMAD R6, R2, 0x8, R5 ;  /* 0x0000000802067824 */ /* 0x000fc800078e0205 */
[----:B------:R-:W1:Y:S02]  /*187e0*/  SYNCS.PHASECHK.TRANS64.TRYWAIT P4, [R6+URZ+0x21028], R7 ;  /* 0x02102807060075a7 */ /* 0x000e64000808017f */
[----:B-1----:R-:W-:Y:S05]  /*187f0*/  @!P4 BRA `(.L_x_99) ;  /* 0x0000000400e4c947 */ /* 0x002fea0003800000 */
.L_x_115:
[----:B-1----:R-:W-:-:S04]  /*18800*/  @P1 IMAD.MOV.U32 R7, RZ, RZ, 0x6000 ;  /* 0x00006000ff071424 */ /* 0x002fc800078e00ff */
[----:B------:R1:W-:Y:S02]  /*18810*/  @P1 SYNCS.ARRIVE.TRANS64 RZ, [R6+URZ+0x21000], R7 ;  /* 0x0210000706ff19a7 */ /* 0x0003e4000800003f */
[----:B-1----:R-:W-:-:S04]  /*18820*/  PRMT R7, R0, 0x9910, RZ ;  /* 0x0000991000077816 */ /* 0x002fc800000000ff */
[----:B------:R-:W-:-:S13]  /*18830*/  ISETP.NE.AND P4, PT, R7, 0x2, PT ;  /* 0x000000020700780c */ /* 0x000fda0003f85270 */
[----:B------:R-:W-:Y:S05]  /*18840*/  @P4 BRA `(.L_x_100) ;  /* 0x0000000000044947 */ /* 0x000fea0003800000 */
[----:B------:R-:W-:Y:S01]  /*18850*/  BPT.TRAP 0x1 ;  /* 0x000000040000795c */ /* 0x000fe20000300000 */
.L_x_100:
[----:B------:R-:W-:Y:S05]  /*18860*/  @P0 BRA `(.L_x_101) ;  /* 0x0000000000040947 */ /* 0x000fea0003800000 */
[----:B------:R-:W-:Y:S01]  /*18870*/  BPT.TRAP 0x1 ;  /* 0x000000040000795c */ /* 0x000fe20000300000 */
.L_x_101:
[----:B------:R-:W-:Y:S01]  /*18880*/  IMAD R5, R2, 0x6000, R5 ;  /* 0x0000600002057824 */ /* 0x000fe200078e0205 */
[----:B------:R-:W-:Y:S01]  /*18890*/  R2UR UR26, R8 ;  /* 0x00000000081a72ca */ /* 0x000fe200000e0000 */
[----:B------:R-:W-:Y:S01]  /*188a0*/  ULDC.64 UR6, c[0x0][0x198] ;  /* 0x0000660000067ab9 */ /* 0x000fe20000000a00 */
[----:B------:R-:W-:Y:S01]  /*188b0*/  R2UR UR25, R6 ;  /* 0x00000000061972ca */ /* 0x000fe200000e0000 */
[----:B------:R-:W-:Y:S01]  /*188c0*/  UIADD3 UR6, UP0, UR6, 0x2f0, URZ ;  /* 0x000002f006067890 */ /* 0x000fe2000ff1e03f */
[----:B------:R-:W-:Y:S01]  /*188d0*/  R2UR UR16, R5 ;  /* 0x00000000051072ca */ /* 0x000fe200000e0000 */
[----:B------:R-:W-:Y:S01]  /*188e0*/  UMOV UR27, URZ ;  /* 0x0000003f001b7c82 */ /* 0x000fe20008000000 */
[----:B------:R-:W-:Y:S01]  /*188f0*/  UMOV UR8, 0x0 ;  /* 0x0000000000087882 */ /* 0x000fe20000000000 */
[----:B------:R-:W-:Y:S01]  /*18900*/  UIADD3.X UR7, URZ, UR7, URZ, UP0, !UPT ;  /* 0x000000073f077290 */ /* 0x000fe200087fe43f */
[----:B------:R-:W-:Y:S01]  /*18910*/  VIADD R2, R2, 0x1 ;  /* 0x0000000102027836 */ /* 0x000fe20000000000 */
[----:B------:R-:W-:Y:S01]  /*18920*/  UMOV UR9, 0x10000000 ;  /* 0x1000000000097882 */ /* 0x000fe20000000000 */
[----:B------:R-:W-:Y:S01]  /*18930*/  UMOV UR28, UR20 ;  /* 0x00000014001c7c82 */ /* 0x000fe20008000000 */
[----:B------:R-:W-:Y:S01]  /*18940*/  UMOV UR29, UR21 ;  /* 0x00000015001d7c82 */ /* 0x000fe20008000000 */
[----:B------:R-:W-:Y:S01]  /*18950*/  UMOV UR19, UR27 ;  /* 0x0000001b00137c82 */ /* 0x000fe20008000000 */
[----:B------:R-:W-:Y:S01]  /*18960*/  USHF.L.U32 UR26, UR26, 0x8, URZ ;  /* 0x000000081a1a7899 */ /* 0x000fe2000800063f */
[----:B------:R-:W-:Y:S01]  /*18970*/  ISETP.NE.AND P4, PT, R2, 0x5, PT ;  /* 0x000000050200780c */ /* 0x000fe20003f85270 */
[----:B------:R-:W-:Y:S01]  /*18980*/  UIADD3 UR25, UR25, 0x21000, URZ ;  /* 0x0002100019197890 */ /* 0x000fe2000fffe03f */
[----:B------:R-:W-:Y:S01]  /*18990*/  VIADD R8, R8, 0x1 ;  /* 0x0000000108087836 */ /* 0x000fe20000000000 */
[----:B------:R-:W-:Y:S01]  /*189a0*/  UIADD3 UR24, UR16, 0x3000, URZ ;  /* 0x0000300010187890 */ /* 0x000fe2000fffe03f */
[----:B------:R-:W-:Y:S01]  /*189b0*/  SEL R6, RZ, 0x1, P4 ;  /* 0x00000001ff067807 */ /* 0x000fe20002000000 */
[----:B------:R-:W-:Y:S01]  /*189c0*/  UIADD3 UR18, UR26, 0x80, URZ ;  /* 0x000000801a127890 */ /* 0x000fe2000fffe03f */
[----:B------:R-:W-:Y:S01]  /*189d0*/  SEL R2, R2, RZ, P4 ;  /* 0x000000ff02027207 */ /* 0x000fe20002000000 */
[----:B------:R-:W-:Y:S01]  /*189e0*/  UIADD3 UR16, UR16, 0x6000, URZ ;  /* 0x0000600010107890 */ /* 0x000fe2000fffe03f */
[----:B------:R-:W-:Y:S01]  /*189f0*/  LOP3.LUT R3, R3, R6, RZ, 0x3c, !PT ;  /* 0x0000000603037212 */ /* 0x000fe200078e3cff */
[----:B------:R-:W-:-:S03]  /*18a00*/  UMOV UR17, UR25 ;  /* 0x0000001900117c82 */ /* 0x000fc60008000000 */
[----:B------:R1:W-:Y:S04]  /*18a10*/  UTMALDG.4D [UR24], [UR6], desc[UR8] ;  /* 0x00000818060075b4 */ /* 0x0003e80008019000 */
[----:B------:R1:W-:Y:S02]  /*18a20*/  UTMALDG.4D [UR16], [UR6], desc[UR8] ;  /* 0x00000810060075b4 */ /* 0x0003e40008019000 */
[----:B-1----:R-:W-:Y:S01]  /*18a30*/  NOP ;  /* 0x0000000000007918 */ /* 0x002fe20000000000 */
.L_x_98:
[----:B------:R-:W-:Y:S05]  /*18a40*/  BSYNC B1 ;  /* 0x0000000000017941 */ /* 0x000fea0003800000 */
.L_x_97:
[C---:B------:R-:W-:Y:S01]  /*18a50*/  ISETP.GT.AND P4, PT, R4.reuse, 0x4, PT ;  /* 0x000000040400780c */ /* 0x040fe20003f84270 */
[----:B------:R-:W-:-:S12]  /*18a60*/  VIADD R4, R4, 0xfffffffe ;  /* 0xfffffffe04047836 */ /* 0x000fd80000000000 */
[----:B------:R-:W-:Y:S05]  /*18a70*/  @P4 BRA `(.L_x_102) ;  /* 0xfffffff800684947 */ /* 0x000fea000383ffff */
[----:B------:R-:W-:Y:S05]  /*18a80*/  BSYNC B0 ;  /* 0x0000000000007941 */ /* 0x000fea0003800000 */
.L_x_91:
[----:B------:R-:W-:Y:S05]  /*18a90*/  EXIT ;  /* 0x000000000000794d */ /* 0x000fea0003800000 */
.L_x_15:
[----:B--2---:R-:W-:-:S04]  /*18aa0*/  IMAD.U32 R3, RZ, RZ, UR8 ;  /* 0x00000008ff037e24 */ /* 0x004fc8000f8e00ff */
[----:B------:R2:W3:Y:S03]  /*18ab0*/  SYNCS.PHASECHK.TRANS64.TRYWAIT P1, [R3+URZ+0x21050], R4 ;  /* 0x02105004030075a7 */ /* 0x0004e6000802017f */
[----:B---3--:R-:W-:Y:S05]  /*18ac0*/  @!P1 NANOSLEEP.SYNCS 0x989680 ;  /* 0x009896800000995d */ /* 0x008fea0003900000 */
[----:B------:R-:W3:Y:S02]  /*18ad0*/  @!P1 SYNCS.PHASECHK.TRANS64 P1, [R3+URZ+0x21050], R4 ;  /* 0x02105004030095a7 */ /* 0x000ee4000802007f */
[----:B---3--:R-:W-:Y:S05]  /*18ae0*/  @!P1 BRA `(.L_x_15) ;  /* 0xfffffffc00ec9947 */ /* 0x008fea000383ffff */
[----:B------:R-:W-:Y:S05]  /*18af0*/  BRA `(.L_x_103) ;  /* 0xfffffe8000b47947 */ /* 0x000fea000383ffff */
.L_x_17:
[----:B--2---:R-:W-:-:S04]  /*18b00*/  IMAD.U32 R3, RZ, RZ, UR36 ;  /* 0x00000024ff037e24 */ /* 0x004fc8000f8e00ff */
[----:B------:R2:W3:Y:S03]  /*18b10*/  SYNCS.PHASECHK.TRANS64.TRYWAIT P1, [R3+URZ+0x21000], R4 ;  /* 0x02100004030075a7 */ /* 0x0004e6000802017f */
[----:B---3--:R-:W-:Y:S05]  /*18b20*/  @!P1 NANOSLEEP.SYNCS 0x989680 ;  /* 0x009896800000995d */ /* 0x008fea0003900000 */
[----:B------:R-:W3:Y:S02]  /*18b30*/  @!P1 SYNCS.PHASECHK.TRANS64 P1, [R3+URZ+0x21000], R4 ;  /* 0x02100004030095a7 */ /* 0x000ee4000802007f */
[----:B---3--:R-:W-:Y:S05]  /*18b40*/  @!P1 BRA `(.L_x_17) ;  /* 0xfffffffc00ec9947 */ /* 0x008fea000383ffff */
[----:B------:R-:W-:Y:S05]  /*18b50*/  BRA `(.L_x_104) ;  /* 0xfffffe8000bc7947 */ /* 0x000fea000383ffff */
.L_x_18:
[----:B--2---:R-:W-:-:S04]  /*18b60*/  IMAD.U32 R3, RZ, RZ, UR20 ;  /* 0x00000014ff037e24 */ /* 0x004fc8000f8e00ff */
[----:B------:R2:W3:Y:S03]  /*18b70*/  SYNCS.PHASECHK.TRANS64.TRYWAIT P1, [R3+URZ+-0x8], R2 ;  /* 0xfffff802030075a7 */ /* 0x0004e6000802017f */
[----:B---3--:R-:W-:Y:S05]  /*18b80*/  @!P1 NANOSLEEP.SYNCS 0x989680 ;  /* 0x009896800000995d */ /* 0x008fea0003900000 */
[----:B------:R-:W3:Y:S02]  /*18b90*/  @!P1 SYNCS.PHASECHK.TRANS64 P1, [R3+URZ+-0x8], R2 ;  /* 0xfffff802030095a7 */ /* 0x000ee4000802007f */
[----:B---3--:R-:W-:Y:S05]  /*18ba0*/  @!P1 BRA `(.L_x_18) ;  /* 0xfffffffc00ec9947 */ /* 0x008fea000383ffff */
[----:B------:R-:W-:Y:S05]  /*18bb0*/  BRA `(.L_x_105) ;  /* 0xfffffe8000b87947 */ /* 0x000fea000383ffff */
.L_x_20:
[----:B-1----:R-:W-:-:S04]  /*18bc0*/  IMAD.U32 R13, RZ, RZ, UR36 ;  /* 0x00000024ff0d7e24 */ /* 0x002fc8000f8e00ff */
[----:B------:R1:W2:Y:S03]  /*18bd0*/  SYNCS.PHASECHK.TRANS64.TRYWAIT P2, [R13+URZ+0x21008], R4 ;  /* 0x021008040d0075a7 */ /* 0x0002a6000804017f */
[----:B--2---:R-:W-:Y:S05]  /*18be0*/  @!P2 NANOSLEEP.SYNCS 0x989680 ;  /* 0x009896800000a95d */ /* 0x004fea0003900000 */
[----:B------:R-:W2:Y:S02]  /*18bf0*/  @!P2 SYNCS.PHASECHK.TRANS64 P2, [R13+URZ+0x21008], R4 ;  /* 0x021008040d00a5a7 */ /* 0x000ea4000804007f */
[----:B--2---:R-:W-:Y:S05]  /*18c00*/  @!P2 BRA `(.L_x_20) ;  /* 0xfffffffc00eca947 */ /* 0x004fea000383ffff */
[----:B------:R-:W-:Y:S05]  /*18c10*/  BRA `(.L_x_106) ;  /* 0xfffffef800247947 */ /* 0x000fea000383ffff */
.L_x_25:
[----:B-1----:R-:W-:-:S04]  /*18c20*/  IMAD.U32 R8, RZ, RZ, UR7 ;  /* 0x00000007ff087e24 */ /* 0x002fc8000f8e00ff */
[----:B------:R1:W2:Y:S03]  /*18c30*/  SYNCS.PHASECHK.TRANS64.TRYWAIT P3, [R8+URZ+0x21000], R7 ;  /* 0x02100007080075a7 */ /* 0x0002a6000806017f */
[----:B--2---:R-:W-:Y:S05]  /*18c40*/  @!P3 NANOSLEEP.SYNCS 0x989680 ;  /* 0x009896800000b95d */ /* 0x004fea0003900000 */
[----:B------:R-:W2:Y:S02]  /*18c50*/  @!P3 SYNCS.PHASECHK.TRANS64 P3, [R8+URZ+0x21000], R7 ;  /* 0x021000070800b5a7 */ /* 0x000ea4000806007f */
[----:B--2---:R-:W-:Y:S05]  /*18c60*/  @!P3 BRA `(.L_x_25) ;  /* 0xfffffffc00ecb947 */ /* 0x004fea000383ffff */
[----:B------:R-:W-:Y:S05]  /*18c70*/  BRA `(.L_x_107) ;  /* 0xfffffefc002c7947 */ /* 0x000fea000383ffff */
.L_x_29:
[----:B-1----:R-:W-:-:S04]  /*18c80*/  IMAD.U32 R16, RZ, RZ, UR5 ;  /* 0x00000005ff107e24 */ /* 0x002fc8000f8e00ff */
[----:B------:R1:W2:Y:S03]  /*18c90*/  SYNCS.PHASECHK.TRANS64.TRYWAIT P3, [R16+URZ+0x21000], R55 ;  /* 0x02100037100075a7 */ /* 0x0002a6000806017f */
[----:B--2---:R-:W-:Y:S05]  /*18ca0*/  @!P3 NANOSLEEP.SYNCS 0x989680 ;  /* 0x009896800000b95d */ /* 0x004fea0003900000 */
[----:B------:R-:W2:Y:S02]  /*18cb0*/  @!P3 SYNCS.PHASECHK.TRANS64 P3, [R16+URZ+0x21000], R55 ;  /* 0x021000371000b5a7 */ /* 0x000ea4000806007f */
[----:B--2---:R-:W-:Y:S05]  /*18cc0*/  @!P3 BRA `(.L_x_29) ;  /* 0xfffffffc00ecb947 */ /* 0x004fea000383ffff */
[----:B------:R-:W-:Y:S05]  /*18cd0*/  BRA `(.L_x_28) ;  /* 0xffffff5800507947 */ /* 0x000fea000383ffff */
.L_x_37:
[----:B--2---:R-:W-:-:S04]  /*18ce0*/  IMAD.U32 R13, RZ, RZ, UR7 ;  /* 0x00000007ff0d7e24 */ /* 0x004fc8000f8e00ff */
[----:B------:R2:W3:Y:S03]  /*18cf0*/  SYNCS.PHASECHK.TRANS64.TRYWAIT P3, [R13+URZ+0x21000], R12 ;  /* 0x0210000c0d0075a7 */ /* 0x0004e6000806017f */
[----:B---3--:R-:W-:Y:S05]  /*18d00*/  @!P3 NANOSLEEP.SYNCS 0x989680 ;  /* 0x009896800000b95d */ /* 0x008fea0003900000 */
[----:B------:R-:W3:Y:S02]  /*18d10*/  @!P3 SYNCS.PHASECHK.TRANS64 P3, [R13+URZ+0x21000], R12 ;  /* 0x0210000c0d00b5a7 */ /* 0x000ee4000806007f */
[----:B---3--:R-:W-:Y:S05]  /*18d20*/  @!P3 BRA `(.L_x_37) ;  /* 0xfffffffc00ecb947 */ /* 0x008fea000383ffff */
[----:B------:R-:W-:Y:S05]  /*18d30*/  BRA `(.L_x_108) ;  /* 0xffffff5c008c7947 */ /* 0x000fea000383ffff */
.L_x_41:
[----:B-1----:R-:W-:-:S04]  /*18d40*/  IMAD.U32 R10, RZ, RZ, UR5 ;  /* 0x00000005ff0a7e24 */ /* 0x002fc8000f8e00ff */
[----:B------:R1:W3:Y:S03]  /*18d50*/  SYNCS.PHASECHK.TRANS64.TRYWAIT P3, [R10+URZ+0x21000], R13 ;  /* 0x0210000d0a0075a7 */ /* 0x0002e6000806017f */
[----:B---3--:R-:W-:Y:S05]  /*18d60*/  @!P3 NANOSLEEP.SYNCS 0x989680 ;  /* 0x009896800000b95d */ /* 0x008fea0003900000 */
[----:B------:R-:W3:Y:S02]  /*18d70*/  @!P3 SYNCS.PHASECHK.TRANS64 P3, [R10+URZ+0x21000], R13 ;  /* 0x0210000d0a00b5a7 */ /* 0x000ee4000806007f */
[----:B---3--:R-:W-:Y:S05]  /*18d80*/  @!P3 BRA `(.L_x_41) ;  /* 0xfffffffc00ecb947 */ /* 0x008fea000383ffff */
[----:B------:R-:W-:Y:S05]  /*18d90*/  BRA `(.L_x_40) ;  /* 0xffffffc800407947 */ /* 0x000fea000383ffff */
.L_x_57:
[----:B-1----:R-:W-:-:S04]  /*18da0*/  IMAD.U32 R3, RZ, RZ, UR20 ;  /* 0x00000014ff037e24 */ /* 0x002fc8000f8e00ff */
[----:B------:R1:W2:Y:S03]  /*18db0*/  SYNCS.PHASECHK.TRANS64.TRYWAIT P0, [R3+URZ+0x8], R0 ;  /* 0x00000800030075a7 */ /* 0x0002a6000800017f */
[----:B--2---:R-:W-:Y:S05]  /*18dc0*/  @!P0 NANOSLEEP.SYNCS 0x989680 ;  /* 0x009896800000895d */ /* 0x004fea0003900000 */
[----:B------:R-:W2:Y:S02]  /*18dd0*/  @!P0 SYNCS.PHASECHK.TRANS64 P0, [R3+URZ+0x8], R0 ;  /* 0x00000800030085a7 */ /* 0x000ea4000800007f */
[----:B--2---:R-:W-:Y:S05]  /*18de0*/  @!P0 BRA `(.L_x_57) ;  /* 0xfffffffc00ec8947 */ /* 0x004fea000383ffff */
[----:B------:R-:W-:Y:S05]  /*18df0*/  BRA `(.L_x_109) ;  /* 0xffffffd400607947 */ /* 0x000fea000383ffff */
.L_x_73:
[----:B--2---:R2:W4:Y:S02]  /*18e00*/  SYNCS.PHASECHK.TRANS64.TRYWAIT P0, [R4+URZ+0x21060], R3 ;  /* 0x02106003040075a7 */ /* 0x004524000800017f */
[----:B----4-:R-:W-:Y:S05]  /*18e10*/  @!P0 NANOSLEEP.SYNCS 0x989680 ;  /* 0x009896800000895d */ /* 0x010fea0003900000 */
[----:B------:R-:W4:Y:S02]  /*18e20*/  @!P0 SYNCS.PHASECHK.TRANS64 P0, [R4+URZ+0x21060], R3 ;  /* 0x02106003040085a7 */ /* 0x000f24000800007f */
[----:B----4-:R-:W-:Y:S05]  /*18e30*/  @!P0 BRA `(.L_x_73) ;  /* 0xfffffffc00f08947 */ /* 0x010fea000383ffff */
[----:B------:R-:W-:Y:S05]  /*18e40*/  BRA `(.L_x_110) ;  /* 0xffffffe8004c7947 */ /* 0x000fea000383ffff */
.L_x_78:
[----:B-1----:R1:W2:Y:S02]  /*18e50*/  SYNCS.PHASECHK.TRANS64.TRYWAIT P0, [R5+URZ+0x21028], R2 ;  /* 0x02102802050075a7 */ /* 0x0022a4000800017f */
[----:B--2---:R-:W-:Y:S05]  /*18e60*/  @!P0 NANOSLEEP.SYNCS 0x989680 ;  /* 0x009896800000895d */ /* 0x004fea0003900000 */
[----:B------:R-:W2:Y:S02]  /*18e70*/  @!P0 SYNCS.PHASECHK.TRANS64 P0, [R5+URZ+0x21028], R2 ;  /* 0x02102802050085a7 */ /* 0x000ea4000800007f */
[----:B--2---:R-:W-:Y:S05]  /*18e80*/  @!P0 BRA `(.L_x_78) ;  /* 0xfffffffc00f08947 */ /* 0x004fea000383ffff */
[----:B------:R-:W-:Y:S05]  /*18e90*/  BRA `(.L_x_111) ;  /* 0xffffffec00007947 */ /* 0x000fea000383ffff */
.L_x_83:
[----:B-1----:R1:W2:Y:S02]  /*18ea0*/  SYNCS.PHASECHK.TRANS64.TRYWAIT P0, [R5+URZ+0x21060], R6 ;  /* 0x02106006050075a7 */ /* 0x0022a4000800017f */
[----:B--2---:R-:W-:Y:S05]  /*18eb0*/  @!P0 NANOSLEEP.SYNCS 0x989680 ;  /* 0x009896800000895d */ /* 0x004fea0003900000 */
[----:B------:R-:W2:Y:S02]  /*18ec0*/  @!P0 SYNCS.PHASECHK.TRANS64 P0, [R5+URZ+0x21060], R6 ;  /* 0x02106006050085a7 */ /* 0x000ea4000800007f */
[----:B--2---:R-:W-:Y:S05]  /*18ed0*/  @!P0 BRA `(.L_x_83) ;  /* 0xfffffffc00f08947 */ /* 0x004fea000383ffff */
[----:B------:R-:W-:Y:S05]  /*18ee0*/  BRA `(.L_x_112) ;  /* 0xffffffec00b47947 */ /* 0x000fea000383ffff */
.L_x_88:
[----:B-1----:R1:W2:Y:S02]  /*18ef0*/  SYNCS.PHASECHK.TRANS64.TRYWAIT P0, [R4+URZ+0x21028], R7 ;  /* 0x02102807040075a7 */ /* 0x0022a4000800017f */
[----:B--2---:R-:W-:Y:S05]  /*18f00*/  @!P0 NANOSLEEP.SYNCS 0x989680 ;  /* 0x009896800000895d */ /* 0x004fea0003900000 */
[----:B------:R-:W2:Y:S02]  /*18f10*/  @!P0 SYNCS.PHASECHK.TRANS64 P0, [R4+URZ+0x21028], R7 ;  /* 0x02102807040085a7 */ /* 0x000ea4000800007f */
[----:B--2---:R-:W-:Y:S05]  /*18f20*/  @!P0 BRA `(.L_x_88) ;  /* 0xfffffffc00f08947 */ /* 0x004fea000383ffff */
[----:B------:R-:W-:Y:S05]  /*18f30*/  BRA `(.L_x_113) ;  /* 0xfffffff000747947 */ /* 0x000fea000383ffff */
.L_x_94:
[----:B-1----:R1:W2:Y:S02]  /*18f40*/  SYNCS.PHASECHK.TRANS64.TRYWAIT P4, [R6+URZ+0x21028], R5 ;  /* 0x02102805060075a7 */ /* 0x0022a4000808017f */
[----:B--2---:R-:W-:Y:S05]  /*18f50*/  @!P4 NANOSLEEP.SYNCS 0x989680 ;  /* 0x009896800000c95d */ /* 0x004fea0003900000 */
[----:B------:R-:W2:Y:S02]  /*18f60*/  @!P4 SYNCS.PHASECHK.TRANS64 P4, [R6+URZ+0x21028], R5 ;  /* 0x021028050600c5a7 */ /* 0x000ea4000808007f */
[----:B--2---:R-:W-:Y:S05]  /*18f70*/  @!P4 BRA `(.L_x_94) ;  /* 0xfffffffc00f0c947 */ /* 0x004fea000383ffff */
[----:B------:R-:W-:Y:S05]  /*18f80*/  BRA `(.L_x_114) ;  /* 0xfffffff400487947 */ /* 0x000fea000383ffff */
.L_x_99:
[----:B-1----:R1:W2:Y:S02]  /*18f90*/  SYNCS.PHASECHK.TRANS64.TRYWAIT P4, [R6+URZ+0x21028], R7 ;  /* 0x02102807060075a7 */ /* 0x0022a4000808017f */
[----:B--2---:R-:W-:Y:S05]  /*18fa0*/  @!P4 NANOSLEEP.SYNCS 0x989680 ;  /* 0x009896800000c95d */ /* 0x004fea0003900000 */
[----:B------:R-:W2:Y:S02]  /*18fb0*/  @!P4 SYNCS.PHASECHK.TRANS64 P4, [R6+URZ+0x21028], R7 ;  /* 0x021028070600c5a7 */ /* 0x000ea4000808007f */
[----:B--2---:R-:W-:Y:S05]  /*18fc0*/  @!P4 BRA `(.L_x_99) ;  /* 0xfffffffc00f0c947 */ /* 0x004fea000383ffff */
[----:B------:R-:W-:Y:S05]  /*18fd0*/  BRA `(.L_x_115) ;  /* 0xfffffff800087947 */ /* 0x000fea000383ffff */
        .weak           $__internal_0_$__cuda_sm20_rcp_rn_f32_slowpath
        .type           $__internal_0_$__cuda_sm20_rcp_rn_f32_slowpath,@function
        .size           $__internal_0_$__cuda_sm20_rcp_rn_f32_slowpath,(.L_x_121 - $__internal_0_$__cuda_sm20_rcp_rn_f32_slowpath)
$__internal_0_$__cuda_sm20_rcp_rn_f32_slowpath:
[----:B------:R-:W-:Y:S01]  /*18fe0*/  IMAD.SHL.U32 R0, R2, 0x2, RZ ;  /* 0x0000000202007824 */ /* 0x000fe200078e00ff */
[----:B------:R-:W-:Y:S04]  /*18ff0*/  BSSY B2, `(.L_x_116) ;  /* 0x0000030000027945 */ /* 0x000fe80003800000 */
[----:B------:R-:W-:-:S04]  /*19000*/  SHF.R.U32.HI R17, RZ, 0x18, R0 ;  /* 0x00000018ff117819 */ /* 0x000fc80000011600 */
[----:B------:R-:W-:-:S13]  /*19010*/  ISETP.NE.U32.AND P0, PT, R17, RZ, PT ;  /* 0x000000ff1100720c */ /* 0x000fda0003f05070 */
[----:B------:R-:W-:Y:S05]  /*19020*/  @P0 BRA `(.L_x_117) ;  /* 0x0000000000280947 */ /* 0x000fea0003800000 */
[----:B------:R-:W-:-:S05]  /*19030*/  IMAD.SHL.U32 R0, R2, 0x2, RZ ;  /* 0x0000000202007824 */ /* 0x000fca00078e00ff */
[----:B------:R-:W-:-:S13]  /*19040*/  ISETP.NE.AND P0, PT, R0, RZ, PT ;  /* 0x000000ff0000720c */ /* 0x000fda0003f05270 */
[----:B------:R-:W-:Y:S01]  /*19050*/  @P0 FFMA R8, R2, 1.84467440737095516160e+19, RZ ;  /* 0x5f80000002080823 */ /* 0x000fe200000000ff */
[----:B------:R-:W-:Y:S08]  /*19060*/  @!P0 MUFU.RCP R3, R2 ;  /* 0x0000000200038308 */ /* 0x000ff00000001000 */
[----:B------:R-:W1:Y:S02]  /*19070*/  @P0 MUFU.RCP R11, R8 ;  /* 0x00000008000b0308 */ /* 0x000e640000001000 */
[----:B-1----:R-:W-:-:S04]  /*19080*/  @P0 FFMA R0, R8, R11, -1 ;  /* 0xbf80000008000423 */ /* 0x002fc8000000000b */
[----:B------:R-:W-:-:S04]  /*19090*/  @P0 FADD.FTZ R0, -R0, -RZ ;  /* 0x800000ff00000221 */ /* 0x000fc80000010100 */
[----:B------:R-:W-:-:S04]  /*190a0*/  @P0 FFMA R0, R11, R0, R11 ;  /* 0x000000000b000223 */ /* 0x000fc8000000000b */
[----:B------:R-:W-:Y:S01]  /*190b0*/  @P0 FFMA R3, R0, 1.84467440737095516160e+19, RZ ;  /* 0x5f80000000030823 */ /* 0x000fe200000000ff */
[----:B------:R-:W-:Y:S06]  /*190c0*/  BRA `(.L_x_118) ;  /* 0x0000000000887947 */ /* 0x000fec0003800000 */
.L_x_117:
[----:B------:R-:W-:-:S05]  /*190d0*/  VIADD R19, R17, 0xffffff03 ;  /* 0xffffff0311137836 */ /* 0x000fca0000000000 */
[----:B------:R-:W-:-:S13]  /*190e0*/  ISETP.GT.U32.AND P0, PT, R19, 0x1, PT ;  /* 0x000000011300780c */ /* 0x000fda0003f04070 */
[----:B------:R-:W-:Y:S05]  /*190f0*/  @P0 BRA `(.L_x_119) ;  /* 0x0000000000780947 */ /* 0x000fea0003800000 */
[----:B------:R-:W-:Y:S01]  /*19100*/  LOP3.LUT R0, R2, 0x7fffff, RZ, 0xc0, !PT ;  /* 0x007fffff02007812 */ /* 0x000fe200078ec0ff */
[----:B------:R-:W-:-:S03]  /*19110*/  IMAD.MOV.U32 R16, RZ, RZ, 0x3 ;  /* 0x00000003ff107424 */ /* 0x000fc600078e00ff */
[----:B------:R-:W-:Y:S02]  /*19120*/  LOP3.LUT R0, R0, 0x3f800000, RZ, 0xfc, !PT ;  /* 0x3f80000000007812 */ /* 0x000fe400078efcff */
[----:B------:R-:W-:Y:S02]  /*19130*/  SHF.L.U32 R16, R16, R19, RZ ;  /* 0x0000001310107219 */ /* 0x000fe400000006ff */
[----:B------:R-:W1:Y:S02]  /*19140*/  MUFU.RCP R3, R0 ;  /* 0x0000000000037308 */ /* 0x000e640000001000 */
[----:B-1----:R-:W-:-:S04]  /*19150*/  FFMA R8, R0, R3, -1 ;  /* 0xbf80000000087423 */ /* 0x002fc80000000003 */
[----:B------:R-:W-:-:S04]  /*19160*/  FADD.FTZ R8, -R8, -RZ ;  /* 0x800000ff08087221 */ /* 0x000fc80000010100 */
[CCC-:B------:R-:W-:Y:S01]  /*19170*/  FFMA.RM R10, R3.reuse, R8.reuse, R3.reuse ;  /* 0x00000008030a7223 */ /* 0x1c0fe20000004003 */
[----:B------:R-:W-:-:S04]  /*19180*/  FFMA.RP R11, R3, R8, R3 ;  /* 0x00000008030b7223 */ /* 0x000fc80000008003 */
[C---:B------:R-:W-:Y:S02]  /*19190*/  LOP3.LUT R3, R10.reuse, 0x7fffff, RZ, 0xc0, !PT ;  /* 0x007fffff0a037812 */ /* 0x040fe400078ec0ff */
[----:B------:R-:W-:Y:S02]  /*191a0*/  FSETP.NEU.FTZ.AND P0, PT, R10, R11, PT ;  /* 0x0000000b0a00720b */ /* 0x000fe40003f1d000 */
[----:B------:R-:W-:Y:S02]  /*191b0*/  LOP3.LUT R3, R3, 0x800000, RZ, 0xfc, !PT ;  /* 0x0080000003037812 */ /* 0x000fe400078efcff */
[----:B------:R-:W-:Y:S02]  /*191c0*/  SEL R8, RZ, 0xffffffff, !P0 ;  /* 0xffffffffff087807 */ /* 0x000fe40004000000 */
[----:B------:R-:W-:-:S03]  /*191d0*/  LOP3.LUT R16, R16, R3, RZ, 0xc0, !PT ;  /* 0x0000000310107212 */ /* 0x000fc600078ec0ff */
[----:B------:R-:W-:Y:S01]  /*191e0*/  IMAD.MOV R8, RZ, RZ, -R8 ;  /* 0x000000ffff087224 */ /* 0x000fe200078e0a08 */
[----:B------:R-:W-:-:S04]  /*191f0*/  SHF.R.U32.HI R16, RZ, R19, R16 ;  /* 0x00000013ff107219 */ /* 0x000fc80000011610 */
[----:B------:R-:W-:Y:S02]  /*19200*/  LOP3.LUT P1, RZ, R8, R19, R3, 0xf8, !PT ;  /* 0x0000001308ff7212 */ /* 0x000fe4000782f803 */
[C---:B------:R-:W-:Y:S02]  /*19210*/  LOP3.LUT P0, RZ, R16.reuse, 0x1, RZ, 0xc0, !PT ;  /* 0x0000000110ff7812 */ /* 0x040fe4000780c0ff */
[----:B------:R-:W-:-:S04]  /*19220*/  LOP3.LUT P2, RZ, R16, 0x2, RZ, 0xc0, !PT ;  /* 0x0000000210ff7812 */ /* 0x000fc8000784c0ff */
[----:B------:R-:W-:Y:S02]  /*19230*/  PLOP3.LUT P0, PT, P0, P1, P2, 0xe0, 0x0 ;  /* 0x000000000000781c */ /* 0x000fe40000703c20 */
[----:B------:R-:W-:Y:S02]  /*19240*/  LOP3.LUT P1, RZ, R2, 0x7fffff, RZ, 0xc0, !PT ;  /* 0x007fffff02ff7812 */ /* 0x000fe4000782c0ff */
[----:B------:R-:W-:-:S05]  /*19250*/  SEL R0, RZ, 0x1, !P0 ;  /* 0x00000001ff007807 */ /* 0x000fca0004000000 */
[----:B------:R-:W-:-:S05]  /*19260*/  IMAD.MOV R0, RZ, RZ, -R0 ;  /* 0x000000ffff007224 */ /* 0x000fca00078e0a00 */
[----:B------:R-:W-:Y:S01]  /*19270*/  ISETP.GE.AND P0, PT, R0, RZ, PT ;  /* 0x000000ff0000720c */ /* 0x000fe20003f06270 */
[----:B------:R-:W-:-:S05]  /*19280*/  VIADD R0, R17, 0xffffff04 ;  /* 0xffffff0411007836 */ /* 0x000fca0000000000 */
[----:B------:R-:W-:-:S07]  /*19290*/  SHF.R.U32.HI R3, RZ, R0, R3 ;  /* 0x00000000ff037219 */ /* 0x000fce0000011603 */
[----:B------:R-:W-:-:S04]  /*192a0*/  @!P0 VIADD R3, R3, 0x1 ;  /* 0x0000000103038836 */ /* 0x000fc80000000000 */
[----:B------:R-:W-:-:S05]  /*192b0*/  @!P1 IMAD.SHL.U32 R3, R3, 0x2, RZ ;  /* 0x0000000203039824 */ /* 0x000fca00078e00ff */
[----:B------:R-:W-:Y:S01]  /*192c0*/  LOP3.LUT R3, R3, 0x80000000, R2, 0xf8, !PT ;  /* 0x8000000003037812 */ /* 0x000fe200078ef802 */
[----:B------:R-:W-:Y:S06]  /*192d0*/  BRA `(.L_x_118) ;  /* 0x0000000000047947 */ /* 0x000fec0003800000 */
.L_x_119:
[----:B------:R1:W2:Y:S02]  /*192e0*/  MUFU.RCP R3, R2 ;  /* 0x0000000200037308 */ /* 0x0002a40000001000 */
.L_x_118:
[----:B------:R-:W-:Y:S05]  /*192f0*/  BSYNC B2 ;  /* 0x0000000000027941 */ /* 0x000fea0003800000 */
.L_x_116:
[----:B--2---:R-:W-:Y:S02]  /*19300*/  IMAD.MOV.U32 R8, RZ, RZ, R3 ;  /* 0x000000ffff087224 */ /* 0x004fe400078e0003 */
[----:B-1----:R-:W-:Y:S02]  /*19310*/  IMAD.MOV.U32 R2, RZ, RZ, R13 ;  /* 0x000000ffff027224 */ /* 0x002fe400078e000d */
[----:B------:R-:W-:-:S04]  /*19320*/  IMAD.MOV.U32 R3, RZ, RZ, 0x0 ;  /* 0x00000000ff037424 */ /* 0x000fc800078e00ff */
[----:B------:R-:W-:Y:S05]  /*19330*/  RET.REL.NODEC R2 `(_ZN7cutlass13device_kernelINS_4fmha6kernel28FmhaKernelTmaWarpSpecializedINS1_10collective30FmhaMainloopTmaWarpSpecializedINS_12float_e4m3_tEffN4cute5tupleIJNS7_1CILi128EEENS9_ILi256EEENS9_ILi96EEEEEENS8_IJiNS9_ILi1EEENS8_IJiiEEEEEESG_NS8_IJSE_iSF_EEENS4_14ResidualFusionEJEEENS4_15FmhaFwdEpilogueIS6_fNS8_IJNS9_ILi64EEESC_SB_EEEEENS2_23IndividualTileSchedulerEJEEEEEvNT_6ParamsE) ;  /* 0xfffffe6c02307950 */ /* 0x000fea0003c3ffff */
.L_x_120:
[----:B------:R-:W-:-:S00]  /*19340*/  BRA `(.L_x_120) ;  /* 0xfffffffc00fc7947 */ /* 0x000fc0000383ffff */
[----:B------:R-:W-:-:S00]  /*19350*/  NOP ;  /* 0x0000000000007918 */ /* 0x000fc00000000000 */
        /* <DEDUP_REMOVED lines=10> */
.L_x_121:


//--------------------- .nv.global.init           --------------------------
	.section	.nv.global.init,"aw",@progbits
.nv.global.init:
	.type		$str$24,@object
	.size		$str$24,($str$25 - $str$24)
$str$24:
        /*0000*/ 	.byte	0x28, 0x61, 0x64, 0x64, 0x72, 0x65, 0x73, 0x73, 0x20, 0x26, 0x20, 0x6d, 0x61, 0x73, 0x6b, 0x29
        /*0010*/ 	.byte	0x20, 0x3d, 0x3d, 0x20, 0x30, 0x00
	.type		$str$25,@object
	.size		$str$25,(__unnamed_1 - $str$25)
$str$25:
        /*0016*/ 	.byte	0x2f, 0x74, 0x6d, 0x70, 0x2f, 0x63, 0x75, 0x74, 0x6c, 0x61, 0x73, 0x73, 0x5f, 0x73, 0x77, 0x65
        /*0026*/ 	.byte	0x65, 0x70, 0x5f, 0x73, 0x72, 0x63, 0x2f, 0x69, 0x6e, 0x63, 0x6c, 0x75, 0x64, 0x65, 0x2f, 0x63
        /*0036*/ 	.byte	0x75, 0x74, 0x65, 0x2f, 0x70, 0x6f, 0x69, 0x6e, 0x74, 0x65, 0x72, 0x5f, 0x66, 0x6c, 0x61, 0x67
        /*0046*/ 	.byte	0x67, 0x65, 0x64, 0x2e, 0x68, 0x70, 0x70, 0x00
	.type		__unnamed_1,@object
	.size		__unnamed_1,(__unnamed_2 - __unnamed_1)
__unnamed_1:
        /*004e*/ 	.byte	0x61, 0x75, 0x74, 0x6f, 0x20, 0x63, 0x75, 0x74, 0x65, 0x3a, 0x3a, 0x61, 0x73, 0x5f, 0x70, 0x6f
        /* <DEDUP_REMOVED lines=27> */
        /*020e*/ 	.byte	0x43, 0x3c, 0x32, 0x30, 0x34, 0x38, 0x3e, 0x3e, 0x3e, 0x3e, 0x3e, 0x5d, 0x00
	.type		__unnamed_2,@object
	.size		__unnamed_2,(.L_1 - __unnamed_2)
__unnamed_2:
        /* <DEDUP_REMOVED lines=29> */
.L_1:


//--------------------- .nv.shared._ZN7cutlass13device_kernelINS_4fmha6kernel28FmhaKernelTmaWarpSpecializedINS1_10collective30FmhaMainloopTmaWarpSpecializedINS_12float_e4m3_tEffN4cute5tupleIJNS7_1CILi128EEENS9_ILi256EEENS9_ILi96EEEEEENS8_IJiNS9_ILi1EEENS8_IJiiEEEEEESG_NS8_IJSE_iSF_EEENS4_14ResidualFusionEJEEENS4_15FmhaFwdEpilogueIS6_fNS8_IJNS9_ILi64EEESC_SB_EEEEENS2_23IndividualTileSchedulerEJEEEEEvNT_6ParamsE --------------------------
	.section	.nv.shared._ZN7cutlass13device_kernelINS_4fmha6kernel28FmhaKernelTmaWarpSpecializedINS1_10collective30FmhaMainloopTmaWarpSpecializedINS_12float_e4m3_tEffN4cute5tupleIJNS7_1CILi128EEENS9_ILi256EEENS9_ILi96EEEEEENS8_IJiNS9_ILi1EEENS8_IJiiEEEEEESG_NS8_IJSE_iSF_EEENS4_14ResidualFusionEJEEENS4_15FmhaFwdEpilogueIS6_fNS8_IJNS9_ILi64EEESC_SB_EEEEENS2_23IndividualTileSchedulerEJEEEEEvNT_6ParamsE,"aw",@nobits
	.sectionflags	@""
	.align	16
	.zero		1024


//--------------------- .nv.shared.reserved.0     --------------------------
	.section	.nv.shared.reserved.0,"aw",@nobits
	.weak		__nv_reservedSMEM_offset_0_alias
	.size		__nv_reservedSMEM_offset_0_alias, 0, 0
	.other		__nv_reservedSMEM_offset_0_alias,@"STO_CUDA_RESERVED_SHARED STV_DEFAULT"
__nv_reservedSMEM_offset_0_alias:
	.zero		0


//--------------------- .nv.global                --------------------------
	.section	.nv.global,"aw",@nobits
.nv.global:
	.type		_ZN39_INTERNAL_57739cfd_4_k_cu_d1765aec_29494cute1_E,@object
	.size		_ZN39_INTERNAL_57739cfd_4_k_cu_d1765aec_29494cute1_E,(_ZN39_INTERNAL_57739cfd_4_k_cu_d1765aec_29494cuda3std3__45__cpo6cbeginE - _ZN39_INTERNAL_57739cfd_4_k_cu_d1765aec_29494cute1_E)
_ZN39_INTERNAL_57739cfd_4_k_cu_d1765aec_29494cute1_E:
	.zero		1
	.type		_ZN39_INTERNAL_57739cfd_4_k_cu_d1765aec_29494cuda3std3__45__cpo6cbeginE,@object
	.size		_ZN39_INTERNAL_57739cfd_4_k_cu_d1765aec_29494cuda3std3__45__cpo6cbeginE,(_ZN39_INTERNAL_57739cfd_4_k_cu_d1765aec_29494cuda3std3__48in_placeE - _ZN39_INTERNAL_57739cfd_4_k_cu_d1765aec_29494cuda3std3__45__cpo6cbeginE)
_ZN39_INTERNAL_57739cfd_4_k_cu_d1765aec_29494cuda3std3__45__cpo6cbeginE:
	.zero		1
	.type		_ZN39_INTERNAL_57739cfd_4_k_cu_d1765aec_29494cuda3std3__48in_placeE,@object
	.size		_ZN39_INTERNAL_57739cfd_4_k_cu_d1765aec_29494cuda3std3__48in_placeE,(_ZN39_INTERNAL_57739cfd_4_k_cu_d1765aec_29494cuda3std6ranges3__45__cpo9iter_moveE - _ZN39_INTERNAL_57739cfd_4_k_cu_d1765aec_29494cuda3std3__48in_placeE)
_ZN39_INTERNAL_57739cfd_4_k_cu_d1765aec_29494cuda3std3__48in_placeE:
	.zero		1
	.type		_ZN39_INTERNAL_57739cfd_4_k_cu_d1765aec_29494cuda3std6ranges3__45__cpo9iter_moveE,@object
	.size		_ZN39_INTERNAL_57739cfd_4_k_cu_d1765aec_29494cuda3std6ranges3__45__cpo9iter_moveE,(_ZN39_INTERNAL_57739cfd_4_k_cu_d1765aec_29494cuda3std3__45__cpo5beginE - _ZN39_INTERNAL_57739cfd_4_k_cu_d1765aec_29494cuda3std6ranges3__45__cpo9iter_moveE)
_ZN39_INTERNAL_57739cfd_4_k_cu_d1765aec_29494cuda3std6ranges3__45__cpo9iter_moveE:
	.zero		1
	.type		_ZN39_INTERNAL_57739cfd_4_k_cu_d1765aec_29494cuda3std3__45__cpo5beginE,@object
	.size		_ZN39_INTERNAL_57739cfd_4_k_cu_d1765aec_29494cuda3std3__45__cpo5beginE,(_ZN39_INTERNAL_57739cfd_4_k_cu_d1765aec_29494cuda3std3__441_GLOBAL__N__57739cfd_4_k_cu_d1765aec_29496ignoreE - _ZN39_INTERNAL_57739cfd_4_k_cu_d1765aec_29494cuda3std3__45__cpo5beginE)
_ZN39_INTERNAL_57739cfd_4_k_cu_d1765aec_29494cuda3std3__45__cpo5beginE:
	.zero		1
	.type		_ZN39_INTERNAL_57739cfd_4_k_cu_d1765aec_29494cuda3std3__441_GLOBAL__N__57739cfd_4_k_cu_d1765aec_29496ignoreE,@object
	.size		_ZN39_INTERNAL_57739cfd_4_k_cu_d1765aec_29494cuda3std3__441_GLOBAL__N__57739cfd_4_k_cu_d1765aec_29496ignoreE,(_ZN39_INTERNAL_57739cfd_4_k_cu_d1765aec_29494cute7productE - _ZN39_INTERNAL_57739cfd_4_k_cu_d1765aec_29494cuda3std3__441_GLOBAL__N__57739cfd_4_k_cu_d1765aec_29496ignoreE)
_ZN39_INTERNAL_57739cfd_4_k_cu_d1765aec_29494cuda3std3__441_GLOBAL__N__57739cfd_4_k_cu_d1765aec_29496ignoreE:
	.zero		1
	.type		_ZN39_INTERNAL_57739cfd_4_k_cu_d1765aec_29494cute7productE,@object
	.size		_ZN39_INTERNAL_57739cfd_4_k_cu_d1765aec_29494cute7productE,(_ZN39_INTERNAL_57739cfd_4_k_cu_d1765aec_29494cuda3std3__45__cpo3endE - _ZN39_INTERNAL_57739cfd_4_k_cu_d1765aec_29494cute7productE)
_ZN39_INTERNAL_57739cfd_4_k_cu_d1765aec_29494cute7productE:
	.zero		1
	.type		_ZN39_INTERNAL_57739cfd_4_k_cu_d1765aec_29494cuda3std3__45__cpo3endE,@object
	.size		_ZN39_INTERNAL_57739cfd_4_k_cu_d1765aec_29494cuda3std3__45__cpo3endE,(_ZN39_INTERNAL_57739cfd_4_k_cu_d1765aec_29494cuda3std3__419piecewise_constructE - _ZN39_INTERNAL_57739cfd_4_k_cu_d1765aec_29494cuda3std3__45__cpo3endE)
_ZN39_INTERNAL_57739cfd_4_k_cu_d1765aec_29494cuda3std3__45__cpo3endE:
	.zero		1
	.type		_ZN39_INTERNAL_57739cfd_4_k_cu_d1765aec_29494cuda3std3__419piecewise_constructE,@object
	.size		_ZN39_INTERNAL_57739cfd_4_k_cu_d1765aec_29494cuda3std3__419piecewise_constructE,(_ZN39_INTERNAL_57739cfd_4_k_cu_d1765aec_29494cuda3std3__45__cpo4cendE - _ZN39_INTERNAL_57739cfd_4_k_cu_d1765aec_29494cuda3std3__419piecewise_constructE)
_ZN39_INTERNAL_57739cfd_4_k_cu_d1765aec_29494cuda3std3__419piecewise_constructE:
	.zero		1
	.type		_ZN39_INTERNAL_57739cfd_4_k_cu_d1765aec_29494cuda3std3__45__cpo4cendE,@object
	.size		_ZN39_INTERNAL_57739cfd_4_k_cu_d1765aec_29494cuda3std3__45__cpo4cendE,(_ZN39_INTERNAL_57739cfd_4_k_cu_d1765aec_29494cuda3std6ranges3__45__cpo4swapE - _ZN39_INTERNAL_57739cfd_4_k_cu_d1765aec_29494cuda3std3__45__cpo4cendE)
_ZN39_INTERNAL_57739cfd_4_k_cu_d1765aec_29494cuda3std3__45__cpo4cendE:
	.zero		1
	.type		_ZN39_INTERNAL_57739cfd_4_k_cu_d1765aec_29494cuda3std6ranges3__45__cpo4swapE,@object
	.size		_ZN39_INTERNAL_57739cfd_4_k_cu_d1765aec_29494cuda3std6ranges3__45__cpo4swapE,(.L_9 - _ZN39_INTERNAL_57739cfd_4_k_cu_d1765aec_29494cuda3std6ranges3__45__cpo4swapE)
_ZN39_INTERNAL_57739cfd_4_k_cu_d1765aec_29494cuda3std6ranges3__45__cpo4swapE:
	.zero		1
.L_9:


//--------------------- .nv.constant0._ZN7cutlass13device_kernelINS_4fmha6kernel28FmhaKernelTmaWarpSpecializedINS1_10collective30FmhaMainloopTmaWarpSpecializedINS_12float_e4m3_tEffN4cute5tupleIJNS7_1CILi128EEENS9_ILi256EEENS9_ILi96EEEEEENS8_IJiNS9_ILi1EEENS8_IJiiEEEEEESG_NS8_IJSE_iSF_EEENS4_14ResidualFusionEJEEENS4_15FmhaFwdEpilogueIS6_fNS8_IJNS9_ILi64EEESC_SB_EEEEENS2_23IndividualTileSchedulerEJEEEEEvNT_6ParamsE --------------------------
	.section	.nv.constant0._ZN7cutlass13device_kernelINS_4fmha6kernel28FmhaKernelTmaWarpSpecializedINS1_10collective30FmhaMainloopTmaWarpSpecializedINS_12float_e4m3_tEffN4cute5tupleIJNS7_1CILi128EEENS9_ILi256EEENS9_ILi96EEEEEENS8_IJiNS9_ILi1EEENS8_IJiiEEEEEESG_NS8_IJSE_iSF_EEENS4_14ResidualFusionEJEEENS4_15FmhaFwdEpilogueIS6_fNS8_IJNS9_ILi64EEESC_SB_EEEEENS2_23IndividualTileSchedulerEJEEEEEvNT_6ParamsE,"a",@progbits
	.sectionflags	@""
	.align	4
.nv.constant0._ZN7cutlass13device_kernelINS_4fmha6kernel28FmhaKernelTmaWarpSpecializedINS1_10collective30FmhaMainloopTmaWarpSpecializedINS_12float_e4m3_tEffN4cute5tupleIJNS7_1CILi128EEENS9_ILi256EEENS9_ILi96EEEEEENS8_IJiNS9_ILi1EEENS8_IJiiEEEEEESG_NS8_IJSE_iSF_EEENS4_14ResidualFusionEJEEENS4_15FmhaFwdEpilogueIS6_fNS8_IJNS9_ILi64EEESC_SB_EEEEENS2_23IndividualTileSchedulerEJEEEEEvNT_6ParamsE:
	.zero		2688


//--------------------- SYMBOLS --------------------------

	.type		.nv.reservedSmem.offset0,@object
	.size		.nv.reservedSmem.offset0,0x4
	.type		__assertfail,@function
